def matmul_kernel(
    a_ptr,
    b_ptr,
    c_ptr,
    M,
    N,
    K,
    stride_am,
    stride_ak,
    stride_bk,
    stride_bn,
    stride_cm,
    stride_cn,
    BLOCK_M: tl.constexpr,
    BLOCK_N: tl.constexpr,
    BLOCK_K: tl.constexpr,
    GROUP_M: tl.constexpr,
):
    pid = tl.program_id(axis=0)
    num_pid_m = tl.cdiv(M, BLOCK_M)
    num_pid_n = tl.cdiv(N, BLOCK_N)
    num_pid_in_group = GROUP_M * num_pid_n
    group_id = pid // num_pid_in_group
    first_pid_m = group_id * GROUP_M
    group_size_m = min(num_pid_m - first_pid_m, GROUP_M)
    pid_m = first_pid_m + ((pid % num_pid_in_group) % group_size_m)
    pid_n = (pid % num_pid_in_group) // group_size_m

    offs_am = (pid_m * BLOCK_M + tl.arange(0, BLOCK_M)) % M
    offs_bn = (pid_n * BLOCK_N + tl.arange(0, BLOCK_N)) % N
    offs_k = tl.arange(0, BLOCK_K)
    a_ptrs = a_ptr + offs_am[:, None] * stride_am + offs_k[None, :] * stride_ak
    b_ptrs = b_ptr + offs_k[:, None] * stride_bk + offs_bn[None, :] * stride_bn

    acc = tl.zeros((BLOCK_M, BLOCK_N), dtype=tl.float32)
    for kk in range(0, tl.cdiv(K, BLOCK_K)):
        a = tl.load(a_ptrs, mask=offs_k[None, :] < K - kk * BLOCK_K, other=0.0)
        b = tl.load(b_ptrs, mask=offs_k[:, None] < K - kk * BLOCK_K, other=0.0)
        acc = tl.dot(a, b, acc)
        a_ptrs += BLOCK_K * stride_ak
        b_ptrs += BLOCK_K * stride_bk

    c = acc.to(c_ptr.dtype.element_ty)
    offs_cm = pid_m * BLOCK_M + tl.arange(0, BLOCK_M)
    offs_cn = pid_n * BLOCK_N + tl.arange(0, BLOCK_N)
    c_ptrs = c_ptr + offs_cm[:, None] * stride_cm + offs_cn[None, :] * stride_cn
    mask = (offs_cm[:, None] < M) & (offs_cn[None, :] < N)
    tl.store(c_ptrs, c, mask=mask)

# config = {"BLOCK_K": 128, "BLOCK_M": 64, "BLOCK_N": 512, "GROUP_M": 8, "arch": "sm_100", "dtype": "fp8e5m2", "num_ctas": 1, "num_stages": 3, "num_warps": 16}
# arch = sm_100


// ===== COMPILED SASS (sm_100a) =====

	.target	sm_100a

	.elftype	@"ET_EXEC"


//--------------------- .note.nv.tkinfo           --------------------------
	.section	.note.nv.tkinfo,"",@"SHT_NOTE"
	.sectionflags	@"SHF_NOTE_NV_TKINFO"
	.tkinfo
        /*0018*/ 	.word	0x00000081
        /*0030*/ 	.string	""
        /*0030*/ 	.string	"ptxas-blackwell"
        /*0030*/ 	.string	"Cuda compilation tools, release 12.9, V12.9.86"
        /*0030*/ 	.string	"Build cuda_12.9.r12.9/compiler.36037853_0"
        /*0030*/ 	.string	"-v  -suppress-debug-info  -lineinfo  -arch sm_100a "



//--------------------- .note.nv.cuver            --------------------------
	.section	.note.nv.cuver,"",@"SHT_NOTE"
	.sectionflags	@"SHF_NOTE_NV_CUVER"
        /*0018*/ 	.short	0x0001
        /*001a*/ 	.short	0x0064
        /*001c*/ 	.short	0x0001
        /*001e*/ 	.short	0x0000
        /*0020*/ 	.short	0x0001
        /*0022*/ 	.short	0x0000


//--------------------- .nv.info                  --------------------------
	.section	.nv.info,"",@"SHT_CUDA_INFO"
	.align	4


	//----- nvinfo : EIATTR_REGCOUNT
	.align		4
        /*0000*/ 	.byte	0x04, 0x2f
        /*0002*/ 	.short	(.L_1 - .L_0)
	.align		4
.L_0:
        /*0004*/ 	.word	index@(matmul_kernel)
        /*0008*/ 	.word	0x00000020


	//----- nvinfo : EIATTR_FRAME_SIZE
	.align		4
.L_1:
        /*000c*/ 	.byte	0x04, 0x11
        /*000e*/ 	.short	(.L_3 - .L_2)
	.align		4
.L_2:
        /*0010*/ 	.word	index@(matmul_kernel)
        /*0014*/ 	.word	0x00001268


	//----- nvinfo : EIATTR_MIN_STACK_SIZE
	.align		4
.L_3:
        /*0018*/ 	.byte	0x04, 0x12
        /*001a*/ 	.short	(.L_5 - .L_4)
	.align		4
.L_4:
        /*001c*/ 	.word	index@(matmul_kernel)
        /*0020*/ 	.word	0x00001268
.L_5:


//--------------------- .nv.info.matmul_kernel    --------------------------
	.section	.nv.info.matmul_kernel,"",@"SHT_CUDA_INFO"
	.sectionflags	@""
	.align	4


	//----- nvinfo : EIATTR_CUDA_API_VERSION
	.align		4
        /*0000*/ 	.byte	0x04, 0x37
        /*0002*/ 	.short	(.L_7 - .L_6)
.L_6:
        /*0004*/ 	.word	0x00000081


	//----- nvinfo : EIATTR_KPARAM_INFO
	.align		4
.L_7:
        /*0008*/ 	.byte	0x04, 0x17
        /*000a*/ 	.short	(.L_9 - .L_8)
.L_8:
        /*000c*/ 	.word	0x00000000
        /*0010*/ 	.short	0x000d
        /*0012*/ 	.short	0x0048
        /*0014*/ 	.byte	0x00, 0xf4, 0x21, 0x00


	//----- nvinfo : EIATTR_KPARAM_INFO
	.align		4
.L_9:
        /*0018*/ 	.byte	0x04, 0x17
        /*001a*/ 	.short	(.L_11 - .L_10)
.L_10:
        /*001c*/ 	.word	0x00000000
        /*0020*/ 	.short	0x000c
        /*0022*/ 	.short	0x0040
        /*0024*/ 	.byte	0x00, 0xf4, 0x21, 0x00


	//----- nvinfo : EIATTR_KPARAM_INFO
	.align		4
.L_11:
        /*0028*/ 	.byte	0x04, 0x17
        /*002a*/ 	.short	(.L_13 - .L_12)
.L_12:
        /*002c*/ 	.word	0x00000000
        /*0030*/ 	.short	0x000b
        /*0032*/ 	.short	0x0038
        /*0034*/ 	.byte	0x00, 0xf0, 0x11, 0x00


	//----- nvinfo : EIATTR_KPARAM_INFO
	.align		4
.L_13:
        /*0038*/ 	.byte	0x04, 0x17
        /*003a*/ 	.short	(.L_15 - .L_14)
.L_14:
        /*003c*/ 	.word	0x00000000
        /*0040*/ 	.short	0x000a
        /*0042*/ 	.short	0x0034
        /*0044*/ 	.byte	0x00, 0xf0, 0x11, 0x00


	//----- nvinfo : EIATTR_KPARAM_INFO
	.align		4
.L_15:
        /*0048*/ 	.byte	0x04, 0x17
        /*004a*/ 	.short	(.L_17 - .L_16)
.L_16:
        /*004c*/ 	.word	0x00000000
        /*0050*/ 	.short	0x0009
        /*0052*/ 	.short	0x0030
        /*0054*/ 	.byte	0x00, 0xf0, 0x11, 0x00


	//----- nvinfo : EIATTR_KPARAM_INFO
	.align		4
.L_17:
        /*0058*/ 	.byte	0x04, 0x17
        /*005a*/ 	.short	(.L_19 - .L_18)
.L_18:
        /*005c*/ 	.word	0x00000000
        /*0060*/ 	.short	0x0008
        /*0062*/ 	.short	0x002c
        /*0064*/ 	.byte	0x00, 0xf0, 0x11, 0x00


	//----- nvinfo : EIATTR_KPARAM_INFO
	.align		4
.L_19:
        /*0068*/ 	.byte	0x04, 0x17
        /*006a*/ 	.short	(.L_21 - .L_20)
.L_20:
        /*006c*/ 	.word	0x00000000
        /*0070*/ 	.short	0x0007
        /*0072*/ 	.short	0x0028
        /*0074*/ 	.byte	0x00, 0xf0, 0x11, 0x00


	//----- nvinfo : EIATTR_KPARAM_INFO
	.align		4
.L_21:
        /*0078*/ 	.byte	0x04, 0x17
        /*007a*/ 	.short	(.L_23 - .L_22)
.L_22:
        /*007c*/ 	.word	0x00000000
        /*0080*/ 	.short	0x0006
        /*0082*/ 	.short	0x0024
        /*0084*/ 	.byte	0x00, 0xf0, 0x11, 0x00


	//----- nvinfo : EIATTR_KPARAM_INFO
	.align		4
.L_23:
        /*0088*/ 	.byte	0x04, 0x17
        /*008a*/ 	.short	(.L_25 - .L_24)
.L_24:
        /*008c*/ 	.word	0x00000000
        /*0090*/ 	.short	0x0005
        /*0092*/ 	.short	0x0020
        /*0094*/ 	.byte	0x00, 0xf0, 0x11, 0x00


	//----- nvinfo : EIATTR_KPARAM_INFO
	.align		4
.L_25:
        /*0098*/ 	.byte	0x04, 0x17
        /*009a*/ 	.short	(.L_27 - .L_26)
.L_26:
        /*009c*/ 	.word	0x00000000
        /*00a0*/ 	.short	0x0004
        /*00a2*/ 	.short	0x001c
        /*00a4*/ 	.byte	0x00, 0xf0, 0x11, 0x00


	//----- nvinfo : EIATTR_KPARAM_INFO
	.align		4
.L_27:
        /*00a8*/ 	.byte	0x04, 0x17
        /*00aa*/ 	.short	(.L_29 - .L_28)
.L_28:
        /*00ac*/ 	.word	0x00000000
        /*00b0*/ 	.short	0x0003
        /*00b2*/ 	.short	0x0018
        /*00b4*/ 	.byte	0x00, 0xf0, 0x11, 0x00


	//----- nvinfo : EIATTR_KPARAM_INFO
	.align		4
.L_29:
        /*00b8*/ 	.byte	0x04, 0x17
        /*00ba*/ 	.short	(.L_31 - .L_30)
.L_30:
        /*00bc*/ 	.word	0x00000000
        /*00c0*/ 	.short	0x0002
        /*00c2*/ 	.short	0x0010
        /*00c4*/ 	.byte	0x00, 0xf4, 0x21, 0x00


	//----- nvinfo : EIATTR_KPARAM_INFO
	.align		4
.L_31:
        /*00c8*/ 	.byte	0x04, 0x17
        /*00ca*/ 	.short	(.L_33 - .L_32)
.L_32:
        /*00cc*/ 	.word	0x00000000
        /*00d0*/ 	.short	0x0001
        /*00d2*/ 	.short	0x0008
        /*00d4*/ 	.byte	0x00, 0xf4, 0x21, 0x00


	//----- nvinfo : EIATTR_KPARAM_INFO
	.align		4
.L_33:
        /*00d8*/ 	.byte	0x04, 0x17
        /*00da*/ 	.short	(.L_35 - .L_34)
.L_34:
        /*00dc*/ 	.word	0x00000000
        /*00e0*/ 	.short	0x0000
        /*00e2*/ 	.short	0x0000
        /*00e4*/ 	.byte	0x00, 0xf4, 0x21, 0x00


	//----- nvinfo : EIATTR_SPARSE_MMA_MASK
	.align		4
.L_35:
        /*00e8*/ 	.byte	0x03, 0x50
        /*00ea*/ 	.short	0x0000


	//----- nvinfo : EIATTR_MAXREG_COUNT
	.align		4
        /*00ec*/ 	.byte	0x03, 0x1b
        /*00ee*/ 	.short	0x0080


	//----- nvinfo : EIATTR_NUM_BARRIERS
	.align		4
        /*00f0*/ 	.byte	0x02, 0x4c
        /*00f2*/ 	.byte	0x01
	.zero		1


	//----- nvinfo : EIATTR_ANNOTATIONS
	.align		4
        /*00f4*/ 	.byte	0x04, 0x55
        /*00f6*/ 	.short	(.L_37 - .L_36)


	//   ....[0]....
.L_36:
        /*00f8*/ 	.word	0x00000001
        /*00fc*/ 	.byte	0x20, 0x05, 0x00, 0x00, 0x01, 0x00, 0x00, 0x00, 0x40, 0x05, 0x00, 0x00, 0x01, 0x00, 0x00, 0x00
        /* <DEDUP_REMOVED lines=1939> */
        /*7a3c*/ 	.byte	0x30, 0x3a, 0x02, 0x00, 0x01, 0x00, 0x00, 0x00, 0x40, 0x3c, 0x02, 0x00


	//----- nvinfo : EIATTR_VRC_CTA_INIT_COUNT
	.align		4
.L_37:
        /*7a48*/ 	.byte	0x02, 0x4a
	.zero		1
	.zero		1


	//----- nvinfo : EIATTR_EXIT_INSTR_OFFSETS
	.align		4
        /*7a4c*/ 	.byte	0x04, 0x1c
        /*7a4e*/ 	.short	(.L_39 - .L_38)


	//   ....[0]....
.L_38:
        /*7a50*/ 	.word	0x00024040


	//   ....[1]....
        /*7a54*/ 	.word	0x00024060


	//----- nvinfo : EIATTR_REQNTID
	.align		4
.L_39:
        /*7a58*/ 	.byte	0x04, 0x10
        /*7a5a*/ 	.short	(.L_41 - .L_40)
.L_40:
        /*7a5c*/ 	.word	0x00000200
        /*7a60*/ 	.word	0x00000001
        /*7a64*/ 	.word	0x00000001


	//----- nvinfo : EIATTR_CBANK_PARAM_SIZE
	.align		4
.L_41:
        /*7a68*/ 	.byte	0x03, 0x19
        /*7a6a*/ 	.short	0x0050


	//----- nvinfo : EIATTR_PARAM_CBANK
	.align		4
        /*7a6c*/ 	.byte	0x04, 0x0a
        /*7a6e*/ 	.short	(.L_43 - .L_42)
	.align		4
.L_42:
        /*7a70*/ 	.word	index@(.nv.constant0.matmul_kernel)
        /*7a74*/ 	.short	0x0380
        /*7a76*/ 	.short	0x0050


	//----- nvinfo : EIATTR_SW_WAR
	.align		4
.L_43:
        /*7a78*/ 	.byte	0x04, 0x36
        /*7a7a*/ 	.short	(.L_45 - .L_44)
.L_44:
        /*7a7c*/ 	.word	0x00000008
.L_45:


//--------------------- .nv.compat                --------------------------
	.section	.nv.compat,"",@"SHT_CUDA_COMPAT_INFO"
	.align	4
        /*0000*/ 	.byte	0x02, 0x02, 0x02, 0x00, 0x02, 0x05, 0x05, 0x00, 0x02, 0x03, 0x00, 0x00, 0x02, 0x06, 0x01, 0x00


//--------------------- .nv.callgraph             --------------------------
	.section	.nv.callgraph,"",@"SHT_CUDA_CALLGRAPH"
	.align	4
	.sectionentsize	8
	.align		4
        /*0000*/ 	.word	0x00000000
	.align		4
        /*0004*/ 	.word	0xffffffff
	.align		4
        /*0008*/ 	.word	0x00000000
	.align		4
        /*000c*/ 	.word	0xfffffffe
	.align		4
        /*0010*/ 	.word	0x00000000
	.align		4
        /*0014*/ 	.word	0xfffffffd
	.align		4
        /*0018*/ 	.word	0x00000000
	.align		4
        /*001c*/ 	.word	0xfffffffc


//--------------------- .text.matmul_kernel       --------------------------
	.section	.text.matmul_kernel,"ax",@progbits
	.align	128
        .global         matmul_kernel
        .type           matmul_kernel,@function
        .size           matmul_kernel,(.L_x_4 - matmul_kernel)
        .other          matmul_kernel,@"STO_CUDA_ENTRY STV_DEFAULT"
matmul_kernel:
.text.matmul_kernel:
[----:B------:R-:W0:Y:S08]  /*0000*/  LDC R1, c[0x0][0x37c] ;  /* 0x0000df00ff017b82 */ /* 0x000e300000000800 */
[----:B------:R-:W1:Y:S01]  /*0010*/  LDC.64 R4, c[0x0][0x398] ;  /* 0x0000e600ff047b82 */ /* 0x000e620000000a00 */
[----:B------:R-:W2:Y:S01]  /*0020*/  S2R R14, SR_TID.X ;  /* 0x00000000000e7919 */ /* 0x000ea20000002100 */
[----:B------:R-:W3:Y:S01]  /*0030*/  LDCU UR5, c[0x0][0x3a0] ;  /* 0x00007400ff0577ac */ /* 0x000ee20008000800 */
[----:B0-----:R-:W-:Y:S01]  /*0040*/  VIADD R1, R1, 0xffffed98 ;  /* 0xffffed9801017836 */ /* 0x001fe20000000000 */
[----:B------:R-:W0:Y:S01]  /*0050*/  LDCU.64 UR12, c[0x0][0x358] ;  /* 0x00006b00ff0c77ac */ /* 0x000e220008000a00 */
[----:B------:R-:W4:Y:S01]  /*0060*/  LDCU UR22, c[0x0][0x3a0] ;  /* 0x00007400ff1677ac */ /* 0x000f220008000800 */
[----:B---3--:R-:W-:Y:S01]  /*0070*/  UIADD3 UR5, UPT, UPT, UR5, 0x7f, URZ ;  /* 0x0000007f05057890 */ /* 0x008fe2000fffe0ff */
[----:B-1----:R-:W-:-:S03]  /*0080*/  VIADD R0, R5, 0x1ff ;  /* 0x000001ff05007836 */ /* 0x002fc60000000000 */
[----:B------:R-:W-:Y:S02]  /*0090*/  UISETP.GT.AND UP0, UPT, UR5, 0x7f, UPT ;  /* 0x0000007f0500788c */ /* 0x000fe4000bf04270 */
[----:B------:R-:W-:-:S04]  /*00a0*/  SHF.R.S32.HI R3, RZ, 0x1f, R0 ;  /* 0x0000001fff037819 */ /* 0x000fc80000011400 */
[----:B------:R-:W-:-:S04]  /*00b0*/  LEA.HI R3, R3, R0, RZ, 0x9 ;  /* 0x0000000003037211 */ /* 0x000fc800078f48ff */
[----:B------:R-:W-:Y:S02]  /*00c0*/  SHF.R.S32.HI R0, RZ, 0x9, R3 ;  /* 0x00000009ff007819 */ /* 0x000fe40000011403 */
[----:B------:R-:W1:Y:S03]  /*00d0*/  S2R R3, SR_CTAID.X ;  /* 0x0000000000037919 */ /* 0x000e660000002500 */
[----:B------:R-:W-:-:S05]  /*00e0*/  IMAD.SHL.U32 R0, R0, 0x8, RZ ;  /* 0x0000000800007824 */ /* 0x000fca00078e00ff */
[-C--:B------:R-:W-:Y:S02]  /*00f0*/  IABS R9, R0.reuse ;  /* 0x0000000000097213 */ /* 0x080fe40000000000 */
[----:B------:R-:W-:Y:S02]  /*0100*/  IABS R12, R0 ;  /* 0x00000000000c7213 */ /* 0x000fe40000000000 */
[----:B------:R-:W3:Y:S08]  /*0110*/  I2F.RP R2, R9 ;  /* 0x0000000900027306 */ /* 0x000ef00000209400 */
[----:B---3--:R-:W3:Y:S01]  /*0120*/  MUFU.RCP R2, R2 ;  /* 0x0000000200027308 */ /* 0x008ee20000001000 */
[----:B-1----:R-:W-:Y:S01]  /*0130*/  IABS R10, R3 ;  /* 0x00000003000a7213 */ /* 0x002fe20000000000 */
[----:B---3--:R-:W-:-:S02]  /*0140*/  VIADD R6, R2, 0xffffffe ;  /* 0x0ffffffe02067836 */ /* 0x008fc40000000000 */
[----:B------:R-:W-:-:S04]  /*0150*/  IMAD.MOV R2, RZ, RZ, -R12 ;  /* 0x000000ffff027224 */ /* 0x000fc800078e0a0c */
[----:B------:R1:W3:Y:S02]  /*0160*/  F2I.FTZ.U32.TRUNC.NTZ R7, R6 ;  /* 0x0000000600077305 */ /* 0x0002e4000021f000 */
[----:B-1----:R-:W-:Y:S02]  /*0170*/  IMAD.MOV.U32 R6, RZ, RZ, RZ ;  /* 0x000000ffff067224 */ /* 0x002fe400078e00ff */
[----:B---3--:R-:W-:-:S04]  /*0180*/  IMAD.MOV R8, RZ, RZ, -R7 ;  /* 0x000000ffff087224 */ /* 0x008fc800078e0a07 */
[----:B------:R-:W-:Y:S02]  /*0190*/  IMAD R11, R8, R9, RZ ;  /* 0x00000009080b7224 */ /* 0x000fe400078e02ff */
[----:B------:R-:W-:Y:S02]  /*01a0*/  IMAD.MOV.U32 R8, RZ, RZ, R10 ;  /* 0x000000ffff087224 */ /* 0x000fe400078e000a */
[----:B------:R-:W-:-:S06]  /*01b0*/  IMAD.HI.U32 R7, R7, R11, R6 ;  /* 0x0000000b07077227 */ /* 0x000fcc00078e0006 */
[----:B------:R-:W-:-:S04]  /*01c0*/  IMAD.HI.U32 R7, R7, R8, RZ ;  /* 0x0000000807077227 */ /* 0x000fc800078e00ff */
[----:B------:R-:W-:-:S05]  /*01d0*/  IMAD R2, R7, R2, R8 ;  /* 0x0000000207027224 */ /* 0x000fca00078e0208 */
[----:B------:R-:W-:-:S13]  /*01e0*/  ISETP.GT.U32.AND P1, PT, R9, R2, PT ;  /* 0x000000020900720c */ /* 0x000fda0003f24070 */
[----:B------:R-:W-:Y:S02]  /*01f0*/  @!P1 IMAD.IADD R2, R2, 0x1, -R9 ;  /* 0x0000000102029824 */ /* 0x000fe400078e0a09 */
[----:B------:R-:W-:Y:S01]  /*0200*/  @!P1 VIADD R7, R7, 0x1 ;  /* 0x0000000107079836 */ /* 0x000fe20000000000 */
[----:B------:R-:W-:Y:S02]  /*0210*/  ISETP.NE.AND P1, PT, R0, RZ, PT ;  /* 0x000000ff0000720c */ /* 0x000fe40003f25270 */
[----:B------:R-:W-:Y:S02]  /*0220*/  ISETP.GE.U32.AND P0, PT, R2, R9, PT ;  /* 0x000000090200720c */ /* 0x000fe40003f06070 */
[----:B------:R-:W-:-:S04]  /*0230*/  LOP3.LUT R2, R3, R0, RZ, 0x3c, !PT ;  /* 0x0000000003027212 */ /* 0x000fc800078e3cff */
[----:B------:R-:W-:Y:S01]  /*0240*/  ISETP.GE.AND P2, PT, R2, RZ, PT ;  /* 0x000000ff0200720c */ /* 0x000fe20003f46270 */
[----:B------:R-:W-:-:S06]  /*0250*/  VIADD R2, R4, 0x3f ;  /* 0x0000003f04027836 */ /* 0x000fcc0000000000 */
[----:B------:R-:W-:-:S04]  /*0260*/  @P0 VIADD R7, R7, 0x1 ;  /* 0x0000000107070836 */ /* 0x000fc80000000000 */
[----:B------:R-:W-:Y:S01]  /*0270*/  IMAD.MOV.U32 R6, RZ, RZ, R7 ;  /* 0x000000ffff067224 */ /* 0x000fe200078e0007 */
[----:B------:R-:W-:-:S03]  /*0280*/  SHF.R.S32.HI R7, RZ, 0x1f, R2 ;  /* 0x0000001fff077819 */ /* 0x000fc60000011402 */
[----:B------:R-:W-:Y:S01]  /*0290*/  @!P2 IMAD.MOV R6, RZ, RZ, -R6 ;  /* 0x000000ffff06a224 */ /* 0x000fe200078e0a06 */
[----:B------:R-:W-:Y:S02]  /*02a0*/  @!P1 LOP3.LUT R6, RZ, R0, RZ, 0x33, !PT ;  /* 0x00000000ff069212 */ /* 0x000fe400078e33ff */
[----:B------:R-:W-:-:S03]  /*02b0*/  LEA.HI R7, R7, R2, RZ, 0x6 ;  /* 0x0000000207077211 */ /* 0x000fc600078f30ff */
[----:B------:R-:W-:Y:S02]  /*02c0*/  IMAD.SHL.U32 R2, R6, 0x8, RZ ;  /* 0x0000000806027824 */ /* 0x000fe400078e00ff */
[----:B------:R-:W-:-:S03]  /*02d0*/  IMAD.MOV R6, RZ, RZ, -R6 ;  /* 0x000000ffff067224 */ /* 0x000fc600078e0a06 */
[----:B------:R-:W-:Y:S01]  /*02e0*/  LEA.HI.SX32 R7, R7, -R2, 0x1a ;  /* 0x8000000207077211 */ /* 0x000fe200078fd2ff */
[----:B------:R-:W-:Y:S02]  /*02f0*/  IMAD R13, R0, R6, R3 ;  /* 0x00000006000d7224 */ /* 0x000fe400078e0203 */
[----:B------:R-:W-:Y:S01]  /*0300*/  IMAD.MOV.U32 R6, RZ, RZ, RZ ;  /* 0x000000ffff067224 */ /* 0x000fe200078e00ff */
[----:B------:R-:W-:-:S04]  /*0310*/  VIMNMX R8, PT, PT, R7, 0x8, PT ;  /* 0x0000000807087848 */ /* 0x000fc80003fe0100 */
[-C--:B------:R-:W-:Y:S02]  /*0320*/  IABS R10, R8.reuse ;  /* 0x00000008000a7213 */ /* 0x080fe40000000000 */
[----:B------:R-:W-:Y:S02]  /*0330*/  IABS R0, R8 ;  /* 0x0000000800007213 */ /* 0x000fe40000000000 */
[----:B------:R-:W1:Y:S08]  /*0340*/  I2F.RP R9, R10 ;  /* 0x0000000a00097306 */ /* 0x000e700000209400 */
[----:B-1----:R-:W1:Y:S02]  /*0350*/  MUFU.RCP R9, R9 ;  /* 0x0000000900097308 */ /* 0x002e640000001000 */
[----:B-1----:R-:W-:-:S06]  /*0360*/  VIADD R7, R9, 0xffffffe ;  /* 0x0ffffffe09077836 */ /* 0x002fcc0000000000 */
[----:B------:R-:W1:Y:S02]  /*0370*/  F2I.FTZ.U32.TRUNC.NTZ R7, R7 ;  /* 0x0000000700077305 */ /* 0x000e64000021f000 */
[----:B-1----:R-:W-:-:S04]  /*0380*/  IMAD.MOV R11, RZ, RZ, -R7 ;  /* 0x000000ffff0b7224 */ /* 0x002fc800078e0a07 */
[----:B------:R-:W-:Y:S01]  /*0390*/  IMAD.MOV.U32 R3, RZ, RZ, R11 ;  /* 0x000000ffff037224 */ /* 0x000fe200078e000b */
[----:B------:R-:W-:-:S03]  /*03a0*/  IABS R11, R13 ;  /* 0x0000000d000b7213 */ /* 0x000fc60000000000 */
[----:B------:R-:W-:-:S04]  /*03b0*/  IMAD R3, R3, R10, RZ ;  /* 0x0000000a03037224 */ /* 0x000fc800078e02ff */
[----:B------:R-:W-:-:S04]  /*03c0*/  IMAD.HI.U32 R6, R7, R3, R6 ;  /* 0x0000000307067227 */ /* 0x000fc800078e0006 */
[----:B------:R-:W-:Y:S02]  /*03d0*/  IMAD.MOV R3, RZ, RZ, -R0 ;  /* 0x000000ffff037224 */ /* 0x000fe400078e0a00 */
[----:B------:R-:W-:-:S04]  /*03e0*/  IMAD.HI.U32 R0, R6, R11, RZ ;  /* 0x0000000b06007227 */ /* 0x000fc800078e00ff */
[----:B------:R-:W-:-:S05]  /*03f0*/  IMAD R3, R0, R3, R11 ;  /* 0x0000000300037224 */ /* 0x000fca00078e020b */
[----:B------:R-:W-:-:S13]  /*0400*/  ISETP.GT.U32.AND P1, PT, R10, R3, PT ;  /* 0x000000030a00720c */ /* 0x000fda0003f24070 */
[----:B------:R-:W-:Y:S02]  /*0410*/  @!P1 IMAD.IADD R3, R3, 0x1, -R10 ;  /* 0x0000000103039824 */ /* 0x000fe400078e0a0a */
[----:B------:R-:W-:Y:S01]  /*0420*/  @!P1 VIADD R0, R0, 0x1 ;  /* 0x0000000100009836 */ /* 0x000fe20000000000 */
[----:B------:R-:W-:Y:S02]  /*0430*/  ISETP.NE.AND P1, PT, R8, RZ, PT ;  /* 0x000000ff0800720c */ /* 0x000fe40003f25270 */
[----:B------:R-:W-:Y:S02]  /*0440*/  ISETP.GE.U32.AND P0, PT, R3, R10, PT ;  /* 0x0000000a0300720c */ /* 0x000fe40003f06070 */
[----:B------:R-:W-:Y:S02]  /*0450*/  LOP3.LUT R3, R13, R8, RZ, 0x3c, !PT ;  /* 0x000000080d037212 */ /* 0x000fe400078e3cff */
[----:B--2---:R-:W-:Y:S02]  /*0460*/  LOP3.LUT R10, R14, 0x180, RZ, 0xc0, !PT ;  /* 0x000001800e0a7812 */ /* 0x004fe400078ec0ff */
[----:B------:R-:W-:-:S07]  /*0470*/  ISETP.GE.AND P2, PT, R3, RZ, PT ;  /* 0x000000ff0300720c */ /* 0x000fce0003f46270 */
[----:B------:R-:W-:-:S06]  /*0480*/  @P0 VIADD R0, R0, 0x1 ;  /* 0x0000000100000836 */ /* 0x000fcc0000000000 */
[----:B------:R-:W-:Y:S01]  /*0490*/  @!P2 IMAD.MOV R0, RZ, RZ, -R0 ;  /* 0x000000ffff00a224 */ /* 0x000fe200078e0a00 */
[----:B------:R-:W-:-:S05]  /*04a0*/  @!P1 LOP3.LUT R0, RZ, R8, RZ, 0x33, !PT ;  /* 0x00000008ff009212 */ /* 0x000fca00078e33ff */
[----:B------:R-:W-:-:S04]  /*04b0*/  IMAD.MOV R3, RZ, RZ, -R0 ;  /* 0x000000ffff037224 */ /* 0x000fc800078e0a00 */
[----:B------:R-:W-:Y:S02]  /*04c0*/  IMAD R3, R8, R3, R13 ;  /* 0x0000000308037224 */ /* 0x000fe400078e020d */
[----:B------:R-:W-:Y:S02]  /*04d0*/  IMAD.SHL.U32 R13, R0, 0x200, RZ ;  /* 0x00000200000d7824 */ /* 0x000fe400078e00ff */
[----:B------:R-:W-:Y:S01]  /*04e0*/  IMAD.IADD R3, R2, 0x1, R3 ;  /* 0x0000000102037824 */ /* 0x000fe200078e0203 */
[----:B------:R-:W-:-:S05]  /*04f0*/  LOP3.LUT R2, R14, 0x3f, RZ, 0xc0, !PT ;  /* 0x0000003f0e027812 */ /* 0x000fca00078ec0ff */
[----:B------:R-:W-:Y:S01]  /*0500*/  IMAD R17, R3, 0x40, R2 ;  /* 0x0000004003117824 */ /* 0x000fe200078e0202 */
[----:B------:R-:W-:-:S04]  /*0510*/  SHF.R.U32.HI R2, RZ, 0x6, R14 ;  /* 0x00000006ff027819 */ /* 0x000fc8000001160e */
[----:B------:R1:W-:Y:S01]  /*0520*/  STL [R1+0xa1c], R17 ;  /* 0x000a1c1101007387 */ /* 0x0003e20000100800 */
[----:B------:R-:W-:-:S03]  /*0530*/  SGXT.U32 R2, R2, 0x3 ;  /* 0x000000030202781a */ /* 0x000fc60000000000 */
[----:B------:R1:W-:Y:S01]  /*0540*/  STL [R1+0x994], R13 ;  /* 0x0009940d01007387 */ /* 0x0003e20000100800 */
[C---:B------:R-:W-:Y:S02]  /*0550*/  LOP3.LUT R7, R2.reuse, 0x10, RZ, 0xfc, !PT ;  /* 0x0000001002077812 */ /* 0x040fe400078efcff */
[C---:B------:R-:W-:Y:S02]  /*0560*/  LOP3.LUT R6, R2.reuse, 0x20, RZ, 0xfc, !PT ;  /* 0x0000002002067812 */ /* 0x040fe400078efcff */
[C---:B------:R-:W-:Y:S02]  /*0570*/  LOP3.LUT R3, R2.reuse, 0x30, RZ, 0xfc, !PT ;  /* 0x0000003002037812 */ /* 0x040fe400078efcff */
[C---:B------:R-:W-:Y:S02]  /*0580*/  LOP3.LUT R7, R2.reuse, 0x40, RZ, 0xfc, !PT ;  /* 0x0000004002077812 */ /* 0x040fe400078efcff */
[C---:B------:R-:W-:Y:S02]  /*0590*/  LOP3.LUT R6, R2.reuse, 0x50, RZ, 0xfc, !PT ;  /* 0x0000005002067812 */ /* 0x040fe400078efcff */
[----:B------:R-:W-:-:S02]  /*05a0*/  LOP3.LUT R3, R2, 0x60, RZ, 0xfc, !PT ;  /* 0x0000006002037812 */ /* 0x000fc400078efcff */
[----:B------:R-:W-:Y:S01]  /*05b0*/  LOP3.LUT R2, R2, 0x70, RZ, 0xfc, !PT ;  /* 0x0000007002027812 */ /* 0x000fe200078efcff */
[----:B01--4-:R-:W-:Y:S06]  /*05c0*/  BRA.U UP0, `(.L_x_0) ;  /* 0x00000005000c7547 */ /* 0x013fec000b800000 */
[----:B------:R-:W-:Y:S01]  /*05d0*/  IMAD.SHL.U32 R0, R14, 0x20, RZ ;  /* 0x000000200e007824 */ /* 0x000fe200078e00ff */
[----:B------:R0:W-:Y:S04]  /*05e0*/  STL [R1+0x120], RZ ;  /* 0x000120ff01007387 */ /* 0x0001e80000100800 */
[----:B------:R0:W-:Y:S04]  /*05f0*/  STL [R1+0xa18], R0 ;  /* 0x000a180001007387 */ /* 0x0001e80000100800 */
[----:B------:R0:W-:Y:S04]  /*0600*/  STL [R1+0x124], RZ ;  /* 0x000124ff01007387 */ /* 0x0001e80000100800 */
        /* <DEDUP_REMOVED lines=61> */
[----:B------:R0:W-:Y:S01]  /*09e0*/  STL [R1+0x6c], RZ ;  /* 0x00006cff01007387 */ /* 0x0001e20000100800 */
[----:B------:R-:W-:Y:S05]  /*09f0*/  BRA `(.L_x_1) ;  /* 0x000001f800287947 */ /* 0x000fea0003800000 */
.L_x_0:
[----:B------:R-:W-:Y:S01]  /*0a00*/  IABS R8, R4 ;  /* 0x0000000400087213 */ /* 0x000fe20000000000 */
[----:B------:R0:W-:Y:S01]  /*0a10*/  STL [R1+0xb04], R5 ;  /* 0x000b040501007387 */ /* 0x0001e20000100800 */
[----:B------:R-:W-:Y:S01]  /*0a20*/  IABS R0, R5 ;  /* 0x0000000500007213 */ /* 0x000fe20000000000 */
[----:B------:R-:W1:Y:S01]  /*0a30*/  LDCU UR23, c[0x0][0x3b0] ;  /* 0x00007600ff1777ac */ /* 0x000e620008000800 */
[----:B------:R-:W2:Y:S01]  /*0a40*/  I2F.RP R12, R8 ;  /* 0x00000008000c7306 */ /* 0x000ea20000209400 */
[----:B------:R-:W-:Y:S02]  /*0a50*/  LEA.HI R10, R10, R13, RZ, 0x19 ;  /* 0x0000000d0a0a7211 */ /* 0x000fe400078fc8ff */
[----:B------:R-:W-:Y:S01]  /*0a60*/  ISETP.GE.AND P6, PT, R17, RZ, PT ;  /* 0x000000ff1100720c */ /* 0x000fe20003fc6270 */
[----:B------:R-:W3:Y:S01]  /*0a70*/  LDCU.64 UR14, c[0x0][0x388] ;  /* 0x00007100ff0e77ac */ /* 0x000ee20008000a00 */
[----:B------:R-:W-:-:S03]  /*0a80*/  IABS R13, R10 ;  /* 0x0000000a000d7213 */ /* 0x000fc60000000000 */
[----:B------:R-:W4:Y:S01]  /*0a90*/  I2F.RP R9, R0 ;  /* 0x0000000000097306 */ /* 0x000f220000209400 */
[----:B------:R-:W5:Y:S01]  /*0aa0*/  LDCU.64 UR6, c[0x0][0x388] ;  /* 0x00007100ff0677ac */ /* 0x000f620008000a00 */
[----:B------:R-:W0:Y:S06]  /*0ab0*/  LDCU.64 UR16, c[0x0][0x388] ;  /* 0x00007100ff1077ac */ /* 0x000e2c0008000a00 */
[----:B--2---:R-:W2:Y:S01]  /*0ac0*/  MUFU.RCP R12, R12 ;  /* 0x0000000c000c7308 */ /* 0x004ea20000001000 */
[----:B------:R-:W0:Y:S01]  /*0ad0*/  LDCU.128 UR8, c[0x0][0x380] ;  /* 0x00007000ff0877ac */ /* 0x000e220008000c00 */
[----:B------:R-:W0:Y:S06]  /*0ae0*/  LDCU.64 UR18, c[0x0][0x388] ;  /* 0x00007100ff1277ac */ /* 0x000e2c0008000a00 */
[----:B----4-:R-:W4:Y:S01]  /*0af0*/  MUFU.RCP R9, R9 ;  /* 0x0000000900097308 */ /* 0x010f220000001000 */
[----:B------:R-:W0:Y:S01]  /*0b00*/  LDCU.64 UR20, c[0x0][0x388] ;  /* 0x00007100ff1477ac */ /* 0x000e220008000a00 */
[----:B------:R-:W0:Y:S01]  /*0b10*/  LDCU UR72, c[0x0][0x38c] ;  /* 0x00007180ff4877ac */ /* 0x000e220008000800 */
[----:B--2---:R-:W-:Y:S01]  /*0b20*/  VIADD R2, R12, 0xffffffe ;  /* 0x0ffffffe0c027836 */ /* 0x004fe20000000000 */
[----:B------:R-:W2:Y:S04]  /*0b30*/  LDCU UR73, c[0x0][0x3a8] ;  /* 0x00007500ff4977ac */ /* 0x000ea80008000800 */
[----:B------:R0:W1:Y:S01]  /*0b40*/  F2I.FTZ.U32.TRUNC.NTZ R3, R2 ;  /* 0x0000000200037305 */ /* 0x000062000021f000 */
[----:B------:R-:W2:Y:S01]  /*0b50*/  LDCU UR74, c[0x0][0x3a8] ;  /* 0x00007500ff4a77ac */ /* 0x000ea20008000800 */
[----:B----4-:R-:W-:Y:S01]  /*0b60*/  VIADD R7, R9, 0xffffffe ;  /* 0x0ffffffe09077836 */ /* 0x010fe20000000000 */
[----:B------:R-:W-:Y:S01]  /*0b70*/  IABS R9, R17 ;  /* 0x0000001100097213 */ /* 0x000fe20000000000 */
[----:B------:R-:W4:Y:S01]  /*0b80*/  LDCU UR75, c[0x0][0x3a8] ;  /* 0x00007500ff4b77ac */ /* 0x000f220008000800 */
[----:B0-----:R-:W-:-:S03]  /*0b90*/  IMAD.MOV.U32 R2, RZ, RZ, RZ ;  /* 0x000000ffff027224 */ /* 0x001fc600078e00ff */
[----:B------:R-:W0:Y:S01]  /*0ba0*/  F2I.FTZ.U32.TRUNC.NTZ R7, R7 ;  /* 0x0000000700077305 */ /* 0x000e22000021f000 */
[----:B------:R-:W2:Y:S01]  /*0bb0*/  LDCU UR76, c[0x0][0x3a8] ;  /* 0x00007500ff4c77ac */ /* 0x000ea20008000800 */
[----:B-1----:R-:W-:-:S04]  /*0bc0*/  IMAD.MOV R11, RZ, RZ, -R3 ;  /* 0x000000ffff0b7224 */ /* 0x002fc800078e0a03 */
[----:B------:R-:W-:-:S04]  /*0bd0*/  IMAD R11, R11, R8, RZ ;  /* 0x000000080b0b7224 */ /* 0x000fc800078e02ff */
[----:B------:R-:W-:-:S04]  /*0be0*/  IMAD.HI.U32 R11, R3, R11, R2 ;  /* 0x0000000b030b7227 */ /* 0x000fc800078e0002 */
[--C-:B0-----:R-:W-:Y:S02]  /*0bf0*/  IMAD.MOV R6, RZ, RZ, -R7.reuse ;  /* 0x000000ffff067224 */ /* 0x101fe400078e0a07 */
[----:B------:R-:W-:Y:S02]  /*0c00*/  VIADD R3, R10, 0x1fc ;  /* 0x000001fc0a037836 */ /* 0x000fe40000000000 */
[----:B------:R-:W-:Y:S02]  /*0c10*/  IMAD R2, R6, R0, RZ ;  /* 0x0000000006027224 */ /* 0x000fe400078e02ff */
[----:B------:R-:W-:Y:S01]  /*0c20*/  IMAD.MOV.U32 R6, RZ, RZ, RZ ;  /* 0x000000ffff067224 */ /* 0x000fe200078e00ff */
[----:B------:R-:W-:Y:S02]  /*0c30*/  IABS R12, R3 ;  /* 0x00000003000c7213 */ /* 0x000fe40000000000 */
[----:B------:R-:W-:Y:S01]  /*0c40*/  ISETP.GE.AND P3, PT, R3, RZ, PT ;  /* 0x000000ff0300720c */ /* 0x000fe20003f66270 */
[----:B------:R-:W-:-:S04]  /*0c50*/  IMAD.HI.U32 R2, R7, R2, R6 ;  /* 0x0000000207027227 */ /* 0x000fc800078e0006 */
[----:B------:R-:W-:-:S04]  /*0c60*/  IMAD.HI.U32 R7, R11, R9, RZ ;  /* 0x000000090b077227 */ /* 0x000fc800078e00ff */
[----:B------:R-:W-:-:S04]  /*0c70*/  IMAD.HI.U32 R6, R2, R13, RZ ;  /* 0x0000000d02067227 */ /* 0x000fc800078e00ff */
[----:B------:R-:W-:Y:S02]  /*0c80*/  IMAD.MOV R7, RZ, RZ, -R7 ;  /* 0x000000ffff077224 */ /* 0x000fe400078e0a07 */
[----:B------:R-:W-:-:S04]  /*0c90*/  IMAD.HI.U32 R14, R2, R12, RZ ;  /* 0x0000000c020e7227 */ /* 0x000fc800078e00ff */
[----:B------:R-:W-:Y:S02]  /*0ca0*/  IMAD.MOV R6, RZ, RZ, -R6 ;  /* 0x000000ffff067224 */ /* 0x000fe400078e0a06 */
[----:B------:R-:W-:Y:S02]  /*0cb0*/  IMAD R7, R8, R7, R9 ;  /* 0x0000000708077224 */ /* 0x000fe400078e0209 */
[----:B------:R-:W-:Y:S02]  /*0cc0*/  IMAD.MOV R14, RZ, RZ, -R14 ;  /* 0x000000ffff0e7224 */ /* 0x000fe400078e0a0e */
[----:B------:R-:W-:Y:S01]  /*0cd0*/  IMAD R13, R0, R6, R13 ;  /* 0x00000006000d7224 */ /* 0x000fe200078e020d */
[----:B------:R-:W-:Y:S01]  /*0ce0*/  ISETP.GT.U32.AND P0, PT, R8, R7, PT ;  /* 0x000000070800720c */ /* 0x000fe20003f04070 */
[----:B------:R-:W-:Y:S02]  /*0cf0*/  IMAD R12, R0, R14, R12 ;  /* 0x0000000e000c7224 */ /* 0x000fe400078e020c */
[----:B------:R-:W-:Y:S01]  /*0d00*/  VIADD R9, R10, 0x1f8 ;  /* 0x000001f80a097836 */ /* 0x000fe20000000000 */
[----:B------:R-:W-:Y:S01]  /*0d10*/  ISETP.GT.U32.AND P1, PT, R0, R13, PT ;  /* 0x0000000d0000720c */ /* 0x000fe20003f24070 */
[----:B------:R-:W-:Y:S01]  /*0d20*/  VIADD R6, R10, 0x1f4 ;  /* 0x000001f40a067836 */ /* 0x000fe20000000000 */
[----:B------:R-:W-:Y:S01]  /*0d30*/  ISETP.GT.U32.AND P4, PT, R0, R12, PT ;  /* 0x0000000c0000720c */ /* 0x000fe20003f84070 */
[----:B------:R-:W-:Y:S01]  /*0d40*/  VIADD R3, R10, 0x1f0 ;  /* 0x000001f00a037836 */ /* 0x000fe20000000000 */
[----:B------:R-:W-:-:S02]  /*0d50*/  IABS R11, R9 ;  /* 0x00000009000b7213 */ /* 0x000fc40000000000 */
[----:B------:R-:W-:Y:S02]  /*0d60*/  IABS R16, R6 ;  /* 0x0000000600107213 */ /* 0x000fe40000000000 */
[----:B------:R-:W-:Y:S01]  /*0d70*/  IABS R14, R3 ;  /* 0x00000003000e7213 */ /* 0x000fe20000000000 */
[----:B------:R-:W-:-:S04]  /*0d80*/  IMAD.HI.U32 R15, R2, R11, RZ ;  /* 0x0000000b020f7227 */ /* 0x000fc800078e00ff */
[----:B------:R-:W-:Y:S02]  /*0d90*/  @!P0 IMAD.IADD R7, R7, 0x1, -R8 ;  /* 0x0000000107078824 */ /* 0x000fe400078e0a08 */
[--C-:B------:R-:W-:Y:S01]  /*0da0*/  @!P1 IMAD.IADD R13, R13, 0x1, -R0.reuse ;  /* 0x000000010d0d9824 */ /* 0x100fe200078e0a00 */
[----:B------:R-:W-:Y:S01]  /*0db0*/  ISETP.GE.AND P1, PT, R9, RZ, PT ;  /* 0x000000ff0900720c */ /* 0x000fe20003f26270 */
[----:B------:R-:W-:Y:S01]  /*0dc0*/  IMAD.MOV R15, RZ, RZ, -R15 ;  /* 0x000000ffff0f7224 */ /* 0x000fe200078e0a0f */
[----:B------:R-:W-:Y:S01]  /*0dd0*/  ISETP.GT.U32.AND P0, PT, R8, R7, PT ;  /* 0x000000070800720c */ /* 0x000fe20003f04070 */
[----:B------:R-:W-:Y:S01]  /*0de0*/  @!P4 IMAD.IADD R12, R12, 0x1, -R0 ;  /* 0x000000010c0cc824 */ /* 0x000fe200078e0a00 */
[----:B------:R-:W-:Y:S01]  /*0df0*/  ISETP.NE.AND P4, PT, R4, RZ, PT ;  /* 0x000000ff0400720c */ /* 0x000fe20003f85270 */
[----:B------:R-:W-:Y:S01]  /*0e00*/  IMAD.HI.U32 R9, R2, R16, RZ ;  /* 0x0000001002097227 */ /* 0x000fe200078e00ff */
[C---:B------:R-:W-:Y:S02]  /*0e10*/  ISETP.GT.U32.AND P2, PT, R0.reuse, R13, PT ;  /* 0x0000000d0000720c */ /* 0x040fe40003f44070 */
[C---:B------:R-:W-:Y:S01]  /*0e20*/  ISETP.GT.U32.AND P5, PT, R0.reuse, R12, PT ;  /* 0x0000000c0000720c */ /* 0x040fe20003fa4070 */
[----:B------:R-:W-:-:S02]  /*0e30*/  IMAD R11, R0, R15, R11 ;  /* 0x0000000f000b7224 */ /* 0x000fc400078e020b */
[----:B------:R-:W-:Y:S02]  /*0e40*/  IMAD.MOV R15, RZ, RZ, -R9 ;  /* 0x000000ffff0f7224 */ /* 0x000fe400078e0a09 */
[----:B------:R-:W-:-:S04]  /*0e50*/  IMAD.HI.U32 R9, R2, R14, RZ ;  /* 0x0000000e02097227 */ /* 0x000fc800078e00ff */
[----:B------:R-:W-:Y:S02]  /*0e60*/  IMAD.MOV R9, RZ, RZ, -R9 ;  /* 0x000000ffff097224 */ /* 0x000fe400078e0a09 */
[----:B------:R-:W-:Y:S01]  /*0e70*/  @!P0 IMAD.IADD R7, R7, 0x1, -R8 ;  /* 0x0000000107078824 */ /* 0x000fe200078e0a08 */
[C---:B------:R-:W-:Y:S01]  /*0e80*/  ISETP.GT.U32.AND P0, PT, R0.reuse, R11, PT ;  /* 0x0000000b0000720c */ /* 0x040fe20003f04070 */
[C---:B------:R-:W-:Y:S02]  /*0e90*/  IMAD R14, R0.reuse, R9, R14 ;  /* 0x00000009000e7224 */ /* 0x040fe400078e020e */
[----:B------:R-:W-:Y:S02]  /*0ea0*/  IMAD R16, R0, R15, R16 ;  /* 0x0000000f00107224 */ /* 0x000fe400078e0210 */
[----:B------:R-:W-:Y:S02]  /*0eb0*/  IMAD.MOV.U32 R5, RZ, RZ, R7 ;  /* 0x000000ffff057224 */ /* 0x000fe400078e0007 */
[--C-:B------:R-:W-:Y:S01]  /*0ec0*/  @!P5 IMAD.IADD R12, R12, 0x1, -R0.reuse ;  /* 0x000000010c0cd824 */ /* 0x100fe200078e0a00 */
[C---:B------:R-:W-:Y:S01]  /*0ed0*/  ISETP.GT.U32.AND P5, PT, R0.reuse, R14, PT ;  /* 0x0000000e0000720c */ /* 0x040fe20003fa4070 */
[----:B------:R-:W-:Y:S01]  /*0ee0*/  @!P6 IMAD.MOV R5, RZ, RZ, -R5 ;  /* 0x000000ffff05e224 */ /* 0x000fe200078e0a05 */
[----:B------:R-:W-:Y:S01]  /*0ef0*/  ISETP.GT.U32.AND P6, PT, R0, R16, PT ;  /* 0x000000100000720c */ /* 0x000fe20003fc4070 */
[C---:B------:R-:W-:Y:S01]  /*0f00*/  VIADD R8, R10.reuse, 0x1ec ;  /* 0x000001ec0a087836 */ /* 0x040fe20000000000 */
[----:B------:R-:W-:Y:S01]  /*0f10*/  @!P4 LOP3.LUT R5, RZ, R4, RZ, 0x33, !PT ;  /* 0x00000004ff05c212 */ /* 0x000fe200078e33ff */
[C---:B------:R-:W-:Y:S01]  /*0f20*/  VIADD R4, R10.reuse, 0x1e8 ;  /* 0x000001e80a047836 */ /* 0x040fe20000000000 */
[----:B------:R-:W-:Y:S01]  /*0f30*/  ISETP.GE.AND P4, PT, R10, RZ, PT ;  /* 0x000000ff0a00720c */ /* 0x000fe20003f86270 */
[--C-:B------:R-:W-:Y:S01]  /*0f40*/  @!P0 IMAD.IADD R11, R11, 0x1, -R0.reuse ;  /* 0x000000010b0b8824 */ /* 0x100fe200078e0a00 */
[----:B------:R-:W-:Y:S01]  /*0f50*/  IABS R15, R8 ;  /* 0x00000008000f7213 */ /* 0x000fe20000000000 */
[--C-:B------:R-:W-:Y:S01]  /*0f60*/  @!P2 IMAD.IADD R13, R13, 0x1, -R0.reuse ;  /* 0x000000010d0da824 */ /* 0x100fe200078e0a00 */
[----:B------:R-:W-:Y:S01]  /*0f70*/  IABS R7, R4 ;  /* 0x0000000400077213 */ /* 0x000fe20000000000 */
[----:B------:R0:W-:Y:S01]  /*0f80*/  STL [R1+0x1c8], R5 ;  /* 0x0001c80501007387 */ /* 0x0001e20000100800 */
[----:B------:R-:W-:Y:S01]  /*0f90*/  ISETP.GE.AND P0, PT, R3, RZ, PT ;  /* 0x000000ff0300720c */ /* 0x000fe20003f06270 */
[--C-:B------:R-:W-:Y:S01]  /*0fa0*/  @!P5 IMAD.IADD R14, R14, 0x1, -R0.reuse ;  /* 0x000000010e0ed824 */ /* 0x100fe200078e0a00 */
[----:B------:R-:W-:Y:S01]  /*0fb0*/  ISETP.GE.AND P2, PT, R6, RZ, PT ;  /* 0x000000ff0600720c */ /* 0x000fe20003f46270 */
[----:B------:R-:W-:Y:S01]  /*0fc0*/  @!P6 IMAD.IADD R16, R16, 0x1, -R0 ;  /* 0x000000011010e824 */ /* 0x000fe200078e0a00 */
[----:B------:R-:W-:Y:S01]  /*0fd0*/  ISETP.GT.U32.AND P6, PT, R0, R11, PT ;  /* 0x0000000b0000720c */ /* 0x000fe20003fc4070 */
[----:B------:R-:W-:Y:S01]  /*0fe0*/  IMAD.HI.U32 R9, R2, R15, RZ ;  /* 0x0000000f02097227 */ /* 0x000fe200078e00ff */
[----:B------:R-:W-:-:S03]  /*0ff0*/  ISETP.GT.U32.AND P5, PT, R0, R14, PT ;  /* 0x0000000e0000720c */ /* 0x000fc60003fa4070 */
[----:B------:R-:W-:-:S04]  /*1000*/  IMAD.HI.U32 R17, R2, R7, RZ ;  /* 0x0000000702117227 */ /* 0x000fc800078e00ff */
[----:B------:R-:W-:Y:S02]  /*1010*/  IMAD.MOV R9, RZ, RZ, -R9 ;  /* 0x000000ffff097224 */ /* 0x000fe400078e0a09 */
[----:B------:R-:W-:Y:S02]  /*1020*/  IMAD.MOV R17, RZ, RZ, -R17 ;  /* 0x000000ffff117224 */ /* 0x000fe400078e0a11 */
[----:B------:R-:W-:Y:S01]  /*1030*/  @!P4 IMAD.MOV R13, RZ, RZ, -R13 ;  /* 0x000000ffff0dc224 */ /* 0x000fe200078e0a0d */
[----:B------:R-:W-:Y:S01]  /*1040*/  ISETP.GT.U32.AND P4, PT, R0, R16, PT ;  /* 0x000000100000720c */ /* 0x000fe20003f84070 */
[----:B------:R-:W-:Y:S02]  /*1050*/  VIADD R3, R10, 0x1e4 ;  /* 0x000001e40a037836 */ /* 0x000fe40000000000 */
[C---:B------:R-:W-:Y:S01]  /*1060*/  IMAD R15, R0.reuse, R9, R15 ;  /* 0x00000009000f7224 */ /* 0x040fe200078e020f */
[----:B------:R-:W-:Y:S01]  /*1070*/  STL [R1+0xb08], R13 ;  /* 0x000b080d01007387 */ /* 0x000fe20000100800 */
[C---:B------:R-:W-:Y:S01]  /*1080*/  IMAD R7, R0.reuse, R17, R7 ;  /* 0x0000001100077224 */ /* 0x040fe200078e0207 */
[----:B------:R-:W-:Y:S01]  /*1090*/  IABS R9, R3 ;  /* 0x0000000300097213 */ /* 0x000fe20000000000 */
[--C-:B------:R-:W-:Y:S01]  /*10a0*/  @!P6 IMAD.IADD R11, R11, 0x1, -R0.reuse ;  /* 0x000000010b0be824 */ /* 0x100fe200078e0a00 */
[----:B------:R-:W-:Y:S01]  /*10b0*/  ISETP.GT.U32.AND P6, PT, R0, R15, PT ;  /* 0x0000000f0000720c */ /* 0x000fe20003fc4070 */
[----:B------:R-:W-:Y:S01]  /*10c0*/  @!P5 IMAD.IADD R14, R14, 0x1, -R0 ;  /* 0x000000010e0ed824 */ /* 0x000fe200078e0a00 */
[----:B------:R-:W-:Y:S01]  /*10d0*/  ISETP.GT.U32.AND P5, PT, R0, R7, PT ;  /* 0x000000070000720c */ /* 0x000fe20003fa4070 */
[----:B------:R-:W-:-:S02]  /*10e0*/  VIADD R6, R10, 0x1e0 ;  /* 0x000001e00a067836 */ /* 0x000fc40000000000 */
[----:B------:R-:W-:-:S03]  /*10f0*/  IMAD.HI.U32 R17, R2, R9, RZ ;  /* 0x0000000902117227 */ /* 0x000fc600078e00ff */
[----:B------:R-:W-:Y:S01]  /*1100*/  IABS R22, R6 ;  /* 0x0000000600167213 */ /* 0x000fe20000000000 */
[----:B------:R-:W-:Y:S01]  /*1110*/  @!P4 IMAD.IADD R16, R16, 0x1, -R0 ;  /* 0x000000011010c824 */ /* 0x000fe200078e0a00 */
[----:B------:R-:W-:Y:S01]  /*1120*/  ISETP.GE.AND P4, PT, R8, RZ, PT ;  /* 0x000000ff0800720c */ /* 0x000fe20003f86270 */
[----:B------:R-:W-:Y:S02]  /*1130*/  VIADD R8, R10, 0x1dc ;  /* 0x000001dc0a087836 */ /* 0x000fe40000000000 */
[----:B------:R-:W-:Y:S02]  /*1140*/  IMAD.MOV R17, RZ, RZ, -R17 ;  /* 0x000000ffff117224 */ /* 0x000fe400078e0a11 */
[----:B------:R-:W-:Y:S02]  /*1150*/  IMAD.MOV.U32 R20, RZ, RZ, R12 ;  /* 0x000000ffff147224 */ /* 0x000fe400078e000c */
[----:B0-----:R-:W-:Y:S02]  /*1160*/  IMAD.MOV.U32 R5, RZ, RZ, R11 ;  /* 0x000000ffff057224 */ /* 0x001fe400078e000b */
[----:B------:R-:W-:-:S04]  /*1170*/  IMAD.HI.U32 R18, R2, R22, RZ ;  /* 0x0000001602127227 */ /* 0x000fc800078e00ff */
[--C-:B------:R-:W-:Y:S01]  /*1180*/  @!P6 IMAD.IADD R15, R15, 0x1, -R0.reuse ;  /* 0x000000010f0fe824 */ /* 0x100fe200078e0a00 */
[----:B------:R-:W-:Y:S01]  /*1190*/  ISETP.GE.AND P6, PT, R4, RZ, PT ;  /* 0x000000ff0400720c */ /* 0x000fe20003fc6270 */
[C---:B------:R-:W-:Y:S01]  /*11a0*/  IMAD R9, R0.reuse, R17, R9 ;  /* 0x0000001100097224 */ /* 0x040fe200078e0209 */
[----:B------:R-:W-:Y:S01]  /*11b0*/  IABS R17, R8 ;  /* 0x0000000800117213 */ /* 0x000fe20000000000 */
[----:B------:R-:W-:Y:S01]  /*11c0*/  @!P5 IMAD.IADD R7, R7, 0x1, -R0 ;  /* 0x000000010707d824 */ /* 0x000fe200078e0a00 */
[C---:B------:R-:W-:Y:S01]  /*11d0*/  ISETP.GT.U32.AND P5, PT, R0.reuse, R15, PT ;  /* 0x0000000f0000720c */ /* 0x040fe20003fa4070 */
[----:B------:R-:W-:Y:S01]  /*11e0*/  @!P3 IMAD.MOV R20, RZ, RZ, -R20 ;  /* 0x000000ffff14b224 */ /* 0x000fe200078e0a14 */
[C---:B------:R-:W-:Y:S01]  /*11f0*/  ISETP.GT.U32.AND P3, PT, R0.reuse, R9, PT ;  /* 0x000000090000720c */ /* 0x040fe20003f64070 */
[----:B------:R-:W-:Y:S01]  /*1200*/  @!P1 IMAD.MOV R5, RZ, RZ, -R5 ;  /* 0x000000ffff059224 */ /* 0x000fe200078e0a05 */
[----:B------:R-:W-:Y:S01]  /*1210*/  ISETP.GT.U32.AND P1, PT, R0, R7, PT ;  /* 0x000000070000720c */ /* 0x000fe20003f24070 */
[----:B------:R-:W-:Y:S01]  /*1220*/  IMAD.MOV R18, RZ, RZ, -R18 ;  /* 0x000000ffff127224 */ /* 0x000fe200078e0a12 */
[----:B------:R-:W-:Y:S01]  /*1230*/  STL [R1+0x8], R20 ;  /* 0x0000081401007387 */ /* 0x000fe20000100800 */
[----:B------:R-:W-:-:S02]  /*1240*/  VIADD R4, R10, 0x1d8 ;  /* 0x000001d80a047836 */ /* 0x000fc40000000000 */
[----:B------:R-:W-:Y:S01]  /*1250*/  IMAD.MOV.U32 R12, RZ, RZ, R17 ;  /* 0x000000ffff0c7224 */ /* 0x000fe200078e0011 */
[----:B------:R0:W-:Y:S01]  /*1260*/  STL [R1+0x4], R5 ;  /* 0x0000040501007387 */ /* 0x0001e20000100800 */
[----:B------:R-:W-:Y:S01]  /*1270*/  IMAD R22, R0, R18, R22 ;  /* 0x0000001200167224 */ /* 0x000fe200078e0216 */
[----:B------:R-:W-:Y:S01]  /*1280*/  IABS R19, R4 ;  /* 0x0000000400137213 */ /* 0x000fe20000000000 */
[----:B------:R-:W-:-:S04]  /*1290*/  IMAD.HI.U32 R11, R2, R12, RZ ;  /* 0x0000000c020b7227 */ /* 0x000fc800078e00ff */
[----:B------:R-:W-:Y:S02]  /*12a0*/  IMAD.MOV R11, RZ, RZ, -R11 ;  /* 0x000000ffff0b7224 */ /* 0x000fe400078e0a0b */
[----:B------:R-:W-:Y:S01]  /*12b0*/  @!P0 IMAD.MOV R14, RZ, RZ, -R14 ;  /* 0x000000ffff0e8224 */ /* 0x000fe200078e0a0e */
[----:B------:R-:W-:Y:S01]  /*12c0*/  ISETP.GE.AND P0, PT, R3, RZ, PT ;  /* 0x000000ff0300720c */ /* 0x000fe20003f06270 */
[----:B0-----:R-:W-:Y:S02]  /*12d0*/  IMAD.MOV.U32 R5, RZ, RZ, R16 ;  /* 0x000000ffff057224 */ /* 0x001fe400078e0010 */
[----:B------:R-:W-:Y:S01]  /*12e0*/  IMAD.HI.U32 R16, R2, R19, RZ ;  /* 0x0000001302107227 */ /* 0x000fe200078e00ff */
[----:B------:R-:W-:Y:S03]  /*12f0*/  STL [R1+0xb0c], R14 ;  /* 0x000b0c0e01007387 */ /* 0x000fe60000100800 */
[----:B------:R-:W-:Y:S01]  /*1300*/  @!P2 IMAD.MOV R5, RZ, RZ, -R5 ;  /* 0x000000ffff05a224 */ /* 0x000fe200078e0a05 */
[----:B------:R-:W-:Y:S01]  /*1310*/  ISETP.GT.U32.AND P2, PT, R0, R22, PT ;  /* 0x000000160000720c */ /* 0x000fe20003f44070 */
[----:B------:R-:W-:Y:S01]  /*1320*/  @!P5 IMAD.IADD R15, R15, 0x1, -R0 ;  /* 0x000000010f0fd824 */ /* 0x000fe200078e0a00 */
[----:B------:R-:W-:Y:S01]  /*1330*/  ISETP.GE.AND P5, PT, R6, RZ, PT ;  /* 0x000000ff0600720c */ /* 0x000fe20003fa6270 */
[----:B------:R-:W-:Y:S01]  /*1340*/  IMAD.MOV R16, RZ, RZ, -R16 ;  /* 0x000000ffff107224 */ /* 0x000fe200078e0a10 */
[----:B------:R0:W-:Y:S01]  /*1350*/  STL [R1], R5 ;  /* 0x0000000501007387 */ /* 0x0001e20000100800 */
[----:B------:R-:W-:Y:S01]  /*1360*/  @!P1 IMAD.IADD R7, R7, 0x1, -R0 ;  /* 0x0000000107079824 */ /* 0x000fe200078e0a00 */
[----:B------:R-:W-:Y:S01]  /*1370*/  ISETP.GE.AND P1, PT, R8, RZ, PT ;  /* 0x000000ff0800720c */ /* 0x000fe20003f26270 */
[----:B------:R-:W-:-:S02]  /*1380*/  IMAD R12, R0, R11, R12 ;  /* 0x0000000b000c7224 */ /* 0x000fc400078e020c */
[--C-:B------:R-:W-:Y:S02]  /*1390*/  @!P3 IMAD.IADD R9, R9, 0x1, -R0.reuse ;  /* 0x000000010909b824 */ /* 0x100fe400078e0a00 */
[C---:B------:R-:W-:Y:S02]  /*13a0*/  IMAD R19, R0.reuse, R16, R19 ;  /* 0x0000001000137224 */ /* 0x040fe400078e0213 */
[----:B------:R-:W-:Y:S01]  /*13b0*/  @!P4 IMAD.MOV R15, RZ, RZ, -R15 ;  /* 0x000000ffff0fc224 */ /* 0x000fe200078e0a0f */
[C---:B------:R-:W-:Y:S01]  /*13c0*/  ISETP.GT.U32.AND P4, PT, R0.reuse, R12, PT ;  /* 0x0000000c0000720c */ /* 0x040fe20003f84070 */
[----:B0-----:R-:W-:Y:S01]  /*13d0*/  IMAD.MOV.U32 R5, RZ, RZ, R7 ;  /* 0x000000ffff057224 */ /* 0x001fe200078e0007 */
[----:B------:R-:W-:Y:S01]  /*13e0*/  ISETP.GT.U32.AND P3, PT, R0, R9, PT ;  /* 0x000000090000720c */ /* 0x000fe20003f64070 */
[--C-:B------:R-:W-:Y:S01]  /*13f0*/  @!P2 IMAD.IADD R22, R22, 0x1, -R0.reuse ;  /* 0x000000011616a824 */ /* 0x100fe200078e0a00 */
[----:B------:R-:W-:Y:S01]  /*1400*/  STL [R1+0xb10], R15 ;  /* 0x000b100f01007387 */ /* 0x000fe20000100800 */
[----:B------:R-:W-:Y:S01]  /*1410*/  @!P6 IMAD.MOV R5, RZ, RZ, -R5 ;  /* 0x000000ffff05e224 */ /* 0x000fe200078e0a05 */
[----:B------:R-:W-:Y:S01]  /*1420*/  ISETP.GT.U32.AND P6, PT, R0, R19, PT ;  /* 0x000000130000720c */ /* 0x000fe20003fc4070 */
[----:B------:R-:W-:Y:S01]  /*1430*/  VIADD R6, R10, 0x1d0 ;  /* 0x000001d00a067836 */ /* 0x000fe20000000000 */
[----:B------:R-:W-:Y:S01]  /*1440*/  ISETP.GT.U32.AND P2, PT, R0, R22, PT ;  /* 0x000000160000720c */ /* 0x000fe20003f44070 */
[C---:B------:R-:W-:Y:S01]  /*1450*/  VIADD R3, R10.reuse, 0x1d4 ;  /* 0x000001d40a037836 */ /* 0x040fe20000000000 */
[----:B------:R0:W-:Y:S01]  /*1460*/  STL [R1+0x1b8], R5 ;  /* 0x0001b80501007387 */ /* 0x0001e20000100800 */
[----:B------:R-:W-:Y:S01]  /*1470*/  VIADD R7, R10, 0x1cc ;  /* 0x000001cc0a077836 */ /* 0x000fe20000000000 */
[----:B------:R-:W-:Y:S01]  /*1480*/  IABS R8, R6 ;  /* 0x0000000600087213 */ /* 0x000fe20000000000 */
[--C-:B------:R-:W-:Y:S01]  /*1490*/  @!P4 IMAD.IADD R12, R12, 0x1, -R0.reuse ;  /* 0x000000010c0cc824 */ /* 0x100fe200078e0a00 */
[----:B------:R-:W-:Y:S01]  /*14a0*/  IABS R17, R3 ;  /* 0x0000000300117213 */ /* 0x000fe20000000000 */
[----:B------:R-:W-:Y:S01]  /*14b0*/  @!P3 IMAD.IADD R9, R9, 0x1, -R0 ;  /* 0x000000010909b824 */ /* 0x000fe200078e0a00 */
[----:B------:R-:W-:Y:S01]  /*14c0*/  ISETP.GE.AND P3, PT, R4, RZ, PT ;  /* 0x000000ff0400720c */ /* 0x000fe20003f66270 */
[----:B------:R-:W-:Y:S01]  /*14d0*/  IMAD.MOV.U32 R4, RZ, RZ, R8 ;  /* 0x000000ffff047224 */ /* 0x000fe200078e0008 */
[----:B------:R-:W-:Y:S01]  /*14e0*/  ISETP.GT.U32.AND P4, PT, R0, R12, PT ;  /* 0x0000000c0000720c */ /* 0x000fe20003f84070 */
[----:B------:R-:W-:Y:S01]  /*14f0*/  @!P6 IMAD.IADD R19, R19, 0x1, -R0 ;  /* 0x000000011313e824 */ /* 0x000fe200078e0a00 */
[----:B------:R-:W-:Y:S01]  /*1500*/  IABS R16, R7 ;  /* 0x0000000700107213 */ /* 0x000fe20000000000 */
[----:B------:R-:W-:-:S03]  /*1510*/  IMAD.HI.U32 R8, R2, R17, RZ ;  /* 0x0000001102087227 */ /* 0x000fc600078e00ff */
[----:B------:R-:W-:Y:S01]  /*1520*/  ISETP.GT.U32.AND P6, PT, R0, R19, PT ;  /* 0x000000130000720c */ /* 0x000fe20003fc4070 */
[----:B------:R-:W-:Y:S01]  /*1530*/  @!P2 IMAD.IADD R22, R22, 0x1, -R0 ;  /* 0x000000011616a824 */ /* 0x000fe200078e0a00 */
[----:B------:R-:W-:Y:S01]  /*1540*/  ISETP.GE.AND P2, PT, R3, RZ, PT ;  /* 0x000000ff0300720c */ /* 0x000fe20003f46270 */
[----:B------:R-:W-:-:S04]  /*1550*/  IMAD.HI.U32 R3, R2, R4, RZ ;  /* 0x0000000402037227 */ /* 0x000fc800078e00ff */
[----:B------:R-:W-:Y:S02]  /*1560*/  IMAD.MOV R8, RZ, RZ, -R8 ;  /* 0x000000ffff087224 */ /* 0x000fe400078e0a08 */
[----:B------:R-:W-:Y:S02]  /*1570*/  IMAD.MOV R3, RZ, RZ, -R3 ;  /* 0x000000ffff037224 */ /* 0x000fe400078e0a03 */
[C---:B------:R-:W-:Y:S02]  /*1580*/  IMAD R17, R0.reuse, R8, R17 ;  /* 0x0000000800117224 */ /* 0x040fe400078e0211 */
[----:B------:R-:W-:Y:S02]  /*1590*/  IMAD R4, R0, R3, R4 ;  /* 0x0000000300047224 */ /* 0x000fe400078e0204 */
[--C-:B------:R-:W-:Y:S01]  /*15a0*/  @!P4 IMAD.IADD R12, R12, 0x1, -R0.reuse ;  /* 0x000000010c0cc824 */ /* 0x100fe200078e0a00 */
[C---:B------:R-:W-:Y:S01]  /*15b0*/  ISETP.GT.U32.AND P4, PT, R0.reuse, R17, PT ;  /* 0x000000110000720c */ /* 0x040fe20003f84070 */
[----:B------:R-:W-:Y:S01]  /*15c0*/  @!P6 IMAD.IADD R19, R19, 0x1, -R0 ;  /* 0x000000011313e824 */ /* 0x000fe200078e0a00 */
[----:B------:R-:W-:Y:S01]  /*15d0*/  ISETP.GT.U32.AND P6, PT, R0, R4, PT ;  /* 0x000000040000720c */ /* 0x000fe20003fc4070 */
[----:B0-----:R-:W-:-:S02]  /*15e0*/  IMAD.MOV.U32 R5, RZ, RZ, R9 ;  /* 0x000000ffff057224 */ /* 0x001fc400078e0009 */
[----:B------:R-:W-:-:S04]  /*15f0*/  IMAD.HI.U32 R3, R2, R16, RZ ;  /* 0x0000001002037227 */ /* 0x000fc800078e00ff */
[----:B------:R-:W-:Y:S02]  /*1600*/  VIADD R9, R10, 0x1c8 ;  /* 0x000001c80a097836 */ /* 0x000fe40000000000 */
[----:B------:R-:W-:Y:S02]  /*1610*/  IMAD.MOV R3, RZ, RZ, -R3 ;  /* 0x000000ffff037224 */ /* 0x000fe400078e0a03 */
[----:B------:R-:W-:Y:S01]  /*1620*/  @!P4 IMAD.IADD R17, R17, 0x1, -R0 ;  /* 0x000000011111c824 */ /* 0x000fe200078e0a00 */
[----:B------:R-:W-:Y:S01]  /*1630*/  IABS R8, R9 ;  /* 0x0000000900087213 */ /* 0x000fe20000000000 */
[----:B------:R-:W-:Y:S01]  /*1640*/  @!P0 IMAD.MOV R5, RZ, RZ, -R5 ;  /* 0x000000ffff058224 */ /* 0x000fe200078e0a05 */
[----:B------:R-:W-:Y:S01]  /*1650*/  ISETP.GE.AND P0, PT, R6, RZ, PT ;  /* 0x000000ff0600720c */ /* 0x000fe20003f06270 */
[----:B------:R-:W-:Y:S02]  /*1660*/  IMAD R16, R0, R3, R16 ;  /* 0x0000000300107224 */ /* 0x000fe400078e0210 */
[----:B------:R-:W-:Y:S01]  /*1670*/  @!P6 IMAD.IADD R4, R4, 0x1, -R0 ;  /* 0x000000010404e824 */ /* 0x000fe200078e0a00 */
[----:B------:R-:W-:Y:S01]  /*1680*/  ISETP.GT.U32.AND P6, PT, R0, R17, PT ;  /* 0x000000110000720c */ /* 0x000fe20003fc4070 */
[----:B------:R-:W-:Y:S01]  /*1690*/  IMAD.HI.U32 R23, R2, R8, RZ ;  /* 0x0000000802177227 */ /* 0x000fe200078e00ff */
[----:B------:R0:W-:Y:S01]  /*16a0*/  STL [R1+0x1d0], R5 ;  /* 0x0001d00501007387 */ /* 0x0001e20000100800 */
[----:B------:R-:W-:-:S02]  /*16b0*/  ISETP.GT.U32.AND P4, PT, R0, R16, PT ;  /* 0x000000100000720c */ /* 0x000fc40003f84070 */
[C---:B------:R-:W-:Y:S02]  /*16c0*/  VIADD R11, R10.reuse, 0x1c4 ;  /* 0x000001c40a0b7836 */ /* 0x040fe40000000000 */
[C---:B------:R-:W-:Y:S02]  /*16d0*/  VIADD R6, R10.reuse, 0x1c0 ;  /* 0x000001c00a067836 */ /* 0x040fe40000000000 */
[----:B------:R-:W-:Y:S01]  /*16e0*/  IMAD.MOV R23, RZ, RZ, -R23 ;  /* 0x000000ffff177224 */ /* 0x000fe200078e0a17 */
[----:B------:R-:W-:Y:S01]  /*16f0*/  IABS R21, R11 ;  /* 0x0000000b00157213 */ /* 0x000fe20000000000 */
[----:B------:R-:W-:Y:S01]  /*1700*/  VIADD R3, R10, 0x1bc ;  /* 0x000001bc0a037836 */ /* 0x000fe20000000000 */
[----:B------:R-:W-:Y:S01]  /*1710*/  IABS R18, R6 ;  /* 0x0000000600127213 */ /* 0x000fe20000000000 */
[----:B0-----:R-:W-:Y:S02]  /*1720*/  IMAD.MOV.U32 R5, RZ, RZ, R22 ;  /* 0x000000ffff057224 */ /* 0x001fe400078e0016 */
[----:B------:R-:W-:-:S02]  /*1730*/  @!P6 IMAD.IADD R17, R17, 0x1, -R0 ;  /* 0x000000011111e824 */ /* 0x000fc400078e0a00 */
[----:B------:R-:W-:Y:S01]  /*1740*/  @!P5 IMAD.MOV R5, RZ, RZ, -R5 ;  /* 0x000000ffff05d224 */ /* 0x000fe200078e0a05 */
[----:B------:R-:W-:Y:S01]  /*1750*/  ISETP.GE.AND P5, PT, R7, RZ, PT ;  /* 0x000000ff0700720c */ /* 0x000fe20003fa6270 */
[----:B------:R-:W-:Y:S01]  /*1760*/  IMAD R7, R0, R23, R8 ;  /* 0x0000001700077224 */ /* 0x000fe200078e0208 */
[----:B------:R-:W-:Y:S01]  /*1770*/  IABS R8, R3 ;  /* 0x0000000300087213 */ /* 0x000fe20000000000 */
[----:B------:R-:W-:Y:S01]  /*1780*/  IMAD.HI.U32 R20, R2, R21, RZ ;  /* 0x0000001502147227 */ /* 0x000fe200078e00ff */
[----:B------:R0:W-:Y:S02]  /*1790*/  STL [R1+0x1cc], R5 ;  /* 0x0001cc0501007387 */ /* 0x0001e40000100800 */
[----:B------:R-:W-:Y:S01]  /*17a0*/  ISETP.GT.U32.AND P6, PT, R0, R7, PT ;  /* 0x000000070000720c */ /* 0x000fe20003fc4070 */
[----:B------:R-:W-:Y:S02]  /*17b0*/  @!P4 IMAD.IADD R16, R16, 0x1, -R0 ;  /* 0x000000011010c824 */ /* 0x000fe400078e0a00 */
[----:B------:R-:W-:-:S02]  /*17c0*/  IMAD.MOV R20, RZ, RZ, -R20 ;  /* 0x000000ffff147224 */ /* 0x000fc400078e0a14 */
[----:B------:R-:W-:Y:S01]  /*17d0*/  IMAD.MOV.U32 R13, RZ, RZ, R19 ;  /* 0x000000ffff0d7224 */ /* 0x000fe200078e0013 */
[C---:B------:R-:W-:Y:S01]  /*17e0*/  ISETP.GT.U32.AND P4, PT, R0.reuse, R16, PT ;  /* 0x000000100000720c */ /* 0x040fe20003f84070 */
[----:B------:R-:W-:Y:S02]  /*17f0*/  IMAD R21, R0, R20, R21 ;  /* 0x0000001400157224 */ /* 0x000fe400078e0215 */
[----:B0-----:R-:W-:Y:S02]  /*1800*/  IMAD.MOV.U32 R5, RZ, RZ, R12 ;  /* 0x000000ffff057224 */ /* 0x001fe400078e000c */
[----:B------:R-:W-:-:S04]  /*1810*/  IMAD.HI.U32 R12, R2, R18, RZ ;  /* 0x00000012020c7227 */ /* 0x000fc800078e00ff */
[----:B------:R-:W-:Y:S01]  /*1820*/  @!P1 IMAD.MOV R5, RZ, RZ, -R5 ;  /* 0x000000ffff059224 */ /* 0x000fe200078e0a05 */
[C---:B------:R-:W-:Y:S01]  /*1830*/  ISETP.GT.U32.AND P1, PT, R0.reuse, R4, PT ;  /* 0x000000040000720c */ /* 0x040fe20003f24070 */
[----:B------:R-:W-:Y:S02]  /*1840*/  IMAD.MOV R12, RZ, RZ, -R12 ;  /* 0x000000ffff0c7224 */ /* 0x000fe400078e0a0c */
[----:B------:R-:W-:Y:S01]  /*1850*/  @!P6 IMAD.IADD R7, R7, 0x1, -R0 ;  /* 0x000000010707e824 */ /* 0x000fe200078e0a00 */
[----:B------:R0:W-:Y:S01]  /*1860*/  STL [R1+0x1a8], R5 ;  /* 0x0001a80501007387 */ /* 0x0001e20000100800 */
[----:B------:R-:W-:Y:S02]  /*1870*/  IMAD R18, R0, R12, R18 ;  /* 0x0000000c00127224 */ /* 0x000fe400078e0212 */
[----:B------:R-:W-:-:S03]  /*1880*/  IMAD.HI.U32 R19, R2, R8, RZ ;  /* 0x0000000802137227 */ /* 0x000fc600078e00ff */
[----:B------:R-:W-:Y:S01]  /*1890*/  ISETP.GT.U32.AND P6, PT, R0, R18, PT ;  /* 0x000000120000720c */ /* 0x000fe20003fc4070 */
[----:B------:R-:W-:Y:S02]  /*18a0*/  IMAD.MOV R19, RZ, RZ, -R19 ;  /* 0x000000ffff137224 */ /* 0x000fe400078e0a13 */
[----:B------:R-:W-:Y:S01]  /*18b0*/  @!P3 IMAD.MOV R13, RZ, RZ, -R13 ;  /* 0x000000ffff0db224 */ /* 0x000fe200078e0a0d */
[----:B------:R-:W-:Y:S01]  /*18c0*/  ISETP.GE.AND P3, PT, R9, RZ, PT ;  /* 0x000000ff0900720c */ /* 0x000fe20003f66270 */
[----:B0-----:R-:W-:Y:S02]  /*18d0*/  IMAD.MOV.U32 R5, RZ, RZ, R17 ;  /* 0x000000ffff057224 */ /* 0x001fe400078e0011 */
[----:B------:R-:W-:Y:S01]  /*18e0*/  @!P4 IMAD.IADD R16, R16, 0x1, -R0 ;  /* 0x000000011010c824 */ /* 0x000fe200078e0a00 */
[----:B------:R-:W-:Y:S01]  /*18f0*/  ISETP.GE.AND P4, PT, R6, RZ, PT ;  /* 0x000000ff0600720c */ /* 0x000fe20003f86270 */
[----:B------:R-:W-:Y:S01]  /*1900*/  @!P2 IMAD.MOV R5, RZ, RZ, -R5 ;  /* 0x000000ffff05a224 */ /* 0x000fe200078e0a05 */
[C---:B------:R-:W-:Y:S01]  /*1910*/  ISETP.GT.U32.AND P2, PT, R0.reuse, R21, PT ;  /* 0x000000150000720c */ /* 0x040fe20003f44070 */
[----:B------:R-:W-:Y:S01]  /*1920*/  IMAD R6, R0, R19, R8 ;  /* 0x0000001300067224 */ /* 0x000fe200078e0208 */
[----:B------:R-:W-:Y:S01]  /*1930*/  STL [R1+0x1ac], R13 ;  /* 0x0001ac0d01007387 */ /* 0x000fe20000100800 */
[--C-:B------:R-:W-:Y:S01]  /*1940*/  @!P1 IMAD.IADD R4, R4, 0x1, -R0.reuse ;  /* 0x0000000104049824 */ /* 0x100fe200078e0a00 */
[----:B------:R-:W-:Y:S01]  /*1950*/  ISETP.GE.AND P1, PT, R11, RZ, PT ;  /* 0x000000ff0b00720c */ /* 0x000fe20003f26270 */
[----:B------:R-:W-:Y:S01]  /*1960*/  VIADD R19, R10, 0x1b8 ;  /* 0x000001b80a137836 */ /* 0x000fe20000000000 */
[----:B------:R0:W-:Y:S01]  /*1970*/  STL [R1+0x1b0], R5 ;  /* 0x0001b00501007387 */ /* 0x0001e20000100800 */
[----:B------:R-:W-:-:S02]  /*1980*/  @!P6 IMAD.IADD R18, R18, 0x1, -R0 ;  /* 0x000000011212e824 */ /* 0x000fc400078e0a00 */
[C---:B------:R-:W-:Y:S02]  /*1990*/  VIADD R20, R10.reuse, 0x1b4 ;  /* 0x000001b40a147836 */ /* 0x040fe40000000000 */
[----:B------:R-:W-:Y:S01]  /*19a0*/  VIADD R11, R10, 0x1b0 ;  /* 0x000001b00a0b7836 */ /* 0x000fe20000000000 */
[C---:B------:R-:W-:Y:S01]  /*19b0*/  ISETP.GT.U32.AND P6, PT, R0.reuse, R18, PT ;  /* 0x000000120000720c */ /* 0x040fe20003fc4070 */
[----:B------:R-:W-:Y:S01]  /*19c0*/  @!P2 IMAD.IADD R21, R21, 0x1, -R0 ;  /* 0x000000011515a824 */ /* 0x000fe200078e0a00 */
[----:B------:R-:W-:Y:S01]  /*19d0*/  ISETP.GT.U32.AND P2, PT, R0, R7, PT ;  /* 0x000000070000720c */ /* 0x000fe20003f44070 */
[----:B------:R-:W-:Y:S01]  /*19e0*/  VIADD R12, R10, 0x1ac ;  /* 0x000001ac0a0c7836 */ /* 0x000fe20000000000 */
[----:B------:R-:W-:Y:S01]  /*19f0*/  IABS R22, R20 ;  /* 0x0000001400167213 */ /* 0x000fe20000000000 */
[----:B0-----:R-:W-:Y:S01]  /*1a00*/  IMAD.MOV.U32 R5, RZ, RZ, R4 ;  /* 0x000000ffff057224 */ /* 0x001fe200078e0004 */
[----:B------:R-:W-:Y:S01]  /*1a10*/  IABS R4, R19 ;  /* 0x0000001300047213 */ /* 0x000fe20000000000 */
[----:B------:R-:W-:Y:S01]  /*1a20*/  IMAD.MOV.U32 R13, RZ, RZ, R16 ;  /* 0x000000ffff0d7224 */ /* 0x000fe200078e0010 */
[----:B------:R-:W-:Y:S01]  /*1a30*/  IABS R17, R11 ;  /* 0x0000000b00117213 */ /* 0x000fe20000000000 */
[----:B------:R-:W-:Y:S01]  /*1a40*/  @!P0 IMAD.MOV R5, RZ, RZ, -R5 ;  /* 0x000000ffff058224 */ /* 0x000fe200078e0a05 */
[----:B------:R-:W-:Y:S01]  /*1a50*/  ISETP.GT.U32.AND P0, PT, R0, R21, PT ;  /* 0x000000150000720c */ /* 0x000fe20003f04070 */
[----:B------:R-:W-:Y:S01]  /*1a60*/  IMAD.HI.U32 R8, R2, R4, RZ ;  /* 0x0000000402087227 */ /* 0x000fe200078e00ff */
[----:B------:R-:W-:-:S02]  /*1a70*/  IABS R9, R12 ;  /* 0x0000000c00097213 */ /* 0x000fc40000000000 */
[----:B------:R0:W-:Y:S01]  /*1a80*/  STL [R1+0x1b4], R5 ;  /* 0x0001b40501007387 */ /* 0x0001e20000100800 */
[----:B------:R-:W-:Y:S02]  /*1a90*/  IMAD.MOV R8, RZ, RZ, -R8 ;  /* 0x000000ffff087224 */ /* 0x000fe400078e0a08 */
[----:B------:R-:W-:Y:S01]  /*1aa0*/  @!P2 IMAD.IADD R7, R7, 0x1, -R0 ;  /* 0x000000010707a824 */ /* 0x000fe200078e0a00 */
[C---:B------:R-:W-:Y:S01]  /*1ab0*/  ISETP.GT.U32.AND P2, PT, R0.reuse, R6, PT ;  /* 0x000000060000720c */ /* 0x040fe20003f44070 */
[----:B------:R-:W-:Y:S02]  /*1ac0*/  IMAD R4, R0, R8, R4 ;  /* 0x0000000800047224 */ /* 0x000fe400078e0204 */
[----:B------:R-:W-:Y:S02]  /*1ad0*/  @!P6 IMAD.IADD R18, R18, 0x1, -R0 ;  /* 0x000000011212e824 */ /* 0x000fe400078e0a00 */
[----:B------:R-:W-:Y:S01]  /*1ae0*/  IMAD.HI.U32 R23, R2, R22, RZ ;  /* 0x0000001602177227 */ /* 0x000fe200078e00ff */
[----:B------:R-:W-:-:S03]  /*1af0*/  ISETP.GT.U32.AND P6, PT, R0, R4, PT ;  /* 0x000000040000720c */ /* 0x000fc60003fc4070 */
[----:B0-----:R-:W-:Y:S02]  /*1b00*/  IMAD.MOV.U32 R5, RZ, RZ, R7 ;  /* 0x000000ffff057224 */ /* 0x001fe400078e0007 */
[--C-:B------:R-:W-:Y:S01]  /*1b10*/  @!P0 IMAD.IADD R21, R21, 0x1, -R0.reuse ;  /* 0x0000000115158824 */ /* 0x100fe200078e0a00 */
[----:B------:R-:W-:Y:S01]  /*1b20*/  ISETP.GE.AND P0, PT, R3, RZ, PT ;  /* 0x000000ff0300720c */ /* 0x000fe20003f06270 */
[----:B------:R-:W-:Y:S01]  /*1b30*/  @!P2 IMAD.IADD R6, R6, 0x1, -R0 ;  /* 0x000000010606a824 */ /* 0x000fe200078e0a00 */
[----:B------:R-:W-:Y:S01]  /*1b40*/  ISETP.GE.AND P2, PT, R19, RZ, PT ;  /* 0x000000ff1300720c */ /* 0x000fe20003f46270 */
[----:B------:R-:W-:-:S04]  /*1b50*/  IMAD.HI.U32 R3, R2, R17, RZ ;  /* 0x0000001102037227 */ /* 0x000fc800078e00ff */
[----:B------:R-:W-:Y:S01]  /*1b60*/  @!P6 IMAD.IADD R4, R4, 0x1, -R0 ;  /* 0x000000010404e824 */ /* 0x000fe200078e0a00 */
[----:B------:R-:W-:Y:S01]  /*1b70*/  ISETP.GT.U32.AND P6, PT, R0, R6, PT ;  /* 0x000000060000720c */ /* 0x000fe20003fc4070 */
[----:B------:R-:W-:Y:S02]  /*1b80*/  @!P5 IMAD.MOV R13, RZ, RZ, -R13 ;  /* 0x000000ffff0dd224 */ /* 0x000fe400078e0a0d */
[----:B------:R-:W-:Y:S02]  /*1b90*/  IMAD.MOV R23, RZ, RZ, -R23 ;  /* 0x000000ffff177224 */ /* 0x000fe400078e0a17 */
[----:B------:R-:W-:Y:S01]  /*1ba0*/  @!P3 IMAD.MOV R5, RZ, RZ, -R5 ;  /* 0x000000ffff05b224 */ /* 0x000fe200078e0a05 */
[----:B------:R0:W-:Y:S01]  /*1bb0*/  STL [R1+0x64], R13 ;  /* 0x0000640d01007387 */ /* 0x0001e20000100800 */
[----:B------:R-:W-:Y:S01]  /*1bc0*/  IMAD.HI.U32 R8, R2, R9, RZ ;  /* 0x0000000902087227 */ /* 0x000fe200078e00ff */
[----:B------:R-:W-:Y:S02]  /*1bd0*/  ISETP.GT.U32.AND P3, PT, R0, R4, PT ;  /* 0x000000040000720c */ /* 0x000fe40003f64070 */
[----:B------:R1:W-:Y:S01]  /*1be0*/  STL [R1+0x78], R5 ;  /* 0x0000780501007387 */ /* 0x0003e20000100800 */
[----:B------:R-:W-:-:S02]  /*1bf0*/  IMAD.MOV R3, RZ, RZ, -R3 ;  /* 0x000000ffff037224 */ /* 0x000fc400078e0a03 */
[C---:B------:R-:W-:Y:S02]  /*1c00*/  IMAD R19, R0.reuse, R23, R22 ;  /* 0x0000001700137224 */ /* 0x040fe400078e0216 */
[----:B------:R-:W-:Y:S02]  /*1c10*/  IMAD.MOV R8, RZ, RZ, -R8 ;  /* 0x000000ffff087224 */ /* 0x000fe400078e0a08 */
[----:B0-----:R-:W-:Y:S01]  /*1c20*/  IMAD.MOV.U32 R13, RZ, RZ, R21 ;  /* 0x000000ffff0d7224 */ /* 0x001fe200078e0015 */
[C---:B------:R-:W-:Y:S01]  /*1c30*/  ISETP.GT.U32.AND P5, PT, R0.reuse, R19, PT ;  /* 0x000000130000720c */ /* 0x040fe20003fa4070 */
[----:B------:R-:W-:Y:S02]  /*1c40*/  IMAD R17, R0, R3, R17 ;  /* 0x0000000300117224 */ /* 0x000fe400078e0211 */
[----:B-1----:R-:W-:Y:S02]  /*1c50*/  IMAD.MOV.U32 R5, RZ, RZ, R18 ;  /* 0x000000ffff057224 */ /* 0x002fe400078e0012 */
[----:B------:R-:W-:-:S02]  /*1c60*/  VIADD R3, R10, 0x1a8 ;  /* 0x000001a80a037836 */ /* 0x000fc40000000000 */
[----:B------:R-:W-:Y:S01]  /*1c70*/  @!P1 IMAD.MOV R13, RZ, RZ, -R13 ;  /* 0x000000ffff0d9224 */ /* 0x000fe200078e0a0d */
[C---:B------:R-:W-:Y:S01]  /*1c80*/  ISETP.GT.U32.AND P1, PT, R0.reuse, R17, PT ;  /* 0x000000110000720c */ /* 0x040fe20003f24070 */
[----:B------:R-:W-:Y:S01]  /*1c90*/  IMAD R9, R0, R8, R9 ;  /* 0x0000000800097224 */ /* 0x000fe200078e0209 */
[----:B------:R-:W-:Y:S01]  /*1ca0*/  IABS R16, R3 ;  /* 0x0000000300107213 */ /* 0x000fe20000000000 */
[----:B------:R-:W-:Y:S01]  /*1cb0*/  @!P4 IMAD.MOV R5, RZ, RZ, -R5 ;  /* 0x000000ffff05c224 */ /* 0x000fe200078e0a05 */
[----:B------:R-:W-:Y:S01]  /*1cc0*/  STL [R1+0x84], R13 ;  /* 0x0000840d01007387 */ /* 0x000fe20000100800 */
[----:B------:R-:W-:Y:S01]  /*1cd0*/  @!P6 IMAD.IADD R6, R6, 0x1, -R0 ;  /* 0x000000010606e824 */ /* 0x000fe200078e0a00 */
[----:B------:R-:W-:Y:S01]  /*1ce0*/  ISETP.GT.U32.AND P6, PT, R0, R9, PT ;  /* 0x000000090000720c */ /* 0x000fe20003fc4070 */
[----:B------:R-:W-:Y:S01]  /*1cf0*/  IMAD.HI.U32 R18, R2, R16, RZ ;  /* 0x0000001002127227 */ /* 0x000fe200078e00ff */
[----:B------:R0:W-:Y:S01]  /*1d00*/  STL [R1+0x1a4], R5 ;  /* 0x0001a40501007387 */ /* 0x0001e20000100800 */
[----:B------:R-:W-:-:S02]  /*1d10*/  ISETP.GE.AND P4, PT, R20, RZ, PT ;  /* 0x000000ff1400720c */ /* 0x000fc40003f86270 */
[----:B------:R-:W-:Y:S02]  /*1d20*/  IMAD.MOV R18, RZ, RZ, -R18 ;  /* 0x000000ffff127224 */ /* 0x000fe400078e0a12 */
[--C-:B------:R-:W-:Y:S01]  /*1d30*/  @!P3 IMAD.IADD R4, R4, 0x1, -R0.reuse ;  /* 0x000000010404b824 */ /* 0x100fe200078e0a00 */
[----:B------:R-:W-:Y:S01]  /*1d40*/  ISETP.GE.AND P3, PT, R11, RZ, PT ;  /* 0x000000ff0b00720c */ /* 0x000fe20003f66270 */
[----:B------:R-:W-:Y:S01]  /*1d50*/  @!P5 IMAD.IADD R19, R19, 0x1, -R0 ;  /* 0x000000011313d824 */ /* 0x000fe200078e0a00 */
[----:B------:R-:W-:Y:S01]  /*1d60*/  ISETP.GE.AND P5, PT, R12, RZ, PT ;  /* 0x000000ff0c00720c */ /* 0x000fe20003fa6270 */
[C---:B------:R-:W-:Y:S02]  /*1d70*/  IMAD R12, R0.reuse, R18, R16 ;  /* 0x00000012000c7224 */ /* 0x040fe400078e0210 */
[----:B0-----:R-:W-:Y:S02]  /*1d80*/  IMAD.MOV.U32 R5, RZ, RZ, R6 ;  /* 0x000000ffff057224 */ /* 0x001fe400078e0006 */
[----:B------:R-:W-:Y:S01]  /*1d90*/  @!P1 IMAD.IADD R17, R17, 0x1, -R0 ;  /* 0x0000000111119824 */ /* 0x000fe200078e0a00 */
[----:B------:R-:W-:Y:S01]  /*1da0*/  ISETP.GT.U32.AND P1, PT, R0, R19, PT ;  /* 0x000000130000720c */ /* 0x000fe20003f24070 */
[----:B------:R-:W-:-:S02]  /*1db0*/  @!P0 IMAD.MOV R5, RZ, RZ, -R5 ;  /* 0x000000ffff058224 */ /* 0x000fc400078e0a05 */
[--C-:B------:R-:W-:Y:S01]  /*1dc0*/  @!P6 IMAD.IADD R9, R9, 0x1, -R0.reuse ;  /* 0x000000010909e824 */ /* 0x100fe200078e0a00 */
[----:B------:R-:W-:Y:S01]  /*1dd0*/  ISETP.GT.U32.AND P6, PT, R0, R17, PT ;  /* 0x000000110000720c */ /* 0x000fe20003fc4070 */
[C---:B------:R-:W-:Y:S01]  /*1de0*/  VIADD R8, R10.reuse, 0x1a4 ;  /* 0x000001a40a087836 */ /* 0x040fe20000000000 */
[----:B------:R0:W-:Y:S01]  /*1df0*/  STL [R1+0x88], R5 ;  /* 0x0000880501007387 */ /* 0x0001e20000100800 */
[----:B------:R-:W-:Y:S01]  /*1e00*/  VIADD R16, R10, 0x1a0 ;  /* 0x000001a00a107836 */ /* 0x000fe20000000000 */
[----:B------:R-:W-:Y:S01]  /*1e10*/  ISETP.GT.U32.AND P0, PT, R0, R9, PT ;  /* 0x000000090000720c */ /* 0x000fe20003f04070 */
[C---:B------:R-:W-:Y:S01]  /*1e20*/  VIADD R6, R10.reuse, 0x19c ;  /* 0x0000019c0a067836 */ /* 0x040fe20000000000 */
[----:B------:R-:W-:Y:S01]  /*1e30*/  IABS R7, R8 ;  /* 0x0000000800077213 */ /* 0x000fe20000000000 */
[----:B------:R-:W-:Y:S02]  /*1e40*/  VIADD R14, R10, 0x28 ;  /* 0x000000280a0e7836 */ /* 0x000fe40000000000 */
[----:B------:R-:W-:Y:S01]  /*1e50*/  @!P1 IMAD.IADD R19, R19, 0x1, -R0 ;  /* 0x0000000113139824 */ /* 0x000fe200078e0a00 */
[----:B------:R-:W-:Y:S01]  /*1e60*/  ISETP.GE.AND P1, PT, R3, RZ, PT ;  /* 0x000000ff0300720c */ /* 0x000fe20003f26270 */
[----:B------:R-:W-:Y:S01]  /*1e70*/  IMAD.HI.U32 R11, R2, R7, RZ ;  /* 0x00000007020b7227 */ /* 0x000fe200078e00ff */
[----:B------:R-:W-:-:S03]  /*1e80*/  IABS R3, R6 ;  /* 0x0000000600037213 */ /* 0x000fc60000000000 */
[----:B0-----:R-:W-:Y:S01]  /*1e90*/  IMAD.MOV.U32 R5, RZ, RZ, R4 ;  /* 0x000000ffff057224 */ /* 0x001fe200078e0004 */
[----:B------:R-:W-:Y:S01]  /*1ea0*/  IABS R4, R16 ;  /* 0x0000001000047213 */ /* 0x000fe20000000000 */
[----:B------:R-:W-:Y:S02]  /*1eb0*/  IMAD.MOV R11, RZ, RZ, -R11 ;  /* 0x000000ffff0b7224 */ /* 0x000fe400078e0a0b */
[----:B------:R-:W-:Y:S01]  /*1ec0*/  @!P2 IMAD.MOV R5, RZ, RZ, -R5 ;  /* 0x000000ffff05a224 */ /* 0x000fe200078e0a05 */
[----:B------:R-:W-:Y:S01]  /*1ed0*/  ISETP.GT.U32.AND P2, PT, R0, R12, PT ;  /* 0x0000000c0000720c */ /* 0x000fe20003f44070 */
[----:B------:R-:W-:-:S03]  /*1ee0*/  IMAD.HI.U32 R18, R2, R4, RZ ;  /* 0x0000000402127227 */ /* 0x000fc600078e00ff */
[----:B------:R0:W-:Y:S01]  /*1ef0*/  STL [R1+0x1a0], R5 ;  /* 0x0001a00501007387 */ /* 0x0001e20000100800 */
[--C-:B------:R-:W-:Y:S02]  /*1f00*/  @!P6 IMAD.IADD R17, R17, 0x1, -R0.reuse ;  /* 0x000000011111e824 */ /* 0x100fe400078e0a00 */
[----:B------:R-:W-:Y:S01]  /*1f10*/  @!P0 IMAD.IADD R9, R9, 0x1, -R0 ;  /* 0x0000000109098824 */ /* 0x000fe200078e0a00 */
[----:B------:R-:W-:Y:S01]  /*1f20*/  ISETP.GE.AND P0, PT, R8, RZ, PT ;  /* 0x000000ff0800720c */ /* 0x000fe20003f06270 */
[----:B------:R-:W-:Y:S02]  /*1f30*/  IMAD.MOV R18, RZ, RZ, -R18 ;  /* 0x000000ffff127224 */ /* 0x000fe400078e0a12 */
[----:B------:R-:W-:Y:S02]  /*1f40*/  VIADD R8, R10, 0x198 ;  /* 0x000001980a087836 */ /* 0x000fe40000000000 */
[----:B------:R-:W-:Y:S01]  /*1f50*/  @!P2 IMAD.IADD R12, R12, 0x1, -R0 ;  /* 0x000000010c0ca824 */ /* 0x000fe200078e0a00 */
[----:B------:R-:W-:Y:S01]  /*1f60*/  ISETP.GE.AND P2, PT, R16, RZ, PT ;  /* 0x000000ff1000720c */ /* 0x000fe20003f46270 */
[----:B0-----:R-:W-:Y:S01]  /*1f70*/  IMAD.MOV.U32 R5, RZ, RZ, R19 ;  /* 0x000000ffff057224 */ /* 0x001fe200078e0013 */
[----:B------:R-:W-:Y:S01]  /*1f80*/  IABS R16, R8 ;  /* 0x0000000800107213 */ /* 0x000fe20000000000 */
[----:B------:R-:W-:-:S02]  /*1f90*/  IMAD R7, R0, R11, R7 ;  /* 0x0000000b00077224 */ /* 0x000fc400078e0207 */
[----:B------:R-:W-:Y:S01]  /*1fa0*/  @!P4 IMAD.MOV R5, RZ, RZ, -R5 ;  /* 0x000000ffff05c224 */ /* 0x000fe200078e0a05 */
[C---:B------:R-:W-:Y:S01]  /*1fb0*/  ISETP.GT.U32.AND P4, PT, R0.reuse, R12, PT ;  /* 0x0000000c0000720c */ /* 0x040fe20003f84070 */
[C---:B------:R-:W-:Y:S01]  /*1fc0*/  IMAD R4, R0.reuse, R18, R4 ;  /* 0x0000001200047224 */ /* 0x040fe200078e0204 */
[----:B------:R-:W-:Y:S01]  /*1fd0*/  ISETP.GT.U32.AND P6, PT, R0, R7, PT ;  /* 0x000000070000720c */ /* 0x000fe20003fc4070 */
[----:B------:R-:W-:Y:S01]  /*1fe0*/  IMAD.MOV.U32 R13, RZ, RZ, R17 ;  /* 0x000000ffff0d7224 */ /* 0x000fe200078e0011 */
[----:B------:R0:W-:Y:S01]  /*1ff0*/  STL [R1+0x94], R5 ;  /* 0x0000940501007387 */ /* 0x0001e20000100800 */
[----:B------:R-:W-:-:S04]  /*2000*/  IMAD.HI.U32 R11, R2, R3, RZ ;  /* 0x00000003020b7227 */ /* 0x000fc800078e00ff */
[----:B------:R-:W-:Y:S01]  /*2010*/  @!P3 IMAD.MOV R13, RZ, RZ, -R13 ;  /* 0x000000ffff0db224 */ /* 0x000fe200078e0a0d */
[----:B------:R-:W-:Y:S01]  /*2020*/  ISETP.GT.U32.AND P3, PT, R0, R4, PT ;  /* 0x000000040000720c */ /* 0x000fe20003f64070 */
[----:B------:R-:W-:Y:S02]  /*2030*/  IMAD.MOV R11, RZ, RZ, -R11 ;  /* 0x000000ffff0b7224 */ /* 0x000fe400078e0a0b */
[----:B------:R-:W-:Y:S01]  /*2040*/  @!P4 IMAD.IADD R12, R12, 0x1, -R0 ;  /* 0x000000010c0cc824 */ /* 0x000fe200078e0a00 */
[----:B------:R1:W-:Y:S01]  /*2050*/  STL [R1+0x150], R13 ;  /* 0x0001500d01007387 */ /* 0x0003e20000100800 */
[----:B0-----:R-:W-:Y:S02]  /*2060*/  IMAD.MOV.U32 R5, RZ, RZ, R9 ;  /* 0x000000ffff057224 */ /* 0x001fe400078e0009 */
[----:B------:R-:W-:-:S04]  /*2070*/  IMAD.HI.U32 R9, R2, R16, RZ ;  /* 0x0000001002097227 */ /* 0x000fc800078e00ff */
[----:B------:R-:W-:Y:S02]  /*2080*/  IMAD.MOV R9, RZ, RZ, -R9 ;  /* 0x000000ffff097224 */ /* 0x000fe400078e0a09 */
[----:B------:R-:W-:Y:S02]  /*2090*/  @!P6 IMAD.IADD R7, R7, 0x1, -R0 ;  /* 0x000000010707e824 */ /* 0x000fe400078e0a00 */
[C---:B------:R-:W-:Y:S02]  /*20a0*/  IMAD R16, R0.reuse, R9, R16 ;  /* 0x0000000900107224 */ /* 0x040fe400078e0210 */
[----:B-1----:R-:W-:Y:S01]  /*20b0*/  IMAD.MOV.U32 R13, RZ, RZ, R12 ;  /* 0x000000ffff0d7224 */ /* 0x002fe200078e000c */
[----:B------:R-:W-:Y:S01]  /*20c0*/  ISETP.GT.U32.AND P6, PT, R0, R7, PT ;  /* 0x000000070000720c */ /* 0x000fe20003fc4070 */
[--C-:B------:R-:W-:Y:S02]  /*20d0*/  @!P3 IMAD.IADD R4, R4, 0x1, -R0.reuse ;  /* 0x000000010404b824 */ /* 0x100fe400078e0a00 */
[----:B------:R-:W-:Y:S01]  /*20e0*/  @!P1 IMAD.MOV R13, RZ, RZ, -R13 ;  /* 0x000000ffff0d9224 */ /* 0x000fe200078e0a0d */
[C---:B------:R-:W-:Y:S01]  /*20f0*/  ISETP.GT.U32.AND P1, PT, R0.reuse, R16, PT ;  /* 0x000000100000720c */ /* 0x040fe20003f24070 */
[C---:B------:R-:W-:Y:S01]  /*2100*/  IMAD R3, R0.reuse, R11, R3 ;  /* 0x0000000b00037224 */ /* 0x040fe200078e0203 */
[----:B------:R-:W-:Y:S01]  /*2110*/  ISETP.GT.U32.AND P3, PT, R0, R4, PT ;  /* 0x000000040000720c */ /* 0x000fe20003f64070 */
[----:B------:R-:W-:Y:S01]  /*2120*/  @!P5 IMAD.MOV R5, RZ, RZ, -R5 ;  /* 0x000000ffff05d224 */ /* 0x000fe200078e0a05 */
[----:B------:R-:W-:Y:S01]  /*2130*/  ISETP.GE.AND P5, PT, R6, RZ, PT ;  /* 0x000000ff0600720c */ /* 0x000fe20003fa6270 */
[----:B------:R-:W-:Y:S01]  /*2140*/  VIADD R6, R10, 0x194 ;  /* 0x000001940a067836 */ /* 0x000fe20000000000 */
[----:B------:R-:W-:Y:S01]  /*2150*/  ISETP.GT.U32.AND P4, PT, R0, R3, PT ;  /* 0x000000030000720c */ /* 0x000fe20003f84070 */
[C---:B------:R-:W-:Y:S01]  /*2160*/  VIADD R11, R10.reuse, 0x190 ;  /* 0x000001900a0b7836 */ /* 0x040fe20000000000 */
[----:B------:R0:W-:Y:S01]  /*2170*/  STL [R1+0x19c], R5 ;  /* 0x00019c0501007387 */ /* 0x0001e20000100800 */
[--C-:B------:R-:W-:Y:S01]  /*2180*/  @!P6 IMAD.IADD R7, R7, 0x1, -R0.reuse ;  /* 0x000000010707e824 */ /* 0x100fe200078e0a00 */
[----:B------:R-:W-:Y:S01]  /*2190*/  IABS R23, R6 ;  /* 0x0000000600177213 */ /* 0x000fe20000000000 */
[----:B------:R-:W-:Y:S01]  /*21a0*/  VIADD R18, R10, 0x188 ;  /* 0x000001880a127836 */ /* 0x000fe20000000000 */
[----:B------:R-:W-:Y:S01]  /*21b0*/  IABS R22, R11 ;  /* 0x0000000b00167213 */ /* 0x000fe20000000000 */
[----:B------:R-:W-:Y:S01]  /*21c0*/  @!P1 IMAD.IADD R16, R16, 0x1, -R0 ;  /* 0x0000000110109824 */ /* 0x000fe200078e0a00 */
[----:B------:R1:W-:Y:S01]  /*21d0*/  STL [R1+0x17c], R13 ;  /* 0x00017c0d01007387 */ /* 0x0003e20000100800 */
[----:B------:R-:W-:Y:S01]  /*21e0*/  IMAD.HI.U32 R12, R2, R23, RZ ;  /* 0x00000017020c7227 */ /* 0x000fe200078e00ff */
[----:B------:R-:W-:-:S02]  /*21f0*/  ISETP.GE.AND P6, PT, R8, RZ, PT ;  /* 0x000000ff0800720c */ /* 0x000fc40003fc6270 */
[----:B------:R-:W-:Y:S01]  /*2200*/  ISETP.GT.U32.AND P1, PT, R0, R16, PT ;  /* 0x000000100000720c */ /* 0x000fe20003f24070 */
[----:B------:R-:W-:Y:S01]  /*2210*/  @!P3 IMAD.IADD R4, R4, 0x1, -R0 ;  /* 0x000000010404b824 */ /* 0x000fe200078e0a00 */
[----:B------:R-:W-:Y:S01]  /*2220*/  ISETP.GE.AND P3, PT, R11, RZ, PT ;  /* 0x000000ff0b00720c */ /* 0x000fe20003f66270 */
[----:B------:R-:W-:Y:S02]  /*2230*/  IMAD.MOV R11, RZ, RZ, -R12 ;  /* 0x000000ffff0b7224 */ /* 0x000fe400078e0a0c */
[----:B------:R-:W-:Y:S02]  /*2240*/  @!P4 IMAD.IADD R3, R3, 0x1, -R0 ;  /* 0x000000010303c824 */ /* 0x000fe400078e0a00 */
[----:B0-----:R-:W-:Y:S02]  /*2250*/  IMAD.MOV.U32 R5, RZ, RZ, R7 ;  /* 0x000000ffff057224 */ /* 0x001fe400078e0007 */
[----:B------:R-:W-:Y:S01]  /*2260*/  IMAD.HI.U32 R7, R2, R22, RZ ;  /* 0x0000001602077227 */ /* 0x000fe200078e00ff */
[----:B------:R-:W-:-:S03]  /*2270*/  ISETP.GT.U32.AND P4, PT, R0, R3, PT ;  /* 0x000000030000720c */ /* 0x000fc60003f84070 */
[C---:B------:R-:W-:Y:S02]  /*2280*/  IMAD R23, R0.reuse, R11, R23 ;  /* 0x0000000b00177224 */ /* 0x040fe400078e0217 */
[----:B-1----:R-:W-:Y:S02]  /*2290*/  IMAD.MOV.U32 R13, RZ, RZ, R4 ;  /* 0x000000ffff0d7224 */ /* 0x002fe400078e0004 */
[----:B------:R-:W-:Y:S02]  /*22a0*/  IMAD.MOV R7, RZ, RZ, -R7 ;  /* 0x000000ffff077224 */ /* 0x000fe400078e0a07 */
[----:B------:R-:W-:Y:S01]  /*22b0*/  @!P2 IMAD.MOV R13, RZ, RZ, -R13 ;  /* 0x000000ffff0da224 */ /* 0x000fe200078e0a0d */
[C---:B------:R-:W-:Y:S01]  /*22c0*/  ISETP.GT.U32.AND P2, PT, R0.reuse, R23, PT ;  /* 0x000000170000720c */ /* 0x040fe20003f44070 */
[----:B------:R-:W-:Y:S02]  /*22d0*/  IMAD R22, R0, R7, R22 ;  /* 0x0000000700167224 */ /* 0x000fe400078e0216 */
[----:B------:R-:W-:-:S02]  /*22e0*/  @!P1 IMAD.IADD R16, R16, 0x1, -R0 ;  /* 0x0000000110109824 */ /* 0x000fc400078e0a00 */
[----:B------:R-:W-:Y:S01]  /*22f0*/  VIADD R8, R10, 0x18c ;  /* 0x0000018c0a087836 */ /* 0x000fe20000000000 */
[----:B------:R-:W-:Y:S01]  /*2300*/  ISETP.GT.U32.AND P1, PT, R0, R22, PT ;  /* 0x000000160000720c */ /* 0x000fe20003f24070 */
[----:B------:R-:W-:Y:S01]  /*2310*/  @!P0 IMAD.MOV R5, RZ, RZ, -R5 ;  /* 0x000000ffff058224 */ /* 0x000fe200078e0a05 */
[----:B------:R-:W-:Y:S01]  /*2320*/  ISETP.GE.AND P0, PT, R6, RZ, PT ;  /* 0x000000ff0600720c */ /* 0x000fe20003f06270 */
[--C-:B------:R-:W-:Y:S01]  /*2330*/  @!P4 IMAD.IADD R3, R3, 0x1, -R0.reuse ;  /* 0x000000010303c824 */ /* 0x100fe200078e0a00 */
[----:B------:R-:W-:Y:S01]  /*2340*/  IABS R9, R8 ;  /* 0x0000000800097213 */ /* 0x000fe20000000000 */
[----:B------:R-:W-:Y:S01]  /*2350*/  VIADD R11, R10, 0x180 ;  /* 0x000001800a0b7836 */ /* 0x000fe20000000000 */
[----:B------:R0:W-:Y:S01]  /*2360*/  STL [R1+0x180], R5 ;  /* 0x0001800501007387 */ /* 0x0001e20000100800 */
[--C-:B------:R-:W-:Y:S01]  /*2370*/  @!P2 IMAD.IADD R23, R23, 0x1, -R0.reuse ;  /* 0x000000011717a824 */ /* 0x100fe200078e0a00 */
[----:B------:R-:W-:Y:S01]  /*2380*/  ISETP.GE.AND P4, PT, R8, RZ, PT ;  /* 0x000000ff0800720c */ /* 0x000fe20003f86270 */
[----:B------:R-:W-:Y:S01]  /*2390*/  IMAD.HI.U32 R6, R2, R9, RZ ;  /* 0x0000000902067227 */ /* 0x000fe200078e00ff */
[----:B------:R-:W-:Y:S02]  /*23a0*/  STL [R1+0x188], R13 ;  /* 0x0001880d01007387 */ /* 0x000fe40000100800 */
[----:B------:R-:W-:Y:S01]  /*23b0*/  ISETP.GT.U32.AND P2, PT, R0, R23, PT ;  /* 0x000000170000720c */ /* 0x000fe20003f44070 */
[----:B------:R-:W-:-:S02]  /*23c0*/  @!P1 IMAD.IADD R22, R22, 0x1, -R0 ;  /* 0x0000000116169824 */ /* 0x000fc400078e0a00 */
[----:B------:R-:W-:Y:S02]  /*23d0*/  IMAD.MOV R6, RZ, RZ, -R6 ;  /* 0x000000ffff067224 */ /* 0x000fe400078e0a06 */
[----:B0-----:R-:W-:Y:S01]  /*23e0*/  IMAD.MOV.U32 R5, RZ, RZ, R3 ;  /* 0x000000ffff057224 */ /* 0x001fe200078e0003 */
[----:B------:R-:W-:Y:S01]  /*23f0*/  ISETP.GT.U32.AND P1, PT, R0, R22, PT ;  /* 0x000000160000720c */ /* 0x000fe20003f24070 */
[----:B------:R-:W-:Y:S02]  /*2400*/  VIADD R8, R10, 0x184 ;  /* 0x000001840a087836 */ /* 0x000fe40000000000 */
[----:B------:R-:W-:Y:S01]  /*2410*/  @!P5 IMAD.MOV R5, RZ, RZ, -R5 ;  /* 0x000000ffff05d224 */ /* 0x000fe200078e0a05 */
[----:B------:R-:W-:Y:S01]  /*2420*/  ISETP.GE.AND P5, PT, R18, RZ, PT ;  /* 0x000000ff1200720c */ /* 0x000fe20003fa6270 */
[----:B------:R-:W-:Y:S01]  /*2430*/  IMAD R9, R0, R6, R9 ;  /* 0x0000000600097224 */ /* 0x000fe200078e0209 */
[----:B------:R-:W-:Y:S01]  /*2440*/  IABS R18, R18 ;  /* 0x0000001200127213 */ /* 0x000fe20000000000 */
[----:B------:R-:W-:Y:S01]  /*2450*/  @!P2 IMAD.IADD R23, R23, 0x1, -R0 ;  /* 0x000000011717a824 */ /* 0x000fe200078e0a00 */
[----:B------:R0:W-:Y:S01]  /*2460*/  STL [R1+0x18c], R5 ;  /* 0x00018c0501007387 */ /* 0x0001e20000100800 */
[----:B------:R-:W-:Y:S01]  /*2470*/  IABS R7, R8 ;  /* 0x0000000800077213 */ /* 0x000fe20000000000 */
[----:B------:R-:W-:Y:S01]  /*2480*/  VIADD R12, R10, 0x17c ;  /* 0x0000017c0a0c7836 */ /* 0x000fe20000000000 */
[----:B------:R-:W-:Y:S01]  /*2490*/  ISETP.GE.AND P2, PT, R8, RZ, PT ;  /* 0x000000ff0800720c */ /* 0x000fe20003f46270 */
[----:B------:R-:W-:Y:S01]  /*24a0*/  IMAD.HI.U32 R19, R2, R18, RZ ;  /* 0x0000001202137227 */ /* 0x000fe200078e00ff */
[----:B------:R-:W-:-:S02]  /*24b0*/  IABS R6, R11 ;  /* 0x0000000b00067213 */ /* 0x000fc40000000000 */
[----:B------:R-:W-:Y:S01]  /*24c0*/  IABS R4, R12 ;  /* 0x0000000c00047213 */ /* 0x000fe20000000000 */
[----:B------:R-:W-:Y:S02]  /*24d0*/  IMAD.MOV R19, RZ, RZ, -R19 ;  /* 0x000000ffff137224 */ /* 0x000fe400078e0a13 */
[----:B0-----:R-:W-:Y:S02]  /*24e0*/  IMAD.MOV.U32 R5, RZ, RZ, R16 ;  /* 0x000000ffff057224 */ /* 0x001fe400078e0010 */
[----:B------:R-:W-:-:S04]  /*24f0*/  IMAD.HI.U32 R17, R2, R7, RZ ;  /* 0x0000000702117227 */ /* 0x000fc800078e00ff */
[----:B------:R-:W-:Y:S01]  /*2500*/  @!P6 IMAD.MOV R5, RZ, RZ, -R5 ;  /* 0x000000ffff05e224 */ /* 0x000fe200078e0a05 */
[C---:B------:R-:W-:Y:S01]  /*2510*/  ISETP.GT.U32.AND P6, PT, R0.reuse, R9, PT ;  /* 0x000000090000720c */ /* 0x040fe20003fc4070 */
[----:B------:R-:W-:Y:S02]  /*2520*/  IMAD R8, R0, R19, R18 ;  /* 0x0000001300087224 */ /* 0x000fe400078e0212 */
[----:B------:R-:W-:Y:S01]  /*2530*/  IMAD.MOV R17, RZ, RZ, -R17 ;  /* 0x000000ffff117224 */ /* 0x000fe200078e0a11 */
[----:B------:R0:W-:Y:S01]  /*2540*/  STL [R1+0x198], R5 ;  /* 0x0001980501007387 */ /* 0x0001e20000100800 */
[----:B------:R-:W-:Y:S01]  /*2550*/  @!P1 IMAD.IADD R22, R22, 0x1, -R0 ;  /* 0x0000000116169824 */ /* 0x000fe200078e0a00 */
[----:B------:R-:W-:Y:S01]  /*2560*/  ISETP.GT.U32.AND P1, PT, R0, R8, PT ;  /* 0x000000080000720c */ /* 0x000fe20003f24070 */
[----:B------:R-:W-:-:S04]  /*2570*/  IMAD.HI.U32 R20, R2, R6, RZ ;  /* 0x0000000602147227 */ /* 0x000fc800078e00ff */
[C---:B------:R-:W-:Y:S02]  /*2580*/  IMAD R7, R0.reuse, R17, R7 ;  /* 0x0000001100077224 */ /* 0x040fe400078e0207 */
[----:B------:R-:W-:Y:S02]  /*2590*/  IMAD.MOV R16, RZ, RZ, -R20 ;  /* 0x000000ffff107224 */ /* 0x000fe400078e0a14 */
[----:B------:R-:W-:Y:S01]  /*25a0*/  @!P6 IMAD.IADD R9, R9, 0x1, -R0 ;  /* 0x000000010909e824 */ /* 0x000fe200078e0a00 */
[----:B------:R-:W-:Y:S01]  /*25b0*/  ISETP.GT.U32.AND P6, PT, R0, R7, PT ;  /* 0x000000070000720c */ /* 0x000fe20003fc4070 */
[----:B------:R-:W-:-:S04]  /*25c0*/  IMAD.HI.U32 R3, R2, R4, RZ ;  /* 0x0000000402037227 */ /* 0x000fc800078e00ff */
[----:B------:R-:W-:Y:S02]  /*25d0*/  IMAD R6, R0, R16, R6 ;  /* 0x0000001000067224 */ /* 0x000fe400078e0206 */
[----:B------:R-:W-:Y:S02]  /*25e0*/  IMAD.MOV R3, RZ, RZ, -R3 ;  /* 0x000000ffff037224 */ /* 0x000fe400078e0a03 */
[----:B------:R-:W-:Y:S02]  /*25f0*/  VIADD R16, R10, 0x178 ;  /* 0x000001780a107836 */ /* 0x000fe40000000000 */
[----:B------:R-:W-:Y:S02]  /*2600*/  IMAD R4, R0, R3, R4 ;  /* 0x0000000300047224 */ /* 0x000fe400078e0204 */
[----:B------:R-:W-:Y:S01]  /*2610*/  @!P1 IMAD.IADD R8, R8, 0x1, -R0 ;  /* 0x0000000108089824 */ /* 0x000fe200078e0a00 */
[----:B------:R-:W-:Y:S01]  /*2620*/  IABS R3, R16 ;  /* 0x0000001000037213 */ /* 0x000fe20000000000 */
[----:B0-----:R-:W-:Y:S01]  /*2630*/  IMAD.MOV.U32 R5, RZ, RZ, R23 ;  /* 0x000000ffff057224 */ /* 0x001fe200078e0017 */
[----:B------:R-:W-:Y:S01]  /*2640*/  ISETP.GT.U32.AND P1, PT, R0, R9, PT ;  /* 0x000000090000720c */ /* 0x000fe20003f24070 */
[----:B------:R-:W-:-:S02]  /*2650*/  VIADD R17, R10, 0x174 ;  /* 0x000001740a117836 */ /* 0x000fc40000000000 */
[----:B------:R-:W-:Y:S01]  /*2660*/  @!P0 IMAD.MOV R5, RZ, RZ, -R5 ;  /* 0x000000ffff058224 */ /* 0x000fe200078e0a05 */
[----:B------:R-:W-:Y:S01]  /*2670*/  ISETP.GT.U32.AND P0, PT, R0, R8, PT ;  /* 0x000000080000720c */ /* 0x000fe20003f04070 */
[----:B------:R-:W-:Y:S01]  /*2680*/  @!P6 IMAD.IADD R7, R7, 0x1, -R0 ;  /* 0x000000010707e824 */ /* 0x000fe200078e0a00 */
[----:B------:R-:W-:Y:S01]  /*2690*/  IABS R24, R17 ;  /* 0x0000001100187213 */ /* 0x000fe20000000000 */
[----:B------:R-:W-:Y:S01]  /*26a0*/  IMAD.HI.U32 R23, R2, R3, RZ ;  /* 0x0000000302177227 */ /* 0x000fe200078e00ff */
[----:B------:R0:W-:Y:S02]  /*26b0*/  STL [R1+0x178], R5 ;  /* 0x0001780501007387 */ /* 0x0001e40000100800 */
[----:B------:R-:W-:Y:S01]  /*26c0*/  ISETP.GT.U32.AND P6, PT, R0, R7, PT ;  /* 0x000000070000720c */ /* 0x000fe20003fc4070 */
[----:B------:R-:W-:Y:S02]  /*26d0*/  IMAD.MOV R23, RZ, RZ, -R23 ;  /* 0x000000ffff177224 */ /* 0x000fe400078e0a17 */
[----:B------:R-:W-:-:S04]  /*26e0*/  IMAD.HI.U32 R25, R2, R24, RZ ;  /* 0x0000001802197227 */ /* 0x000fc800078e00ff */
[----:B------:R-:W-:Y:S01]  /*26f0*/  @!P1 IMAD.IADD R9, R9, 0x1, -R0 ;  /* 0x0000000109099824 */ /* 0x000fe200078e0a00 */
[C---:B------:R-:W-:Y:S01]  /*2700*/  ISETP.GT.U32.AND P1, PT, R0.reuse, R4, PT ;  /* 0x000000040000720c */ /* 0x040fe20003f24070 */
[----:B0-----:R-:W-:Y:S02]  /*2710*/  IMAD.MOV.U32 R5, RZ, RZ, R22 ;  /* 0x000000ffff057224 */ /* 0x001fe400078e0016 */
[C---:B------:R-:W-:Y:S02]  /*2720*/  IMAD R3, R0.reuse, R23, R3 ;  /* 0x0000001700037224 */ /* 0x040fe400078e0203 */
[----:B------:R-:W-:Y:S01]  /*2730*/  @!P3 IMAD.MOV R5, RZ, RZ, -R5 ;  /* 0x000000ffff05b224 */ /* 0x000fe200078e0a05 */
[----:B------:R-:W-:Y:S01]  /*2740*/  ISETP.GT.U32.AND P3, PT, R0, R6, PT ;  /* 0x000000060000720c */ /* 0x000fe20003f64070 */
[----:B------:R-:W-:Y:S02]  /*2750*/  IMAD.MOV R25, RZ, RZ, -R25 ;  /* 0x000000ffff197224 */ /* 0x000fe400078e0a19 */
[----:B------:R-:W-:Y:S01]  /*2760*/  @!P0 IMAD.IADD R8, R8, 0x1, -R0 ;  /* 0x0000000108088824 */ /* 0x000fe200078e0a00 */
[C---:B------:R-:W-:Y:S01]  /*2770*/  ISETP.GT.U32.AND P0, PT, R0.reuse, R3, PT ;  /* 0x000000030000720c */ /* 0x040fe20003f04070 */
[----:B------:R-:W-:Y:S01]  /*2780*/  IMAD R24, R0, R25, R24 ;  /* 0x0000001900187224 */ /* 0x000fe200078e0218 */
[----:B------:R0:W-:Y:S01]  /*2790*/  STL [R1+0x174], R5 ;  /* 0x0001740501007387 */ /* 0x0001e20000100800 */
[----:B------:R-:W-:-:S02]  /*27a0*/  @!P6 IMAD.IADD R7, R7, 0x1, -R0 ;  /* 0x000000010707e824 */ /* 0x000fc400078e0a00 */
[----:B------:R-:W-:Y:S01]  /*27b0*/  VIADD R19, R10, 0x16c ;  /* 0x0000016c0a137836 */ /* 0x000fe20000000000 */
[----:B------:R-:W-:Y:S01]  /*27c0*/  ISETP.GT.U32.AND P6, PT, R0, R24, PT ;  /* 0x000000180000720c */ /* 0x000fe20003fc4070 */
[--C-:B------:R-:W-:Y:S01]  /*27d0*/  @!P1 IMAD.IADD R4, R4, 0x1, -R0.reuse ;  /* 0x0000000104049824 */ /* 0x100fe200078e0a00 */
[----:B------:R-:W-:Y:S01]  /*27e0*/  ISETP.GE.AND P1, PT, R12, RZ, PT ;  /* 0x000000ff0c00720c */ /* 0x000fe20003f26270 */
[----:B------:R-:W-:Y:S01]  /*27f0*/  @!P3 IMAD.IADD R6, R6, 0x1, -R0 ;  /* 0x000000010606b824 */ /* 0x000fe200078e0a00 */
[----:B------:R-:W-:Y:S01]  /*2800*/  IABS R21, R19 ;  /* 0x0000001300157213 */ /* 0x000fe20000000000 */
[----:B------:R-:W-:Y:S01]  /*2810*/  IMAD.MOV.U32 R13, RZ, RZ, R9 ;  /* 0x000000ffff0d7224 */ /* 0x000fe200078e0009 */
[----:B------:R-:W-:Y:S01]  /*2820*/  ISETP.GE.AND P3, PT, R11, RZ, PT ;  /* 0x000000ff0b00720c */ /* 0x000fe20003f66270 */
[----:B0-----:R-:W-:Y:S02]  /*2830*/  IMAD.MOV.U32 R5, RZ, RZ, R8 ;  /* 0x000000ffff057224 */ /* 0x001fe400078e0008 */
[----:B------:R-:W-:-:S02]  /*2840*/  VIADD R18, R10, 0x170 ;  /* 0x000001700a127836 */ /* 0x000fc40000000000 */
[--C-:B------:R-:W-:Y:S01]  /*2850*/  @!P0 IMAD.IADD R3, R3, 0x1, -R0.reuse ;  /* 0x0000000103038824 */ /* 0x100fe200078e0a00 */
[C---:B------:R-:W-:Y:S01]  /*2860*/  ISETP.GT.U32.AND P0, PT, R0.reuse, R6, PT ;  /* 0x000000060000720c */ /* 0x040fe20003f04070 */
[----:B------:R-:W-:Y:S01]  /*2870*/  @!P4 IMAD.MOV R13, RZ, RZ, -R13 ;  /* 0x000000ffff0dc224 */ /* 0x000fe200078e0a0d */
[----:B------:R-:W-:Y:S01]  /*2880*/  ISETP.GT.U32.AND P4, PT, R0, R4, PT ;  /* 0x000000040000720c */ /* 0x000fe20003f84070 */
[----:B------:R-:W-:Y:S01]  /*2890*/  IMAD.HI.U32 R23, R2, R21, RZ ;  /* 0x0000001502177227 */ /* 0x000fe200078e00ff */
[----:B------:R-:W-:Y:S02]  /*28a0*/  IABS R20, R18 ;  /* 0x0000001200147213 */ /* 0x000fe40000000000 */
[----:B------:R-:W-:Y:S01]  /*28b0*/  STL [R1+0x170], R13 ;  /* 0x0001700d01007387 */ /* 0x000fe20000100800 */
[----:B------:R-:W-:Y:S02]  /*28c0*/  @!P5 IMAD.MOV R5, RZ, RZ, -R5 ;  /* 0x000000ffff05d224 */ /* 0x000fe400078e0a05 */
[----:B------:R-:W-:Y:S01]  /*28d0*/  @!P6 IMAD.IADD R24, R24, 0x1, -R0 ;  /* 0x000000011818e824 */ /* 0x000fe200078e0a00 */
[----:B------:R-:W-:Y:S01]  /*28e0*/  ISETP.GT.U32.AND P6, PT, R0, R3, PT ;  /* 0x000000030000720c */ /* 0x000fe20003fc4070 */
[----:B------:R-:W-:Y:S01]  /*28f0*/  IMAD.MOV R23, RZ, RZ, -R23 ;  /* 0x000000ffff177224 */ /* 0x000fe200078e0a17 */
[----:B------:R0:W-:Y:S01]  /*2900*/  STL [R1+0x16c], R5 ;  /* 0x00016c0501007387 */ /* 0x0001e20000100800 */
[----:B------:R-:W-:Y:S01]  /*2910*/  VIADD R12, R10, 0x168 ;  /* 0x000001680a0c7836 */ /* 0x000fe20000000000 */
[----:B------:R-:W-:Y:S01]  /*2920*/  ISETP.GT.U32.AND P5, PT, R0, R24, PT ;  /* 0x000000180000720c */ /* 0x000fe20003fa4070 */
[----:B------:R-:W-:-:S04]  /*2930*/  IMAD.HI.U32 R22, R2, R20, RZ ;  /* 0x0000001402167227 */ /* 0x000fc800078e00ff */
[----:B------:R-:W-:Y:S02]  /*2940*/  IMAD R21, R0, R23, R21 ;  /* 0x0000001700157224 */ /* 0x000fe400078e0215 */
[----:B------:R-:W-:Y:S02]  /*2950*/  VIADD R11, R10, 0x164 ;  /* 0x000001640a0b7836 */ /* 0x000fe40000000000 */
[----:B0-----:R-:W-:Y:S01]  /*2960*/  IMAD.MOV.U32 R5, RZ, RZ, R7 ;  /* 0x000000ffff057224 */ /* 0x001fe200078e0007 */
[----:B------:R-:W-:Y:S01]  /*2970*/  IABS R7, R12 ;  /* 0x0000000c00077213 */ /* 0x000fe20000000000 */
[----:B------:R-:W-:Y:S01]  /*2980*/  IMAD.MOV R22, RZ, RZ, -R22 ;  /* 0x000000ffff167224 */ /* 0x000fe200078e0a16 */
[----:B------:R-:W-:Y:S01]  /*2990*/  IABS R8, R11 ;  /* 0x0000000b00087213 */ /* 0x000fe20000000000 */
[----:B------:R-:W-:Y:S02]  /*29a0*/  @!P2 IMAD.MOV R5, RZ, RZ, -R5 ;  /* 0x000000ffff05a224 */ /* 0x000fe400078e0a05 */
[--C-:B------:R-:W-:Y:S01]  /*29b0*/  @!P0 IMAD.IADD R6, R6, 0x1, -R0.reuse ;  /* 0x0000000106068824 */ /* 0x100fe200078e0a00 */
[----:B------:R-:W-:Y:S01]  /*29c0*/  ISETP.GE.AND P0, PT, R16, RZ, PT ;  /* 0x000000ff1000720c */ /* 0x000fe20003f06270 */
[----:B------:R-:W-:Y:S01]  /*29d0*/  @!P4 IMAD.IADD R4, R4, 0x1, -R0 ;  /* 0x000000010404c824 */ /* 0x000fe200078e0a00 */
[----:B------:R-:W-:Y:S01]  /*29e0*/  ISETP.GT.U32.AND P4, PT, R0, R21, PT ;  /* 0x000000150000720c */ /* 0x000fe20003f84070 */
[----:B------:R-:W-:Y:S01]  /*29f0*/  IMAD.HI.U32 R9, R2, R7, RZ ;  /* 0x0000000702097227 */ /* 0x000fe200078e00ff */
[----:B------:R0:W-:Y:S03]  /*2a00*/  STL [R1+0x164], R5 ;  /* 0x0001640501007387 */ /* 0x0001e60000100800 */
[----:B------:R-:W-:-:S02]  /*2a10*/  IMAD R20, R0, R22, R20 ;  /* 0x0000001600147224 */ /* 0x000fc400078e0214 */
[----:B------:R-:W-:Y:S02]  /*2a20*/  IMAD.MOV.U32 R13, RZ, RZ, R6 ;  /* 0x000000ffff0d7224 */ /* 0x000fe400078e0006 */
[----:B------:R-:W-:Y:S01]  /*2a30*/  @!P6 IMAD.IADD R3, R3, 0x1, -R0 ;  /* 0x000000010303e824 */ /* 0x000fe200078e0a00 */
[----:B------:R-:W-:Y:S01]  /*2a40*/  ISETP.GE.AND P6, PT, R17, RZ, PT ;  /* 0x000000ff1100720c */ /* 0x000fe20003fc6270 */
[----:B------:R-:W-:Y:S01]  /*2a50*/  IMAD.HI.U32 R16, R2, R8, RZ ;  /* 0x0000000802107227 */ /* 0x000fe200078e00ff */
[----:B------:R-:W-:-:S03]  /*2a60*/  ISETP.GT.U32.AND P2, PT, R0, R20, PT ;  /* 0x000000140000720c */ /* 0x000fc60003f44070 */
[----:B0-----:R-:W-:Y:S02]  /*2a70*/  IMAD.MOV.U32 R5, RZ, RZ, R4 ;  /* 0x000000ffff057224 */ /* 0x001fe400078e0004 */
[----:B------:R-:W-:Y:S02]  /*2a80*/  IMAD.MOV R9, RZ, RZ, -R9 ;  /* 0x000000ffff097224 */ /* 0x000fe400078e0a09 */
[----:B------:R-:W-:Y:S01]  /*2a90*/  @!P3 IMAD.MOV R13, RZ, RZ, -R13 ;  /* 0x000000ffff0db224 */ /* 0x000fe200078e0a0d */
[----:B------:R-:W-:Y:S01]  /*2aa0*/  ISETP.GE.AND P3, PT, R12, RZ, PT ;  /* 0x000000ff0c00720c */ /* 0x000fe20003f66270 */
[----:B------:R-:W-:Y:S02]  /*2ab0*/  @!P1 IMAD.MOV R5, RZ, RZ, -R5 ;  /* 0x000000ffff059224 */ /* 0x000fe400078e0a05 */
[----:B------:R-:W-:Y:S01]  /*2ac0*/  @!P5 IMAD.IADD R24, R24, 0x1, -R0 ;  /* 0x000000011818d824 */ /* 0x000fe200078e0a00 */
[----:B------:R-:W-:Y:S01]  /*2ad0*/  STL [R1+0x160], R13 ;  /* 0x0001600d01007387 */ /* 0x000fe20000100800 */
[----:B------:R-:W-:Y:S01]  /*2ae0*/  IMAD.MOV R6, RZ, RZ, -R16 ;  /* 0x000000ffff067224 */ /* 0x000fe200078e0a10 */
[----:B------:R-:W-:Y:S01]  /*2af0*/  ISETP.GE.AND P5, PT, R18, RZ, PT ;  /* 0x000000ff1200720c */ /* 0x000fe20003fa6270 */
[----:B------:R-:W-:Y:S01]  /*2b00*/  IMAD R7, R0, R9, R7 ;  /* 0x0000000900077224 */ /* 0x000fe200078e0207 */
[----:B------:R0:W-:Y:S01]  /*2b10*/  STL [R1+0x138], R5 ;  /* 0x0001380501007387 */ /* 0x0001e20000100800 */
[----:B------:R-:W-:-:S02]  /*2b20*/  @!P4 IMAD.IADD R21, R21, 0x1, -R0 ;  /* 0x000000011515c824 */ /* 0x000fc400078e0a00 */
[C---:B------:R-:W-:Y:S02]  /*2b30*/  IMAD R4, R0.reuse, R6, R8 ;  /* 0x0000000600047224 */ /* 0x040fe400078e0208 */
[----:B------:R-:W-:Y:S01]  /*2b40*/  @!P0 IMAD.MOV R3, RZ, RZ, -R3 ;  /* 0x000000ffff038224 */ /* 0x000fe200078e0a03 */
[----:B------:R-:W-:Y:S01]  /*2b50*/  ISETP.GT.U32.AND P0, PT, R0, R7, PT ;  /* 0x000000070000720c */ /* 0x000fe20003f04070 */
[----:B------:R-:W-:Y:S01]  /*2b60*/  @!P2 IMAD.IADD R20, R20, 0x1, -R0 ;  /* 0x000000011414a824 */ /* 0x000fe200078e0a00 */
[----:B------:R-:W-:Y:S01]  /*2b70*/  ISETP.GT.U32.AND P1, PT, R0, R21, PT ;  /* 0x000000150000720c */ /* 0x000fe20003f24070 */
[----:B------:R-:W-:Y:S01]  /*2b80*/  VIADD R6, R10, 0x160 ;  /* 0x000001600a067836 */ /* 0x000fe20000000000 */
[----:B------:R1:W-:Y:S01]  /*2b90*/  STL [R1+0x6c], R3 ;  /* 0x00006c0301007387 */ /* 0x0003e20000100800 */
[----:B0-----:R-:W-:Y:S01]  /*2ba0*/  IMAD.MOV.U32 R5, RZ, RZ, R24 ;  /* 0x000000ffff057224 */ /* 0x001fe200078e0018 */
[----:B------:R-:W-:Y:S01]  /*2bb0*/  ISETP.GT.U32.AND P4, PT, R0, R20, PT ;  /* 0x000000140000720c */ /* 0x000fe20003f84070 */
[----:B------:R-:W-:Y:S01]  /*2bc0*/  VIADD R16, R10, 0x158 ;  /* 0x000001580a107836 */ /* 0x000fe20000000000 */
[----:B------:R-:W-:Y:S01]  /*2bd0*/  IABS R17, R6 ;  /* 0x0000000600117213 */ /* 0x000fe20000000000 */
[----:B------:R-:W-:Y:S01]  /*2be0*/  @!P6 IMAD.MOV R5, RZ, RZ, -R5 ;  /* 0x000000ffff05e224 */ /* 0x000fe200078e0a05 */
[----:B------:R-:W-:Y:S01]  /*2bf0*/  ISETP.GT.U32.AND P6, PT, R0, R4, PT ;  /* 0x000000040000720c */ /* 0x000fe20003fc4070 */
[C---:B------:R-:W-:Y:S01]  /*2c00*/  VIADD R12, R10.reuse, 0x150 ;  /* 0x000001500a0c7836 */ /* 0x040fe20000000000 */
[----:B------:R-:W-:Y:S01]  /*2c10*/  ISETP.GE.AND P2, PT, R19, RZ, PT ;  /* 0x000000ff1300720c */ /* 0x000fe20003f46270 */
[----:B------:R-:W-:Y:S01]  /*2c20*/  @!P0 IMAD.IADD R7, R7, 0x1, -R0 ;  /* 0x0000000107078824 */ /* 0x000fe200078e0a00 */
[----:B------:R0:W-:Y:S01]  /*2c30*/  STL [R1+0x68], R5 ;  /* 0x0000680501007387 */ /* 0x0001e20000100800 */
[----:B-1----:R-:W-:-:S02]  /*2c40*/  VIADD R3, R10, 0x15c ;  /* 0x0000015c0a037836 */ /* 0x002fc40000000000 */
[--C-:B------:R-:W-:Y:S01]  /*2c50*/  @!P1 IMAD.IADD R21, R21, 0x1, -R0.reuse ;  /* 0x0000000115159824 */ /* 0x100fe200078e0a00 */
[----:B------:R-:W-:Y:S01]  /*2c60*/  ISETP.GE.AND P1, PT, R6, RZ, PT ;  /* 0x000000ff0600720c */ /* 0x000fe20003f26270 */
[--C-:B------:R-:W-:Y:S01]  /*2c70*/  @!P4 IMAD.IADD R20, R20, 0x1, -R0.reuse ;  /* 0x000000011414c824 */ /* 0x100fe200078e0a00 */
[----:B------:R-:W-:Y:S01]  /*2c80*/  IABS R8, R3 ;  /* 0x0000000300087213 */ /* 0x000fe20000000000 */
[----:B------:R-:W-:Y:S01]  /*2c90*/  VIADD R9, R10, 0x154 ;  /* 0x000001540a097836 */ /* 0x000fe20000000000 */
[----:B------:R-:W-:Y:S01]  /*2ca0*/  ISETP.GE.AND P0, PT, R3, RZ, PT ;  /* 0x000000ff0300720c */ /* 0x000fe20003f06270 */
[----:B------:R-:W-:Y:S01]  /*2cb0*/  @!P6 IMAD.IADD R4, R4, 0x1, -R0 ;  /* 0x000000010404e824 */ /* 0x000fe200078e0a00 */
[----:B------:R-:W-:Y:S01]  /*2cc0*/  ISETP.GT.U32.AND P6, PT, R0, R7, PT ;  /* 0x000000070000720c */ /* 0x000fe20003fc4070 */
[----:B------:R-:W-:Y:S01]  /*2cd0*/  IMAD.MOV.U32 R6, RZ, RZ, R8 ;  /* 0x000000ffff067224 */ /* 0x000fe200078e0008 */
[----:B------:R-:W-:Y:S01]  /*2ce0*/  ISETP.GE.AND P4, PT, R11, RZ, PT ;  /* 0x000000ff0b00720c */ /* 0x000fe20003f86270 */
[----:B------:R-:W-:-:S04]  /*2cf0*/  IMAD.HI.U32 R8, R2, R17, RZ ;  /* 0x0000001102087227 */ /* 0x000fc800078e00ff */
[----:B------:R-:W-:Y:S02]  /*2d00*/  IMAD.MOV R8, RZ, RZ, -R8 ;  /* 0x000000ffff087224 */ /* 0x000fe400078e0a08 */
[----:B0-----:R-:W-:Y:S02]  /*2d10*/  IMAD.MOV.U32 R5, RZ, RZ, R20 ;  /* 0x000000ffff057224 */ /* 0x001fe400078e0014 */
[----:B------:R-:W-:Y:S02]  /*2d20*/  IMAD R17, R0, R8, R17 ;  /* 0x0000000800117224 */ /* 0x000fe400078e0211 */
[----:B------:R-:W-:-:S04]  /*2d30*/  IMAD.HI.U32 R3, R2, R6, RZ ;  /* 0x0000000602037227 */ /* 0x000fc800078e00ff */
[----:B------:R-:W-:Y:S01]  /*2d40*/  @!P6 IMAD.IADD R7, R7, 0x1, -R0 ;  /* 0x000000010707e824 */ /* 0x000fe200078e0a00 */
[C---:B------:R-:W-:Y:S01]  /*2d50*/  ISETP.GT.U32.AND P6, PT, R0.reuse, R17, PT ;  /* 0x000000110000720c */ /* 0x040fe20003fc4070 */
[----:B------:R-:W-:Y:S01]  /*2d60*/  @!P5 IMAD.MOV R5, RZ, RZ, -R5 ;  /* 0x000000ffff05d224 */ /* 0x000fe200078e0a05 */
[C---:B------:R-:W-:Y:S01]  /*2d70*/  ISETP.GT.U32.AND P5, PT, R0.reuse, R4, PT ;  /* 0x000000040000720c */ /* 0x040fe20003fa4070 */
[----:B------:R-:W-:Y:S02]  /*2d80*/  IMAD.MOV R3, RZ, RZ, -R3 ;  /* 0x000000ffff037224 */ /* 0x000fe400078e0a03 */
[----:B------:R-:W-:Y:S01]  /*2d90*/  IMAD.MOV.U32 R11, RZ, RZ, R7 ;  /* 0x000000ffff0b7224 */ /* 0x000fe200078e0007 */
[----:B------:R0:W-:Y:S01]  /*2da0*/  STL [R1+0x13c], R5 ;  /* 0x00013c0501007387 */ /* 0x0001e20000100800 */
[----:B------:R-:W-:Y:S02]  /*2db0*/  IMAD R6, R0, R3, R6 ;  /* 0x0000000300067224 */ /* 0x000fe400078e0206 */
[----:B------:R-:W-:-:S02]  /*2dc0*/  @!P3 IMAD.MOV R11, RZ, RZ, -R11 ;  /* 0x000000ffff0bb224 */ /* 0x000fc400078e0a0b */
[----:B------:R-:W-:Y:S01]  /*2dd0*/  VIADD R3, R10, 0x14c ;  /* 0x0000014c0a037836 */ /* 0x000fe20000000000 */
[----:B------:R-:W-:Y:S01]  /*2de0*/  ISETP.GT.U32.AND P3, PT, R0, R6, PT ;  /* 0x000000060000720c */ /* 0x000fe20003f64070 */
[--C-:B------:R-:W-:Y:S02]  /*2df0*/  @!P6 IMAD.IADD R17, R17, 0x1, -R0.reuse ;  /* 0x000000011111e824 */ /* 0x100fe400078e0a00 */
[--C-:B------:R-:W-:Y:S01]  /*2e00*/  @!P5 IMAD.IADD R4, R4, 0x1, -R0.reuse ;  /* 0x000000010404d824 */ /* 0x100fe200078e0a00 */
[----:B------:R-:W-:Y:S01]  /*2e10*/  ISETP.GE.AND P5, PT, R9, RZ, PT ;  /* 0x000000ff0900720c */ /* 0x000fe20003fa6270 */
[----:B0-----:R-:W-:Y:S01]  /*2e20*/  IMAD.MOV.U32 R5, RZ, RZ, R21 ;  /* 0x000000ffff057224 */ /* 0x001fe200078e0015 */
[----:B------:R-:W-:Y:S01]  /*2e30*/  ISETP.GT.U32.AND P6, PT, R0, R17, PT ;  /* 0x000000110000720c */ /* 0x000fe20003fc4070 */
[----:B------:R-:W-:Y:S01]  /*2e40*/  VIADD R22, R10, 0x148 ;  /* 0x000001480a167836 */ /* 0x000fe20000000000 */
[----:B------:R-:W-:Y:S01]  /*2e50*/  IABS R9, R9 ;  /* 0x0000000900097213 */ /* 0x000fe20000000000 */
[----:B------:R-:W-:Y:S01]  /*2e60*/  @!P2 IMAD.MOV R5, RZ, RZ, -R5 ;  /* 0x000000ffff05a224 */ /* 0x000fe200078e0a05 */
[----:B------:R-:W-:Y:S01]  /*2e70*/  ISETP.GE.AND P2, PT, R16, RZ, PT ;  /* 0x000000ff1000720c */ /* 0x000fe20003f46270 */
[----:B------:R-:W-:Y:S01]  /*2e80*/  VIADD R19, R10, 0x144 ;  /* 0x000001440a137836 */ /* 0x000fe20000000000 */
[----:B------:R-:W-:Y:S01]  /*2e90*/  IABS R16, R16 ;  /* 0x0000001000107213 */ /* 0x000fe20000000000 */
[----:B------:R-:W-:Y:S01]  /*2ea0*/  @!P3 IMAD.IADD R6, R6, 0x1, -R0 ;  /* 0x000000010606b824 */ /* 0x000fe200078e0a00 */
[----:B------:R0:W-:Y:S02]  /*2eb0*/  STL [R1+0x140], R5 ;  /* 0x0001400501007387 */ /* 0x0001e40000100800 */
[----:B------:R-:W-:Y:S01]  /*2ec0*/  IABS R18, R19 ;  /* 0x0000001300127213 */ /* 0x000fe20000000000 */
[----:B------:R-:W-:Y:S01]  /*2ed0*/  IMAD.HI.U32 R8, R2, R16, RZ ;  /* 0x0000001002087227 */ /* 0x000fe200078e00ff */
[----:B------:R1:W-:Y:S01]  /*2ee0*/  STL [R1+0x144], R11 ;  /* 0x0001440b01007387 */ /* 0x0003e20000100800 */
[----:B------:R-:W-:-:S02]  /*2ef0*/  ISETP.GT.U32.AND P3, PT, R0, R6, PT ;  /* 0x000000060000720c */ /* 0x000fc40003f64070 */
[----:B------:R-:W-:Y:S02]  /*2f00*/  IMAD.MOV R7, RZ, RZ, -R8 ;  /* 0x000000ffff077224 */ /* 0x000fe400078e0a08 */
[----:B------:R-:W-:Y:S02]  /*2f10*/  @!P6 IMAD.IADD R17, R17, 0x1, -R0 ;  /* 0x000000011111e824 */ /* 0x000fe400078e0a00 */
[----:B0-----:R-:W-:Y:S02]  /*2f20*/  IMAD.MOV.U32 R5, RZ, RZ, R4 ;  /* 0x000000ffff057224 */ /* 0x001fe400078e0004 */
[----:B------:R-:W-:Y:S01]  /*2f30*/  IMAD R16, R0, R7, R16 ;  /* 0x0000000700107224 */ /* 0x000fe200078e0210 */
[----:B-1----:R-:W-:Y:S01]  /*2f40*/  IABS R11, R3 ;  /* 0x00000003000b7213 */ /* 0x002fe20000000000 */
[----:B------:R-:W-:Y:S01]  /*2f50*/  @!P4 IMAD.MOV R5, RZ, RZ, -R5 ;  /* 0x000000ffff05c224 */ /* 0x000fe200078e0a05 */
[----:B------:R-:W-:Y:S01]  /*2f60*/  ISETP.GE.AND P4, PT, R12, RZ, PT ;  /* 0x000000ff0c00720c */ /* 0x000fe20003f86270 */
[----:B------:R-:W-:Y:S01]  /*2f70*/  IMAD.HI.U32 R4, R2, R9, RZ ;  /* 0x0000000902047227 */ /* 0x000fe200078e00ff */
[----:B------:R-:W-:-:S02]  /*2f80*/  IABS R12, R12 ;  /* 0x0000000c000c7213 */ /* 0x000fc40000000000 */
[----:B------:R-:W-:Y:S01]  /*2f90*/  ISETP.GT.U32.AND P6, PT, R0, R16, PT ;  /* 0x000000100000720c */ /* 0x000fe20003fc4070 */
[C---:B------:R-:W-:Y:S01]  /*2fa0*/  IMAD.HI.U32 R8, R2.reuse, R11, RZ ;  /* 0x0000000b02087227 */ /* 0x040fe200078e00ff */
[----:B------:R0:W-:Y:S03]  /*2fb0*/  STL [R1+0x15c], R5 ;  /* 0x00015c0501007387 */ /* 0x0001e60000100800 */
[----:B------:R-:W-:-:S04]  /*2fc0*/  IMAD.HI.U32 R7, R2, R12, RZ ;  /* 0x0000000c02077227 */ /* 0x000fc800078e00ff */
[----:B------:R-:W-:Y:S02]  /*2fd0*/  IMAD.MOV R7, RZ, RZ, -R7 ;  /* 0x000000ffff077224 */ /* 0x000fe400078e0a07 */
[----:B------:R-:W-:Y:S02]  /*2fe0*/  IMAD.MOV R4, RZ, RZ, -R4 ;  /* 0x000000ffff047224 */ /* 0x000fe400078e0a04 */
[----:B------:R-:W-:Y:S02]  /*2ff0*/  IMAD.MOV R8, RZ, RZ, -R8 ;  /* 0x000000ffff087224 */ /* 0x000fe400078e0a08 */
[C---:B------:R-:W-:Y:S02]  /*3000*/  IMAD R12, R0.reuse, R7, R12 ;  /* 0x00000007000c7224 */ /* 0x040fe400078e020c */
[----:B------:R-:W-:Y:S01]  /*3010*/  IMAD R9, R0, R4, R9 ;  /* 0x0000000400097224 */ /* 0x000fe200078e0209 */
[----:B------:R-:W-:Y:S01]  /*3020*/  IABS R4, R22 ;  /* 0x0000001600047213 */ /* 0x000fe20000000000 */
[----:B0-----:R-:W-:-:S02]  /*3030*/  IMAD.MOV.U32 R5, RZ, RZ, R17 ;  /* 0x000000ffff057224 */ /* 0x001fc400078e0011 */
[----:B------:R-:W-:Y:S02]  /*3040*/  IMAD R11, R0, R8, R11 ;  /* 0x00000008000b7224 */ /* 0x000fe400078e020b */
[--C-:B------:R-:W-:Y:S01]  /*3050*/  @!P3 IMAD.IADD R6, R6, 0x1, -R0.reuse ;  /* 0x000000010606b824 */ /* 0x100fe200078e0a00 */
[C---:B------:R-:W-:Y:S01]  /*3060*/  ISETP.GT.U32.AND P3, PT, R0.reuse, R12, PT ;  /* 0x0000000c0000720c */ /* 0x040fe20003f64070 */
[----:B------:R-:W-:Y:S01]  /*3070*/  @!P1 IMAD.MOV R5, RZ, RZ, -R5 ;  /* 0x000000ffff059224 */ /* 0x000fe200078e0a05 */
[----:B------:R-:W-:Y:S01]  /*3080*/  ISETP.GT.U32.AND P1, PT, R0, R9, PT ;  /* 0x000000090000720c */ /* 0x000fe20003f24070 */
[----:B------:R-:W-:Y:S01]  /*3090*/  @!P6 IMAD.IADD R16, R16, 0x1, -R0 ;  /* 0x000000011010e824 */ /* 0x000fe200078e0a00 */
[----:B------:R-:W-:Y:S01]  /*30a0*/  ISETP.GT.U32.AND P6, PT, R0, R11, PT ;  /* 0x0000000b0000720c */ /* 0x000fe20003fc4070 */
[----:B------:R-:W-:Y:S01]  /*30b0*/  IMAD.HI.U32 R7, R2, R4, RZ ;  /* 0x0000000402077227 */ /* 0x000fe200078e00ff */
[----:B------:R0:W-:Y:S03]  /*30c0*/  STL [R1+0x154], R5 ;  /* 0x0001540501007387 */ /* 0x0001e60000100800 */
[----:B------:R-:W-:-:S02]  /*30d0*/  IMAD.MOV R7, RZ, RZ, -R7 ;  /* 0x000000ffff077224 */ /* 0x000fc400078e0a07 */
[----:B------:R-:W-:Y:S02]  /*30e0*/  VIADD R8, R10, 0x140 ;  /* 0x000001400a087836 */ /* 0x000fe40000000000 */
[--C-:B------:R-:W-:Y:S02]  /*30f0*/  @!P3 IMAD.IADD R12, R12, 0x1, -R0.reuse ;  /* 0x000000010c0cb824 */ /* 0x100fe400078e0a00 */
[--C-:B------:R-:W-:Y:S01]  /*3100*/  @!P1 IMAD.IADD R9, R9, 0x1, -R0.reuse ;  /* 0x0000000109099824 */ /* 0x100fe200078e0a00 */
[C---:B------:R-:W-:Y:S01]  /*3110*/  ISETP.GT.U32.AND P1, PT, R0.reuse, R16, PT ;  /* 0x000000100000720c */ /* 0x040fe20003f24070 */
[----:B------:R-:W-:Y:S01]  /*3120*/  @!P6 IMAD.IADD R11, R11, 0x1, -R0 ;  /* 0x000000010b0be824 */ /* 0x000fe200078e0a00 */
[C---:B------:R-:W-:Y:S01]  /*3130*/  ISETP.GT.U32.AND P6, PT, R0.reuse, R12, PT ;  /* 0x0000000c0000720c */ /* 0x040fe20003fc4070 */
[----:B0-----:R-:W-:Y:S01]  /*3140*/  IMAD.MOV.U32 R5, RZ, RZ, R6 ;  /* 0x000000ffff057224 */ /* 0x001fe200078e0006 */
[----:B------:R-:W-:Y:S01]  /*3150*/  ISETP.GT.U32.AND P3, PT, R0, R9, PT ;  /* 0x000000090000720c */ /* 0x000fe20003f64070 */
[----:B------:R-:W-:Y:S01]  /*3160*/  IMAD.HI.U32 R6, R2, R18, RZ ;  /* 0x0000001202067227 */ /* 0x000fe200078e00ff */
[----:B------:R-:W-:-:S03]  /*3170*/  IABS R21, R8 ;  /* 0x0000000800157213 */ /* 0x000fc60000000000 */
[----:B------:R-:W-:Y:S02]  /*3180*/  IMAD.MOV R6, RZ, RZ, -R6 ;  /* 0x000000ffff067224 */ /* 0x000fe400078e0a06 */
[----:B------:R-:W-:Y:S01]  /*3190*/  @!P0 IMAD.MOV R5, RZ, RZ, -R5 ;  /* 0x000000ffff058224 */ /* 0x000fe200078e0a05 */
[C---:B------:R-:W-:Y:S01]  /*31a0*/  ISETP.GT.U32.AND P0, PT, R0.reuse, R11, PT ;  /* 0x0000000b0000720c */ /* 0x040fe20003f04070 */
[C---:B------:R-:W-:Y:S02]  /*31b0*/  IMAD R4, R0.reuse, R7, R4 ;  /* 0x0000000700047224 */ /* 0x040fe400078e0204 */
[----:B------:R-:W-:Y:S01]  /*31c0*/  IMAD R18, R0, R6, R18 ;  /* 0x0000000600127224 */ /* 0x000fe200078e0212 */
[----:B------:R0:W-:Y:S01]  /*31d0*/  STL [R1+0x148], R5 ;  /* 0x0001480501007387 */ /* 0x0001e20000100800 */
[--C-:B------:R-:W-:Y:S01]  /*31e0*/  @!P1 IMAD.IADD R16, R16, 0x1, -R0.reuse ;  /* 0x0000000110109824 */ /* 0x100fe200078e0a00 */
[----:B------:R-:W-:Y:S01]  /*31f0*/  ISETP.GT.U32.AND P1, PT, R0, R4, PT ;  /* 0x000000040000720c */ /* 0x000fe20003f24070 */
[----:B------:R-:W-:Y:S01]  /*3200*/  @!P6 IMAD.IADD R12, R12, 0x1, -R0 ;  /* 0x000000010c0ce824 */ /* 0x000fe200078e0a00 */
[----:B------:R-:W-:Y:S01]  /*3210*/  ISETP.GT.U32.AND P6, PT, R0, R18, PT ;  /* 0x000000120000720c */ /* 0x000fe20003fc4070 */
[----:B------:R-:W-:-:S02]  /*3220*/  VIADD R6, R10, 0x138 ;  /* 0x000001380a067836 */ /* 0x000fc40000000000 */
[--C-:B------:R-:W-:Y:S01]  /*3230*/  @!P3 IMAD.IADD R9, R9, 0x1, -R0.reuse ;  /* 0x000000010909b824 */ /* 0x100fe200078e0a00 */
[----:B------:R-:W-:Y:S01]  /*3240*/  ISETP.GE.AND P3, PT, R3, RZ, PT ;  /* 0x000000ff0300720c */ /* 0x000fe20003f66270 */
[--C-:B------:R-:W-:Y:S01]  /*3250*/  @!P0 IMAD.IADD R11, R11, 0x1, -R0.reuse ;  /* 0x000000010b0b8824 */ /* 0x100fe200078e0a00 */
[----:B------:R-:W-:Y:S01]  /*3260*/  ISETP.GE.AND P0, PT, R22, RZ, PT ;  /* 0x000000ff1600720c */ /* 0x000fe20003f06270 */
[----:B0-----:R-:W-:Y:S01]  /*3270*/  IMAD.MOV.U32 R5, RZ, RZ, R9 ;  /* 0x000000ffff057224 */ /* 0x001fe200078e0009 */
[----:B------:R-:W-:Y:S01]  /*3280*/  IABS R22, R6 ;  /* 0x0000000600167213 */ /* 0x000fe20000000000 */
[----:B------:R-:W-:Y:S02]  /*3290*/  VIADD R7, R10, 0x13c ;  /* 0x0000013c0a077836 */ /* 0x000fe40000000000 */
[--C-:B------:R-:W-:Y:S01]  /*32a0*/  @!P1 IMAD.IADD R4, R4, 0x1, -R0.reuse ;  /* 0x0000000104049824 */ /* 0x100fe200078e0a00 */
[----:B------:R-:W-:Y:S01]  /*32b0*/  ISETP.GE.AND P1, PT, R19, RZ, PT ;  /* 0x000000ff1300720c */ /* 0x000fe20003f26270 */
[----:B------:R-:W-:Y:S01]  /*32c0*/  @!P6 IMAD.IADD R18, R18, 0x1, -R0 ;  /* 0x000000011212e824 */ /* 0x000fe200078e0a00 */
[----:B------:R-:W-:Y:S01]  /*32d0*/  IABS R20, R7 ;  /* 0x0000000700147213 */ /* 0x000fe20000000000 */
[----:B------:R-:W-:-:S02]  /*32e0*/  IMAD.MOV.U32 R19, RZ, RZ, R22 ;  /* 0x000000ffff137224 */ /* 0x000fc400078e0016 */
[----:B------:R-:W-:Y:S01]  /*32f0*/  @!P5 IMAD.MOV R5, RZ, RZ, -R5 ;  /* 0x000000ffff05d224 */ /* 0x000fe200078e0a05 */
[----:B------:R-:W-:Y:S01]  /*3300*/  ISETP.GT.U32.AND P5, PT, R0, R18, PT ;  /* 0x000000120000720c */ /* 0x000fe20003fa4070 */
[----:B------:R-:W-:-:S04]  /*3310*/  IMAD.HI.U32 R17, R2, R21, RZ ;  /* 0x0000001502117227 */ /* 0x000fc800078e00ff */
[----:B------:R-:W-:Y:S02]  /*3320*/  IMAD.MOV.U32 R13, RZ, RZ, R16 ;  /* 0x000000ffff0d7224 */ /* 0x000fe400078e0010 */
[----:B------:R-:W-:-:S04]  /*3330*/  IMAD.HI.U32 R16, R2, R19, RZ ;  /* 0x0000001302107227 */ /* 0x000fc800078e00ff */
[----:B------:R-:W-:Y:S02]  /*3340*/  IMAD.MOV R17, RZ, RZ, -R17 ;  /* 0x000000ffff117224 */ /* 0x000fe400078e0a11 */
[----:B------:R-:W-:Y:S02]  /*3350*/  IMAD.MOV R9, RZ, RZ, -R16 ;  /* 0x000000ffff097224 */ /* 0x000fe400078e0a10 */
[----:B------:R-:W-:Y:S01]  /*3360*/  @!P2 IMAD.MOV R13, RZ, RZ, -R13 ;  /* 0x000000ffff0da224 */ /* 0x000fe200078e0a0d */
[C---:B------:R-:W-:Y:S01]  /*3370*/  ISETP.GT.U32.AND P2, PT, R0.reuse, R4, PT ;  /* 0x000000040000720c */ /* 0x040fe20003f44070 */
[C---:B------:R-:W-:Y:S02]  /*3380*/  IMAD R21, R0.reuse, R17, R21 ;  /* 0x0000001100157224 */ /* 0x040fe400078e0215 */
[----:B------:R-:W-:Y:S01]  /*3390*/  IMAD R19, R0, R9, R19 ;  /* 0x0000000900137224 */ /* 0x000fe200078e0213 */
[----:B------:R-:W-:Y:S01]  /*33a0*/  STL [R1+0x114], R13 ;  /* 0x0001140d01007387 */ /* 0x000fe20000100800 */
[----:B------:R-:W-:Y:S01]  /*33b0*/  IMAD.HI.U32 R3, R2, R20, RZ ;  /* 0x0000001402037227 */ /* 0x000fe200078e00ff */
[----:B------:R-:W-:-:S02]  /*33c0*/  ISETP.GT.U32.AND P6, PT, R0, R21, PT ;  /* 0x000000150000720c */ /* 0x000fc40003fc4070 */
[----:B------:R0:W-:Y:S01]  /*33d0*/  STL [R1+0x128], R5 ;  /* 0x0001280501007387 */ /* 0x0001e20000100800 */
[--C-:B------:R-:W-:Y:S01]  /*33e0*/  @!P5 IMAD.IADD R18, R18, 0x1, -R0.reuse ;  /* 0x000000011212d824 */ /* 0x100fe200078e0a00 */
[----:B------:R-:W-:Y:S01]  /*33f0*/  ISETP.GT.U32.AND P5, PT, R0, R19, PT ;  /* 0x000000130000720c */ /* 0x000fe20003fa4070 */
[----:B------:R-:W-:Y:S02]  /*3400*/  IMAD.MOV R3, RZ, RZ, -R3 ;  /* 0x000000ffff037224 */ /* 0x000fe400078e0a03 */
[----:B------:R-:W-:Y:S01]  /*3410*/  @!P2 IMAD.IADD R4, R4, 0x1, -R0 ;  /* 0x000000010404a824 */ /* 0x000fe200078e0a00 */
[----:B------:R-:W-:Y:S01]  /*3420*/  ISETP.GE.AND P2, PT, R7, RZ, PT ;  /* 0x000000ff0700720c */ /* 0x000fe20003f46270 */
[----:B------:R-:W-:Y:S02]  /*3430*/  IMAD R20, R0, R3, R20 ;  /* 0x0000000300147224 */ /* 0x000fe400078e0214 */
[----:B------:R-:W-:Y:S02]  /*3440*/  VIADD R7, R10, 0x130 ;  /* 0x000001300a077836 */ /* 0x000fe40000000000 */
[----:B0-----:R-:W-:-:S02]  /*3450*/  IMAD.MOV.U32 R5, RZ, RZ, R11 ;  /* 0x000000ffff057224 */ /* 0x001fc400078e000b */
[--C-:B------:R-:W-:Y:S01]  /*3460*/  @!P6 IMAD.IADD R21, R21, 0x1, -R0.reuse ;  /* 0x000000011515e824 */ /* 0x100fe200078e0a00 */
[----:B------:R-:W-:Y:S01]  /*3470*/  ISETP.GE.AND P6, PT, R6, RZ, PT ;  /* 0x000000ff0600720c */ /* 0x000fe20003fc6270 */
[----:B------:R-:W-:Y:S01]  /*3480*/  @!P3 IMAD.MOV R5, RZ, RZ, -R5 ;  /* 0x000000ffff05b224 */ /* 0x000fe200078e0a05 */
[----:B------:R-:W-:Y:S01]  /*3490*/  ISETP.GT.U32.AND P3, PT, R0, R20, PT ;  /* 0x000000140000720c */ /* 0x000fe20003f64070 */
[----:B------:R-:W-:Y:S01]  /*34a0*/  @!P5 IMAD.IADD R19, R19, 0x1, -R0 ;  /* 0x000000011313d824 */ /* 0x000fe200078e0a00 */
[----:B------:R-:W-:Y:S01]  /*34b0*/  IABS R6, R7 ;  /* 0x0000000700067213 */ /* 0x000fe20000000000 */
[----:B------:R-:W-:Y:S02]  /*34c0*/  VIADD R3, R10, 0x134 ;  /* 0x000001340a037836 */ /* 0x000fe40000000000 */
[----:B------:R-:W-:Y:S01]  /*34d0*/  @!P4 IMAD.MOV R12, RZ, RZ, -R12 ;  /* 0x000000ffff0cc224 */ /* 0x000fe200078e0a0c */
[----:B------:R-:W-:Y:S01]  /*34e0*/  ISETP.GE.AND P4, PT, R8, RZ, PT ;  /* 0x000000ff0800720c */ /* 0x000fe20003f86270 */
[----:B------:R-:W-:Y:S01]  /*34f0*/  IMAD.HI.U32 R8, R2, R6, RZ ;  /* 0x0000000602087227 */ /* 0x000fe200078e00ff */
[----:B------:R-:W-:-:S02]  /*3500*/  ISETP.GT.U32.AND P5, PT, R0, R19, PT ;  /* 0x000000130000720c */ /* 0x000fc40003fa4070 */
[----:B------:R-:W-:Y:S01]  /*3510*/  IABS R16, R3 ;  /* 0x0000000300107213 */ /* 0x000fe20000000000 */
[----:B------:R-:W-:Y:S01]  /*3520*/  IMAD.MOV R8, RZ, RZ, -R8 ;  /* 0x000000ffff087224 */ /* 0x000fe200078e0a08 */
[----:B------:R-:W-:Y:S01]  /*3530*/  STL [R1+0x12c], R12 ;  /* 0x00012c0c01007387 */ /* 0x000fe20000100800 */
[----:B------:R-:W-:Y:S01]  /*3540*/  @!P3 IMAD.IADD R20, R20, 0x1, -R0 ;  /* 0x000000011414b824 */ /* 0x000fe200078e0a00 */
[----:B------:R-:W-:Y:S01]  /*3550*/  ISETP.GT.U32.AND P3, PT, R0, R21, PT ;  /* 0x000000150000720c */ /* 0x000fe20003f64070 */
[----:B------:R-:W-:Y:S01]  /*3560*/  IMAD.HI.U32 R9, R2, R16, RZ ;  /* 0x0000001002097227 */ /* 0x000fe200078e00ff */
[----:B------:R0:W-:Y:S03]  /*3570*/  STL [R1+0x130], R5 ;  /* 0x0001300501007387 */ /* 0x0001e60000100800 */
[----:B------:R-:W-:Y:S02]  /*3580*/  IMAD R6, R0, R8, R6 ;  /* 0x0000000800067224 */ /* 0x000fe400078e0206 */
[----:B------:R-:W-:-:S02]  /*3590*/  IMAD.MOV R9, RZ, RZ, -R9 ;  /* 0x000000ffff097224 */ /* 0x000fc400078e0a09 */
[----:B------:R-:W-:Y:S01]  /*35a0*/  @!P5 IMAD.IADD R19, R19, 0x1, -R0 ;  /* 0x000000011313d824 */ /* 0x000fe200078e0a00 */
[C---:B------:R-:W-:Y:S01]  /*35b0*/  ISETP.GT.U32.AND P5, PT, R0.reuse, R6, PT ;  /* 0x000000060000720c */ /* 0x040fe20003fa4070 */
[C---:B------:R-:W-:Y:S02]  /*35c0*/  IMAD R16, R0.reuse, R9, R16 ;  /* 0x0000000900107224 */ /* 0x040fe400078e0210 */
[----:B0-----:R-:W-:Y:S02]  /*35d0*/  IMAD.MOV.U32 R5, RZ, RZ, R4 ;  /* 0x000000ffff057224 */ /* 0x001fe400078e0004 */
[----:B------:R-:W-:Y:S01]  /*35e0*/  @!P3 IMAD.IADD R21, R21, 0x1, -R0 ;  /* 0x000000011515b824 */ /* 0x000fe200078e0a00 */
[C---:B------:R-:W-:Y:S01]  /*35f0*/  ISETP.GT.U32.AND P3, PT, R0.reuse, R16, PT ;  /* 0x000000100000720c */ /* 0x040fe20003f64070 */
[----:B------:R-:W-:Y:S01]  /*3600*/  @!P0 IMAD.MOV R5, RZ, RZ, -R5 ;  /* 0x000000ffff058224 */ /* 0x000fe200078e0a05 */
[----:B------:R-:W-:Y:S01]  /*3610*/  ISETP.GT.U32.AND P0, PT, R0, R20, PT ;  /* 0x000000140000720c */ /* 0x000fe20003f04070 */
[----:B------:R-:W-:-:S02]  /*3620*/  VIADD R8, R10, 0x124 ;  /* 0x000001240a087836 */ /* 0x000fc40000000000 */
[----:B------:R-:W-:Y:S01]  /*3630*/  VIADD R11, R10, 0x12c ;  /* 0x0000012c0a0b7836 */ /* 0x000fe20000000000 */
[----:B------:R0:W-:Y:S01]  /*3640*/  STL [R1+0x134], R5 ;  /* 0x0001340501007387 */ /* 0x0001e20000100800 */
[----:B------:R-:W-:Y:S01]  /*3650*/  IMAD.MOV.U32 R13, RZ, RZ, R18 ;  /* 0x000000ffff0d7224 */ /* 0x000fe200078e0012 */
[----:B------:R-:W-:Y:S01]  /*3660*/  IABS R12, R8 ;  /* 0x00000008000c7213 */ /* 0x000fe20000000000 */
[--C-:B------:R-:W-:Y:S01]  /*3670*/  @!P5 IMAD.IADD R6, R6, 0x1, -R0.reuse ;  /* 0x000000010606d824 */ /* 0x100fe200078e0a00 */
[----:B------:R-:W-:Y:S01]  /*3680*/  IABS R17, R11 ;  /* 0x0000000b00117213 */ /* 0x000fe20000000000 */
[----:B------:R-:W-:Y:S02]  /*3690*/  VIADD R4, R10, 0x128 ;  /* 0x000001280a047836 */ /* 0x000fe40000000000 */
[----:B------:R-:W-:Y:S02]  /*36a0*/  @!P1 IMAD.MOV R13, RZ, RZ, -R13 ;  /* 0x000000ffff0d9224 */ /* 0x000fe400078e0a0d */
[--C-:B------:R-:W-:Y:S01]  /*36b0*/  @!P0 IMAD.IADD R20, R20, 0x1, -R0.reuse ;  /* 0x0000000114148824 */ /* 0x100fe200078e0a00 */
[----:B------:R-:W-:Y:S01]  /*36c0*/  IABS R9, R4 ;  /* 0x0000000400097213 */ /* 0x000fe20000000000 */
[----:B0-----:R-:W-:Y:S01]  /*36d0*/  IMAD.MOV.U32 R5, RZ, RZ, R21 ;  /* 0x000000ffff057224 */ /* 0x001fe200078e0015 */
[----:B------:R0:W-:Y:S01]  /*36e0*/  STL [R1+0xb8], R13 ;  /* 0x0000b80d01007387 */ /* 0x0001e20000100800 */
[----:B------:R-:W-:Y:S01]  /*36f0*/  @!P3 IMAD.IADD R16, R16, 0x1, -R0 ;  /* 0x000000011010b824 */ /* 0x000fe200078e0a00 */
[----:B------:R-:W-:Y:S01]  /*3700*/  ISETP.GE.AND P0, PT, R3, RZ, PT ;  /* 0x000000ff0300720c */ /* 0x000fe20003f06270 */
[----:B------:R-:W-:Y:S01]  /*3710*/  @!P4 IMAD.MOV R5, RZ, RZ, -R5 ;  /* 0x000000ffff05c224 */ /* 0x000fe200078e0a05 */
[----:B------:R-:W-:Y:S01]  /*3720*/  ISETP.GT.U32.AND P4, PT, R0, R6, PT ;  /* 0x000000060000720c */ /* 0x000fe20003f84070 */
[----:B------:R-:W-:Y:S01]  /*3730*/  IMAD.HI.U32 R18, R2, R12, RZ ;  /* 0x0000000c02127227 */ /* 0x000fe200078e00ff */
[----:B------:R-:W-:-:S02]  /*3740*/  ISETP.GT.U32.AND P1, PT, R0, R16, PT ;  /* 0x000000100000720c */ /* 0x000fc40003f24070 */
[----:B------:R1:W-:Y:S01]  /*3750*/  STL [R1+0xbc], R5 ;  /* 0x0000bc0501007387 */ /* 0x0003e20000100800 */
[----:B------:R-:W-:Y:S01]  /*3760*/  IMAD.HI.U32 R22, R2, R17, RZ ;  /* 0x0000001102167227 */ /* 0x000fe200078e00ff */
[----:B------:R-:W-:-:S03]  /*3770*/  ISETP.GE.AND P3, PT, R7, RZ, PT ;  /* 0x000000ff0700720c */ /* 0x000fc60003f66270 */
[----:B0-----:R-:W-:Y:S02]  /*3780*/  IMAD.MOV.U32 R13, RZ, RZ, R20 ;  /* 0x000000ffff0d7224 */ /* 0x001fe400078e0014 */
[----:B------:R-:W-:Y:S02]  /*3790*/  IMAD.MOV R18, RZ, RZ, -R18 ;  /* 0x000000ffff127224 */ /* 0x000fe400078e0a12 */
[----:B------:R-:W-:-:S04]  /*37a0*/  IMAD.HI.U32 R3, R2, R9, RZ ;  /* 0x0000000902037227 */ /* 0x000fc800078e00ff */
[----:B------:R-:W-:Y:S02]  /*37b0*/  IMAD.MOV R22, RZ, RZ, -R22 ;  /* 0x000000ffff167224 */ /* 0x000fe400078e0a16 */
[----:B------:R-:W-:Y:S01]  /*37c0*/  @!P2 IMAD.MOV R13, RZ, RZ, -R13 ;  /* 0x000000ffff0da224 */ /* 0x000fe200078e0a0d */
[----:B------:R-:W-:Y:S01]  /*37d0*/  ISETP.GE.AND P2, PT, R11, RZ, PT ;  /* 0x000000ff0b00720c */ /* 0x000fe20003f46270 */
[C---:B------:R-:W-:Y:S02]  /*37e0*/  IMAD R11, R0.reuse, R18, R12 ;  /* 0x00000012000b7224 */ /* 0x040fe400078e020c */
[----:B------:R-:W-:Y:S01]  /*37f0*/  IMAD.MOV R3, RZ, RZ, -R3 ;  /* 0x000000ffff037224 */ /* 0x000fe200078e0a03 */
[----:B------:R-:W-:Y:S01]  /*3800*/  STL [R1+0xcc], R13 ;  /* 0x0000cc0d01007387 */ /* 0x000fe20000100800 */
[----:B------:R-:W-:Y:S02]  /*3810*/  IMAD R17, R0, R22, R17 ;  /* 0x0000001600117224 */ /* 0x000fe400078e0211 */
[----:B-1----:R-:W-:-:S02]  /*3820*/  IMAD.MOV.U32 R5, RZ, RZ, R19 ;  /* 0x000000ffff057224 */ /* 0x002fc400078e0013 */
[--C-:B------:R-:W-:Y:S01]  /*3830*/  @!P4 IMAD.IADD R6, R6, 0x1, -R0.reuse ;  /* 0x000000010606c824 */ /* 0x100fe200078e0a00 */
[C---:B------:R-:W-:Y:S01]  /*3840*/  ISETP.GT.U32.AND P4, PT, R0.reuse, R11, PT ;  /* 0x0000000b0000720c */ /* 0x040fe20003f84070 */
[C---:B------:R-:W-:Y:S01]  /*3850*/  IMAD R9, R0.reuse, R3, R9 ;  /* 0x0000000300097224 */ /* 0x040fe200078e0209 */
[----:B------:R-:W-:Y:S01]  /*3860*/  ISETP.GT.U32.AND P5, PT, R0, R17, PT ;  /* 0x000000110000720c */ /* 0x000fe20003fa4070 */
[----:B------:R-:W-:Y:S02]  /*3870*/  @!P6 IMAD.MOV R5, RZ, RZ, -R5 ;  /* 0x000000ffff05e224 */ /* 0x000fe400078e0a05 */
[----:B------:R-:W-:Y:S01]  /*3880*/  @!P1 IMAD.IADD R16, R16, 0x1, -R0 ;  /* 0x0000000110109824 */ /* 0x000fe200078e0a00 */
[----:B------:R-:W-:Y:S01]  /*3890*/  ISETP.GT.U32.AND P6, PT, R0, R9, PT ;  /* 0x000000090000720c */ /* 0x000fe20003fc4070 */
[----:B------:R-:W-:Y:S01]  /*38a0*/  VIADD R7, R10, 0x120 ;  /* 0x000001200a077836 */ /* 0x000fe20000000000 */
[----:B------:R0:W-:Y:S01]  /*38b0*/  STL [R1+0x104], R5 ;  /* 0x0001040501007387 */ /* 0x0001e20000100800 */
[----:B------:R-:W-:Y:S01]  /*38c0*/  ISETP.GE.AND P1, PT, R4, RZ, PT ;  /* 0x000000ff0400720c */ /* 0x000fe20003f26270 */
[----:B------:R-:W-:-:S02]  /*38d0*/  VIADD R4, R10, 0x11c ;  /* 0x0000011c0a047836 */ /* 0x000fc40000000000 */
[----:B------:R-:W-:Y:S01]  /*38e0*/  IABS R3, R7 ;  /* 0x0000000700037213 */ /* 0x000fe20000000000 */
[--C-:B------:R-:W-:Y:S02]  /*38f0*/  @!P4 IMAD.IADD R11, R11, 0x1, -R0.reuse ;  /* 0x000000010b0bc824 */ /* 0x100fe400078e0a00 */
[----:B------:R-:W-:Y:S01]  /*3900*/  @!P5 IMAD.IADD R17, R17, 0x1, -R0 ;  /* 0x000000011111d824 */ /* 0x000fe200078e0a00 */
[----:B------:R-:W-:Y:S01]  /*3910*/  ISETP.GE.AND P5, PT, R8, RZ, PT ;  /* 0x000000ff0800720c */ /* 0x000fe20003fa6270 */
[----:B------:R-:W-:Y:S01]  /*3920*/  IMAD.HI.U32 R12, R2, R3, RZ ;  /* 0x00000003020c7227 */ /* 0x000fe200078e00ff */
[----:B------:R-:W-:-:S03]  /*3930*/  ISETP.GT.U32.AND P4, PT, R0, R11, PT ;  /* 0x0000000b0000720c */ /* 0x000fc60003f84070 */
[----:B0-----:R-:W-:Y:S01]  /*3940*/  IMAD.MOV.U32 R5, RZ, RZ, R16 ;  /* 0x000000ffff057224 */ /* 0x001fe200078e0010 */
[----:B------:R-:W-:Y:S01]  /*3950*/  IABS R16, R4 ;  /* 0x0000000400107213 */ /* 0x000fe20000000000 */
[----:B------:R-:W-:Y:S01]  /*3960*/  @!P6 IMAD.IADD R9, R9, 0x1, -R0 ;  /* 0x000000010909e824 */ /* 0x000fe200078e0a00 */
[C---:B------:R-:W-:Y:S01]  /*3970*/  ISETP.GT.U32.AND P6, PT, R0.reuse, R17, PT ;  /* 0x000000110000720c */ /* 0x040fe20003fc4070 */
[----:B------:R-:W-:Y:S02]  /*3980*/  @!P0 IMAD.MOV R5, RZ, RZ, -R5 ;  /* 0x000000ffff058224 */ /* 0x000fe400078e0a05 */
[----:B------:R-:W-:Y:S01]  /*3990*/  IMAD.MOV R12, RZ, RZ, -R12 ;  /* 0x000000ffff0c7224 */ /* 0x000fe200078e0a0c */
[----:B------:R-:W-:Y:S01]  /*39a0*/  ISETP.GT.U32.AND P0, PT, R0, R9, PT ;  /* 0x000000090000720c */ /* 0x000fe20003f04070 */
[----:B------:R-:W-:Y:S01]  /*39b0*/  VIADD R8, R10, 0x118 ;  /* 0x000001180a087836 */ /* 0x000fe20000000000 */
[----:B------:R0:W-:Y:S01]  /*39c0*/  STL [R1+0x108], R5 ;  /* 0x0001080501007387 */ /* 0x0001e20000100800 */
[----:B------:R-:W-:-:S02]  /*39d0*/  IMAD R3, R0, R12, R3 ;  /* 0x0000000c00037224 */ /* 0x000fc400078e0203 */
[--C-:B------:R-:W-:Y:S01]  /*39e0*/  @!P4 IMAD.IADD R11, R11, 0x1, -R0.reuse ;  /* 0x000000010b0bc824 */ /* 0x100fe200078e0a00 */
[----:B------:R-:W-:Y:S01]  /*39f0*/  IABS R12, R8 ;  /* 0x00000008000c7213 */ /* 0x000fe20000000000 */
[----:B------:R-:W-:Y:S02]  /*3a00*/  VIADD R22, R10, 0xcc ;  /* 0x000000cc0a167836 */ /* 0x000fe40000000000 */
[----:B------:R-:W-:Y:S01]  /*3a10*/  @!P6 IMAD.IADD R17, R17, 0x1, -R0 ;  /* 0x000000011111e824 */ /* 0x000fe200078e0a00 */
[----:B------:R-:W-:Y:S01]  /*3a20*/  ISETP.GT.U32.AND P6, PT, R0, R3, PT ;  /* 0x000000030000720c */ /* 0x000fe20003fc4070 */
[----:B------:R-:W-:Y:S01]  /*3a30*/  IMAD.HI.U32 R19, R2, R12, RZ ;  /* 0x0000000c02137227 */ /* 0x000fe200078e00ff */
[----:B------:R-:W-:-:S03]  /*3a40*/  IABS R23, R22 ;  /* 0x0000001600177213 */ /* 0x000fc60000000000 */
[----:B0-----:R-:W-:Y:S02]  /*3a50*/  IMAD.MOV.U32 R5, RZ, RZ, R6 ;  /* 0x000000ffff057224 */ /* 0x001fe400078e0006 */
[----:B------:R-:W-:-:S04]  /*3a60*/  IMAD.HI.U32 R6, R2, R16, RZ ;  /* 0x0000001002067227 */ /* 0x000fc800078e00ff */
[----:B------:R-:W-:Y:S02]  /*3a70*/  IMAD.MOV R6, RZ, RZ, -R6 ;  /* 0x000000ffff067224 */ /* 0x000fe400078e0a06 */
[----:B------:R-:W-:Y:S01]  /*3a80*/  @!P3 IMAD.MOV R5, RZ, RZ, -R5 ;  /* 0x000000ffff05b224 */ /* 0x000fe200078e0a05 */
[----:B------:R-:W-:Y:S01]  /*3a90*/  ISETP.GE.AND P3, PT, R7, RZ, PT ;  /* 0x000000ff0700720c */ /* 0x000fe20003f66270 */
[----:B------:R-:W-:Y:S02]  /*3aa0*/  IMAD R16, R0, R6, R16 ;  /* 0x0000000600107224 */ /* 0x000fe400078e0210 */
[----:B------:R-:W-:Y:S01]  /*3ab0*/  @!P0 IMAD.IADD R9, R9, 0x1, -R0 ;  /* 0x0000000109098824 */ /* 0x000fe200078e0a00 */
[----:B------:R-:W-:Y:S01]  /*3ac0*/  ISETP.GE.AND P0, PT, R4, RZ, PT ;  /* 0x000000ff0400720c */ /* 0x000fe20003f06270 */
[----:B------:R-:W-:Y:S01]  /*3ad0*/  VIADD R4, R10, 0x114 ;  /* 0x000001140a047836 */ /* 0x000fe20000000000 */
[----:B------:R-:W-:Y:S01]  /*3ae0*/  ISETP.GT.U32.AND P4, PT, R0, R16, PT ;  /* 0x000000100000720c */ /* 0x000fe20003f84070 */
[----:B------:R0:W-:Y:S01]  /*3af0*/  STL [R1+0x110], R5 ;  /* 0x0001100501007387 */ /* 0x0001e20000100800 */
[----:B------:R-:W-:-:S02]  /*3b00*/  IMAD.MOV R19, RZ, RZ, -R19 ;  /* 0x000000ffff137224 */ /* 0x000fc400078e0a13 */
[----:B------:R-:W-:Y:S01]  /*3b10*/  IABS R7, R4 ;  /* 0x0000000400077213 */ /* 0x000fe20000000000 */
[----:B------:R-:W-:Y:S02]  /*3b20*/  @!P6 IMAD.IADD R3, R3, 0x1, -R0 ;  /* 0x000000010303e824 */ /* 0x000fe400078e0a00 */
[C---:B------:R-:W-:Y:S02]  /*3b30*/  IMAD R12, R0.reuse, R19, R12 ;  /* 0x00000013000c7224 */ /* 0x040fe400078e020c */
[----:B------:R-:W-:Y:S01]  /*3b40*/  IMAD.MOV.U32 R13, RZ, RZ, R9 ;  /* 0x000000ffff0d7224 */ /* 0x000fe200078e0009 */
[----:B------:R-:W-:Y:S01]  /*3b50*/  ISETP.GT.U32.AND P6, PT, R0, R3, PT ;  /* 0x000000030000720c */ /* 0x000fe20003fc4070 */
[----:B0-----:R-:W-:Y:S02]  /*3b60*/  IMAD.MOV.U32 R5, RZ, RZ, R17 ;  /* 0x000000ffff057224 */ /* 0x001fe400078e0011 */
[----:B------:R-:W-:Y:S02]  /*3b70*/  @!P4 IMAD.IADD R16, R16, 0x1, -R0 ;  /* 0x000000011010c824 */ /* 0x000fe400078e0a00 */
[----:B------:R-:W-:Y:S01]  /*3b80*/  @!P2 IMAD.MOV R5, RZ, RZ, -R5 ;  /* 0x000000ffff05a224 */ /* 0x000fe200078e0a05 */
[----:B------:R-:W-:Y:S01]  /*3b90*/  ISETP.GE.AND P2, PT, R8, RZ, PT ;  /* 0x000000ff0800720c */ /* 0x000fe20003f46270 */
[----:B------:R-:W-:Y:S01]  /*3ba0*/  VIADD R6, R10, 0x110 ;  /* 0x000001100a067836 */ /* 0x000fe20000000000 */
[----:B------:R-:W-:Y:S01]  /*3bb0*/  ISETP.GT.U32.AND P4, PT, R0, R16, PT ;  /* 0x000000100000720c */ /* 0x000fe20003f84070 */
[----:B------:R-:W-:Y:S01]  /*3bc0*/  IMAD.HI.U32 R8, R2, R7, RZ ;  /* 0x0000000702087227 */ /* 0x000fe200078e00ff */
[----:B------:R0:W-:Y:S02]  /*3bd0*/  STL [R1+0x10c], R5 ;  /* 0x00010c0501007387 */ /* 0x0001e40000100800 */
[----:B------:R-:W-:Y:S01]  /*3be0*/  IABS R18, R6 ;  /* 0x0000000600127213 */ /* 0x000fe20000000000 */
[----:B------:R-:W-:Y:S01]  /*3bf0*/  @!P1 IMAD.MOV R13, RZ, RZ, -R13 ;  /* 0x000000ffff0d9224 */ /* 0x000fe200078e0a0d */
[----:B------:R-:W-:Y:S01]  /*3c00*/  ISETP.GT.U32.AND P1, PT, R0, R12, PT ;  /* 0x0000000c0000720c */ /* 0x000fe20003f24070 */
[----:B------:R-:W-:-:S02]  /*3c10*/  IMAD.MOV R8, RZ, RZ, -R8 ;  /* 0x000000ffff087224 */ /* 0x000fc400078e0a08 */
[----:B------:R-:W-:Y:S01]  /*3c20*/  IMAD.HI.U32 R9, R2, R18, RZ ;  /* 0x0000001202097227 */ /* 0x000fe200078e00ff */
[----:B------:R1:W-:Y:S03]  /*3c30*/  STL [R1+0xec], R13 ;  /* 0x0000ec0d01007387 */ /* 0x0003e60000100800 */
[----:B------:R-:W-:Y:S02]  /*3c40*/  IMAD R7, R0, R8, R7 ;  /* 0x0000000800077224 */ /* 0x000fe400078e0207 */
[--C-:B------:R-:W-:Y:S02]  /*3c50*/  @!P4 IMAD.IADD R16, R16, 0x1, -R0.reuse ;  /* 0x000000011010c824 */ /* 0x100fe400078e0a00 */
[----:B------:R-:W-:Y:S01]  /*3c60*/  IMAD.MOV R9, RZ, RZ, -R9 ;  /* 0x000000ffff097224 */ /* 0x000fe200078e0a09 */
[----:B------:R-:W-:Y:S01]  /*3c70*/  ISETP.GT.U32.AND P4, PT, R0, R7, PT ;  /* 0x000000070000720c */ /* 0x000fe20003f84070 */
[--C-:B------:R-:W-:Y:S01]  /*3c80*/  @!P6 IMAD.IADD R3, R3, 0x1, -R0.reuse ;  /* 0x000000010303e824 */ /* 0x100fe200078e0a00 */
[----:B------:R-:W-:Y:S01]  /*3c90*/  ISETP.GE.AND P6, PT, R6, RZ, PT ;  /* 0x000000ff0600720c */ /* 0x000fe20003fc6270 */
[----:B------:R-:W-:-:S02]  /*3ca0*/  @!P1 IMAD.IADD R12, R12, 0x1, -R0 ;  /* 0x000000010c0c9824 */ /* 0x000fc400078e0a00 */
[----:B0-----:R-:W-:Y:S02]  /*3cb0*/  IMAD.MOV.U32 R5, RZ, RZ, R11 ;  /* 0x000000ffff057224 */ /* 0x001fe400078e000b */
[C---:B------:R-:W-:Y:S01]  /*3cc0*/  IMAD R18, R0.reuse, R9, R18 ;  /* 0x0000000900127224 */ /* 0x040fe200078e0212 */
[----:B------:R-:W-:Y:S01]  /*3cd0*/  ISETP.GT.U32.AND P1, PT, R0, R12, PT ;  /* 0x0000000c0000720c */ /* 0x000fe20003f24070 */
[----:B-1----:R-:W-:Y:S02]  /*3ce0*/  IMAD.MOV.U32 R13, RZ, RZ, R3 ;  /* 0x000000ffff0d7224 */ /* 0x002fe400078e0003 */
[----:B------:R-:W-:Y:S01]  /*3cf0*/  @!P5 IMAD.MOV R5, RZ, RZ, -R5 ;  /* 0x000000ffff05d224 */ /* 0x000fe200078e0a05 */
[----:B------:R-:W-:Y:S01]  /*3d00*/  ISETP.GE.AND P5, PT, R4, RZ, PT ;  /* 0x000000ff0400720c */ /* 0x000fe20003fa6270 */
[----:B------:R-:W-:Y:S01]  /*3d10*/  @!P3 IMAD.MOV R13, RZ, RZ, -R13 ;  /* 0x000000ffff0db224 */ /* 0x000fe200078e0a0d */
[----:B------:R-:W-:Y:S01]  /*3d20*/  ISETP.GT.U32.AND P3, PT, R0, R18, PT ;  /* 0x000000120000720c */ /* 0x000fe20003f64070 */
[----:B------:R-:W-:Y:S01]  /*3d30*/  @!P4 IMAD.IADD R7, R7, 0x1, -R0 ;  /* 0x000000010707c824 */ /* 0x000fe200078e0a00 */
[----:B------:R0:W-:Y:S01]  /*3d40*/  STL [R1+0xf0], R5 ;  /* 0x0000f00501007387 */ /* 0x0001e20000100800 */
[----:B------:R-:W-:-:S02]  /*3d50*/  VIADD R11, R10, 0x10c ;  /* 0x0000010c0a0b7836 */ /* 0x000fc40000000000 */
[----:B------:R-:W-:Y:S01]  /*3d60*/  VIADD R9, R10, 0x108 ;  /* 0x000001080a097836 */ /* 0x000fe20000000000 */
[----:B------:R-:W-:Y:S01]  /*3d70*/  ISETP.GT.U32.AND P4, PT, R0, R7, PT ;  /* 0x000000070000720c */ /* 0x000fe20003f84070 */
[----:B------:R-:W-:Y:S01]  /*3d80*/  @!P1 IMAD.IADD R12, R12, 0x1, -R0 ;  /* 0x000000010c0c9824 */ /* 0x000fe200078e0a00 */
[----:B------:R-:W-:Y:S01]  /*3d90*/  IABS R6, R11 ;  /* 0x0000000b00067213 */ /* 0x000fe20000000000 */
[----:B------:R-:W-:Y:S01]  /*3da0*/  STL [R1+0x100], R13 ;  /* 0x0001000d01007387 */ /* 0x000fe20000100800 */
[----:B------:R-:W-:Y:S01]  /*3db0*/  IABS R8, R9 ;  /* 0x0000000900087213 */ /* 0x000fe20000000000 */
[----:B------:R-:W-:Y:S01]  /*3dc0*/  VIADD R4, R10, 0x104 ;  /* 0x000001040a047836 */ /* 0x000fe20000000000 */
[----:B------:R-:W-:Y:S01]  /*3dd0*/  ISETP.GE.AND P1, PT, R9, RZ, PT ;  /* 0x000000ff0900720c */ /* 0x000fe20003f26270 */
[----:B0-----:R-:W-:Y:S02]  /*3de0*/  IMAD.MOV.U32 R5, RZ, RZ, R16 ;  /* 0x000000ffff057224 */ /* 0x001fe400078e0010 */
[----:B------:R-:W-:Y:S01]  /*3df0*/  @!P3 IMAD.IADD R18, R18, 0x1, -R0 ;  /* 0x000000011212b824 */ /* 0x000fe200078e0a00 */
[----:B------:R-:W-:Y:S01]  /*3e00*/  IABS R3, R4 ;  /* 0x0000000400037213 */ /* 0x000fe20000000000 */
[----:B------:R-:W-:Y:S01]  /*3e10*/  @!P0 IMAD.MOV R5, RZ, RZ, -R5 ;  /* 0x000000ffff058224 */ /* 0x000fe200078e0a05 */
[----:B------:R-:W-:Y:S01]  /*3e20*/  ISETP.GE.AND P0, PT, R11, RZ, PT ;  /* 0x000000ff0b00720c */ /* 0x000fe20003f06270 */
[----:B------:R-:W-:Y:S01]  /*3e30*/  IMAD.HI.U32 R16, R2, R6, RZ ;  /* 0x0000000602107227 */ /* 0x000fe200078e00ff */
[----:B------:R-:W-:-:S02]  /*3e40*/  ISETP.GT.U32.AND P3, PT, R0, R18, PT ;  /* 0x000000120000720c */ /* 0x000fc40003f64070 */
[----:B------:R0:W-:Y:S01]  /*3e50*/  STL [R1+0xfc], R5 ;  /* 0x0000fc0501007387 */ /* 0x0001e20000100800 */
[----:B------:R-:W-:-:S04]  /*3e60*/  IMAD.HI.U32 R9, R2, R8, RZ ;  /* 0x0000000802097227 */ /* 0x000fc800078e00ff */
[----:B------:R-:W-:Y:S02]  /*3e70*/  IMAD.MOV R16, RZ, RZ, -R16 ;  /* 0x000000ffff107224 */ /* 0x000fe400078e0a10 */
[----:B------:R-:W-:Y:S02]  /*3e80*/  IMAD.MOV R9, RZ, RZ, -R9 ;  /* 0x000000ffff097224 */ /* 0x000fe400078e0a09 */
[----:B------:R-:W-:Y:S02]  /*3e90*/  @!P4 IMAD.IADD R7, R7, 0x1, -R0 ;  /* 0x000000010707c824 */ /* 0x000fe400078e0a00 */
[----:B0-----:R-:W-:Y:S02]  /*3ea0*/  IMAD.MOV.U32 R5, RZ, RZ, R12 ;  /* 0x000000ffff057224 */ /* 0x001fe400078e000c */
[----:B------:R-:W-:Y:S02]  /*3eb0*/  IMAD R6, R0, R16, R6 ;  /* 0x0000001000067224 */ /* 0x000fe400078e0206 */
[----:B------:R-:W-:Y:S01]  /*3ec0*/  @!P2 IMAD.MOV R5, RZ, RZ, -R5 ;  /* 0x000000ffff05a224 */ /* 0x000fe200078e0a05 */
[----:B------:R-:W-:Y:S01]  /*3ed0*/  ISETP.GE.AND P2, PT, R4, RZ, PT ;  /* 0x000000ff0400720c */ /* 0x000fe20003f46270 */
[C---:B------:R-:W-:Y:S01]  /*3ee0*/  IMAD R4, R0.reuse, R9, R8 ;  /* 0x0000000900047224 */ /* 0x040fe200078e0208 */
[----:B------:R-:W-:Y:S01]  /*3ef0*/  ISETP.GT.U32.AND P4, PT, R0, R6, PT ;  /* 0x000000060000720c */ /* 0x000fe20003f84070 */
[----:B------:R-:W-:Y:S01]  /*3f00*/  IMAD.HI.U32 R11, R2, R3, RZ ;  /* 0x00000003020b7227 */ /* 0x000fe200078e00ff */
[----:B------:R0:W-:Y:S03]  /*3f10*/  STL [R1+0xf8], R5 ;  /* 0x0000f80501007387 */ /* 0x0001e60000100800 */
[----:B------:R-:W-:-:S02]  /*3f20*/  IMAD.MOV R11, RZ, RZ, -R11 ;  /* 0x000000ffff0b7224 */ /* 0x000fc400078e0a0b */
[--C-:B------:R-:W-:Y:S02]  /*3f30*/  @!P3 IMAD.IADD R18, R18, 0x1, -R0.reuse ;  /* 0x000000011212b824 */ /* 0x100fe400078e0a00 */
[----:B------:R-:W-:Y:S02]  /*3f40*/  IMAD R3, R0, R11, R3 ;  /* 0x0000000b00037224 */ /* 0x000fe400078e0203 */
[----:B------:R-:W-:Y:S02]  /*3f50*/  VIADD R11, R10, 0x100 ;  /* 0x000001000a0b7836 */ /* 0x000fe40000000000 */
[----:B0-----:R-:W-:Y:S02]  /*3f60*/  IMAD.MOV.U32 R5, RZ, RZ, R7 ;  /* 0x000000ffff057224 */ /* 0x001fe400078e0007 */
[----:B------:R-:W-:Y:S01]  /*3f70*/  @!P4 IMAD.IADD R6, R6, 0x1, -R0 ;  /* 0x000000010606c824 */ /* 0x000fe200078e0a00 */
[----:B------:R-:W-:Y:S01]  /*3f80*/  ISETP.GE.AND P3, PT, R11, RZ, PT ;  /* 0x000000ff0b00720c */ /* 0x000fe20003f66270 */
[----:B------:R-:W-:Y:S01]  /*3f90*/  @!P5 IMAD.MOV R5, RZ, RZ, -R5 ;  /* 0x000000ffff05d224 */ /* 0x000fe200078e0a05 */
[----:B------:R-:W-:Y:S01]  /*3fa0*/  ISETP.GT.U32.AND P5, PT, R0, R4, PT ;  /* 0x000000040000720c */ /* 0x000fe20003fa4070 */
[----:B------:R-:W-:Y:S01]  /*3fb0*/  VIADD R9, R10, 0xf4 ;  /* 0x000000f40a097836 */ /* 0x000fe20000000000 */
[----:B------:R-:W-:Y:S01]  /*3fc0*/  ISETP.GT.U32.AND P4, PT, R0, R6, PT ;  /* 0x000000060000720c */ /* 0x000fe20003f84070 */
[C---:B------:R-:W-:Y:S01]  /*3fd0*/  VIADD R7, R10.reuse, 0xfc ;  /* 0x000000fc0a077836 */ /* 0x040fe20000000000 */
[----:B------:R0:W-:Y:S01]  /*3fe0*/  STL [R1+0x1c4], R5 ;  /* 0x0001c40501007387 */ /* 0x0001e20000100800 */
[----:B------:R-:W-:Y:S01]  /*3ff0*/  IABS R11, R11 ;  /* 0x0000000b000b7213 */ /* 0x000fe20000000000 */
[----:B------:R-:W-:Y:S01]  /*4000*/  VIADD R8, R10, 0xf8 ;  /* 0x000000f80a087836 */ /* 0x000fe20000000000 */
[----:B------:R-:W-:Y:S01]  /*4010*/  IABS R17, R9 ;  /* 0x0000000900117213 */ /* 0x000fe20000000000 */
[----:B------:R-:W-:Y:S01]  /*4020*/  IMAD.HI.U32 R26, R2, R23, RZ ;  /* 0x00000017021a7227 */ /* 0x000fe200078e00ff */
[----:B------:R-:W-:-:S02]  /*4030*/  IABS R12, R7 ;  /* 0x00000007000c7213 */ /* 0x000fc40000000000 */
[----:B------:R-:W-:Y:S01]  /*4040*/  IABS R16, R8 ;  /* 0x0000000800107213 */ /* 0x000fe20000000000 */
[----:B------:R-:W-:Y:S02]  /*4050*/  IMAD.MOV R26, RZ, RZ, -R26 ;  /* 0x000000ffff1a7224 */ /* 0x000fe400078e0a1a */
[----:B0-----:R-:W-:Y:S02]  /*4060*/  IMAD.MOV.U32 R5, RZ, RZ, R18 ;  /* 0x000000ffff057224 */ /* 0x001fe400078e0012 */
[----:B------:R-:W-:Y:S02]  /*4070*/  @!P5 IMAD.IADD R4, R4, 0x1, -R0 ;  /* 0x000000010404d824 */ /* 0x000fe400078e0a00 */
[----:B------:R-:W-:Y:S01]  /*4080*/  @!P6 IMAD.MOV R5, RZ, RZ, -R5 ;  /* 0x000000ffff05e224 */ /* 0x000fe200078e0a05 */
[----:B------:R-:W-:Y:S01]  /*4090*/  ISETP.GT.U32.AND P6, PT, R0, R3, PT ;  /* 0x000000030000720c */ /* 0x000fe20003fc4070 */
[----:B------:R-:W-:Y:S01]  /*40a0*/  IMAD.HI.U32 R18, R2, R11, RZ ;  /* 0x0000000b02127227 */ /* 0x000fe200078e00ff */
[----:B------:R-:W-:-:S02]  /*40b0*/  ISETP.GT.U32.AND P5, PT, R0, R4, PT ;  /* 0x000000040000720c */ /* 0x000fc40003fa4070 */
[----:B------:R0:W-:Y:S01]  /*40c0*/  STL [R1+0xf4], R5 ;  /* 0x0000f40501007387 */ /* 0x0001e20000100800 */
[----:B------:R-:W-:Y:S01]  /*40d0*/  @!P4 IMAD.IADD R6, R6, 0x1, -R0 ;  /* 0x000000010606c824 */ /* 0x000fe200078e0a00 */
[----:B------:R-:W-:Y:S01]  /*40e0*/  ISETP.GE.AND P4, PT, R7, RZ, PT ;  /* 0x000000ff0700720c */ /* 0x000fe20003f86270 */
[----:B------:R-:W-:Y:S02]  /*40f0*/  IMAD.MOV R18, RZ, RZ, -R18 ;  /* 0x000000ffff127224 */ /* 0x000fe400078e0a12 */
[----:B------:R-:W-:Y:S02]  /*4100*/  IMAD.MOV.U32 R13, RZ, RZ, R6 ;  /* 0x000000ffff0d7224 */ /* 0x000fe400078e0006 */
[----:B------:R-:W-:Y:S02]  /*4110*/  IMAD R11, R0, R18, R11 ;  /* 0x00000012000b7224 */ /* 0x000fe400078e020b */
[--C-:B------:R-:W-:Y:S02]  /*4120*/  @!P6 IMAD.IADD R3, R3, 0x1, -R0.reuse ;  /* 0x000000010303e824 */ /* 0x100fe400078e0a00 */
[----:B------:R-:W-:Y:S01]  /*4130*/  @!P5 IMAD.IADD R4, R4, 0x1, -R0 ;  /* 0x000000010404d824 */ /* 0x000fe200078e0a00 */
[----:B------:R-:W-:Y:S01]  /*4140*/  ISETP.GT.U32.AND P5, PT, R0, R11, PT ;  /* 0x0000000b0000720c */ /* 0x000fe20003fa4070 */
[----:B------:R-:W-:Y:S01]  /*4150*/  IMAD.HI.U32 R7, R2, R17, RZ ;  /* 0x0000001102077227 */ /* 0x000fe200078e00ff */
[----:B------:R-:W-:-:S03]  /*4160*/  ISETP.GT.U32.AND P6, PT, R0, R3, PT ;  /* 0x000000030000720c */ /* 0x000fc60003fc4070 */
[----:B0-----:R-:W-:Y:S02]  /*4170*/  IMAD.MOV.U32 R5, RZ, RZ, R4 ;  /* 0x000000ffff057224 */ /* 0x001fe400078e0004 */
[----:B------:R-:W-:Y:S02]  /*4180*/  @!P0 IMAD.MOV R13, RZ, RZ, -R13 ;  /* 0x000000ffff0d8224 */ /* 0x000fe400078e0a0d */
[----:B------:R-:W-:Y:S01]  /*4190*/  @!P1 IMAD.MOV R5, RZ, RZ, -R5 ;  /* 0x000000ffff059224 */ /* 0x000fe200078e0a05 */
[----:B------:R-:W-:Y:S01]  /*41a0*/  ISETP.GE.AND P1, PT, R8, RZ, PT ;  /* 0x000000ff0800720c */ /* 0x000fe20003f26270 */
[----:B------:R-:W-:Y:S01]  /*41b0*/  IMAD.MOV R6, RZ, RZ, -R7 ;  /* 0x000000ffff067224 */ /* 0x000fe200078e0a07 */
[----:B------:R-:W-:Y:S01]  /*41c0*/  STL [R1+0xe8], R13 ;  /* 0x0000e80d01007387 */ /* 0x000fe20000100800 */
[----:B------:R-:W-:-:S03]  /*41d0*/  IMAD.HI.U32 R19, R2, R12, RZ ;  /* 0x0000000c02137227 */ /* 0x000fc600078e00ff */
[----:B------:R0:W-:Y:S01]  /*41e0*/  STL [R1+0xe4], R5 ;  /* 0x0000e40501007387 */ /* 0x0001e20000100800 */
[----:B------:R-:W-:Y:S02]  /*41f0*/  @!P6 IMAD.IADD R3, R3, 0x1, -R0 ;  /* 0x000000010303e824 */ /* 0x000fe400078e0a00 */
[----:B------:R-:W-:Y:S02]  /*4200*/  IMAD R17, R0, R6, R17 ;  /* 0x0000000600117224 */ /* 0x000fe400078e0211 */
[----:B------:R-:W-:Y:S02]  /*4210*/  IMAD.MOV R19, RZ, RZ, -R19 ;  /* 0x000000ffff137224 */ /* 0x000fe400078e0a13 */
[----:B------:R-:W-:-:S04]  /*4220*/  IMAD.HI.U32 R20, R2, R16, RZ ;  /* 0x0000001002147227 */ /* 0x000fc800078e00ff */
[----:B0-----:R-:W-:Y:S02]  /*4230*/  IMAD.MOV.U32 R5, RZ, RZ, R3 ;  /* 0x000000ffff057224 */ /* 0x001fe400078e0003 */
[C---:B------:R-:W-:Y:S02]  /*4240*/  IMAD R19, R0.reuse, R19, R12 ;  /* 0x0000001300137224 */ /* 0x040fe400078e020c */
[----:B------:R-:W-:Y:S01]  /*4250*/  @!P2 IMAD.MOV R5, RZ, RZ, -R5 ;  /* 0x000000ffff05a224 */ /* 0x000fe200078e0a05 */
[----:B------:R-:W-:Y:S01]  /*4260*/  ISETP.GT.U32.AND P2, PT, R0, R17, PT ;  /* 0x000000110000720c */ /* 0x000fe20003f44070 */
[----:B------:R-:W-:Y:S01]  /*4270*/  VIADD R4, R10, 0xf0 ;  /* 0x000000f00a047836 */ /* 0x000fe20000000000 */
[C---:B------:R-:W-:Y:S01]  /*4280*/  ISETP.GT.U32.AND P0, PT, R0.reuse, R19, PT ;  /* 0x000000130000720c */ /* 0x040fe20003f04070 */
[----:B------:R-:W-:Y:S01]  /*4290*/  IMAD.MOV R20, RZ, RZ, -R20 ;  /* 0x000000ffff147224 */ /* 0x000fe200078e0a14 */
[----:B------:R0:W-:Y:S01]  /*42a0*/  STL [R1+0xe0], R5 ;  /* 0x0000e00501007387 */ /* 0x0001e20000100800 */
[----:B------:R-:W-:Y:S01]  /*42b0*/  @!P5 IMAD.IADD R11, R11, 0x1, -R0 ;  /* 0x000000010b0bd824 */ /* 0x000fe200078e0a00 */
[----:B------:R-:W-:Y:S01]  /*42c0*/  IABS R12, R4 ;  /* 0x00000004000c7213 */ /* 0x000fe20000000000 */
[----:B------:R-:W-:-:S02]  /*42d0*/  IMAD R16, R0, R20, R16 ;  /* 0x0000001400107224 */ /* 0x000fc400078e0210 */
[----:B------:R-:W-:Y:S01]  /*42e0*/  VIADD R6, R10, 0xec ;  /* 0x000000ec0a067836 */ /* 0x000fe20000000000 */
[----:B------:R-:W-:Y:S01]  /*42f0*/  ISETP.GT.U32.AND P5, PT, R0, R11, PT ;  /* 0x0000000b0000720c */ /* 0x000fe20003fa4070 */
[----:B------:R-:W-:Y:S01]  /*4300*/  IMAD.HI.U32 R8, R2, R12, RZ ;  /* 0x0000000c02087227 */ /* 0x000fe200078e00ff */
[C---:B------:R-:W-:Y:S02]  /*4310*/  ISETP.GT.U32.AND P6, PT, R0.reuse, R16, PT ;  /* 0x000000100000720c */ /* 0x040fe40003fc4070 */
[----:B------:R-:W-:Y:S01]  /*4320*/  IABS R3, R6 ;  /* 0x0000000600037213 */ /* 0x000fe20000000000 */
[----:B------:R-:W-:Y:S02]  /*4330*/  @!P2 IMAD.IADD R17, R17, 0x1, -R0 ;  /* 0x000000011111a824 */ /* 0x000fe400078e0a00 */
[----:B------:R-:W-:Y:S02]  /*4340*/  IMAD.MOV R8, RZ, RZ, -R8 ;  /* 0x000000ffff087224 */ /* 0x000fe400078e0a08 */
[----:B------:R-:W-:Y:S01]  /*4350*/  @!P0 IMAD.IADD R19, R19, 0x1, -R0 ;  /* 0x0000000113138824 */ /* 0x000fe200078e0a00 */
[C---:B------:R-:W-:Y:S01]  /*4360*/  ISETP.GT.U32.AND P2, PT, R0.reuse, R17, PT ;  /* 0x000000110000720c */ /* 0x040fe20003f44070 */
[----:B------:R-:W-:-:S02]  /*4370*/  IMAD R12, R0, R8, R12 ;  /* 0x00000008000c7224 */ /* 0x000fc400078e020c */
[----:B------:R-:W-:Y:S01]  /*4380*/  IMAD.HI.U32 R8, R2, R3, RZ ;  /* 0x0000000302087227 */ /* 0x000fe200078e00ff */
[----:B------:R-:W-:-:S03]  /*4390*/  ISETP.GT.U32.AND P0, PT, R0, R19, PT ;  /* 0x000000130000720c */ /* 0x000fc60003f04070 */
[----:B------:R-:W-:Y:S01]  /*43a0*/  @!P5 IMAD.IADD R11, R11, 0x1, -R0 ;  /* 0x000000010b0bd824 */ /* 0x000fe200078e0a00 */
[----:B------:R-:W-:Y:S01]  /*43b0*/  ISETP.GE.AND P5, PT, R9, RZ, PT ;  /* 0x000000ff0900720c */ /* 0x000fe20003fa6270 */
[----:B------:R-:W-:Y:S02]  /*43c0*/  IMAD.MOV R8, RZ, RZ, -R8 ;  /* 0x000000ffff087224 */ /* 0x000fe400078e0a08 */
[--C-:B------:R-:W-:Y:S02]  /*43d0*/  @!P6 IMAD.IADD R16, R16, 0x1, -R0.reuse ;  /* 0x000000011010e824 */ /* 0x100fe400078e0a00 */
[----:B------:R-:W-:Y:S02]  /*43e0*/  IMAD.MOV.U32 R13, RZ, RZ, R11 ;  /* 0x000000ffff0d7224 */ /* 0x000fe400078e000b */
[C---:B------:R-:W-:Y:S01]  /*43f0*/  IMAD R11, R0.reuse, R8, R3 ;  /* 0x00000008000b7224 */ /* 0x040fe200078e0203 */
[----:B------:R-:W-:Y:S01]  /*4400*/  ISETP.GT.U32.AND P6, PT, R0, R16, PT ;  /* 0x000000100000720c */ /* 0x000fe20003fc4070 */
[----:B------:R-:W-:-:S02]  /*4410*/  @!P2 IMAD.IADD R17, R17, 0x1, -R0 ;  /* 0x000000011111a824 */ /* 0x000fc400078e0a00 */
[----:B------:R-:W-:Y:S01]  /*4420*/  VIADD R7, R10, 0xe8 ;  /* 0x000000e80a077836 */ /* 0x000fe20000000000 */
[C---:B------:R-:W-:Y:S01]  /*4430*/  ISETP.GT.U32.AND P2, PT, R0.reuse, R11, PT ;  /* 0x0000000b0000720c */ /* 0x040fe20003f44070 */
[----:B------:R-:W-:Y:S01]  /*4440*/  @!P0 IMAD.IADD R19, R19, 0x1, -R0 ;  /* 0x0000000113138824 */ /* 0x000fe200078e0a00 */
[----:B------:R-:W-:Y:S01]  /*4450*/  ISETP.GT.U32.AND P0, PT, R0, R12, PT ;  /* 0x0000000c0000720c */ /* 0x000fe20003f04070 */
[----:B------:R-:W-:Y:S01]  /*4460*/  VIADD R3, R10, 0xe4 ;  /* 0x000000e40a037836 */ /* 0x000fe20000000000 */
[----:B------:R-:W-:Y:S01]  /*4470*/  IABS R20, R7 ;  /* 0x0000000700147213 */ /* 0x000fe20000000000 */
[----:B0-----:R-:W-:Y:S02]  /*4480*/  IMAD.MOV.U32 R5, RZ, RZ, R19 ;  /* 0x000000ffff057224 */ /* 0x001fe400078e0013 */
[----:B------:R-:W-:Y:S01]  /*4490*/  @!P3 IMAD.MOV R13, RZ, RZ, -R13 ;  /* 0x000000ffff0db224 */ /* 0x000fe200078e0a0d */
[----:B------:R-:W-:Y:S01]  /*44a0*/  ISETP.GE.AND P3, PT, R4, RZ, PT ;  /* 0x000000ff0400720c */ /* 0x000fe20003f66270 */
[----:B------:R-:W-:-:S03]  /*44b0*/  IMAD.HI.U32 R9, R2, R20, RZ ;  /* 0x0000001402097227 */ /* 0x000fc600078e00ff */
[----:B------:R0:W-:Y:S01]  /*44c0*/  STL [R1+0xdc], R13 ;  /* 0x0000dc0d01007387 */ /* 0x0001e20000100800 */
[--C-:B------:R-:W-:Y:S01]  /*44d0*/  @!P6 IMAD.IADD R16, R16, 0x1, -R0.reuse ;  /* 0x000000011010e824 */ /* 0x100fe200078e0a00 */
[----:B------:R-:W-:Y:S01]  /*44e0*/  ISETP.GE.AND P6, PT, R7, RZ, PT ;  /* 0x000000ff0700720c */ /* 0x000fe20003fc6270 */
[--C-:B------:R-:W-:Y:S01]  /*44f0*/  @!P2 IMAD.IADD R11, R11, 0x1, -R0.reuse ;  /* 0x000000010b0ba824 */ /* 0x100fe200078e0a00 */
[----:B------:R-:W-:Y:S01]  /*4500*/  IABS R7, R3 ;  /* 0x0000000300077213 */ /* 0x000fe20000000000 */
[----:B------:R-:W-:Y:S02]  /*4510*/  IMAD.MOV R9, RZ, RZ, -R9 ;  /* 0x000000ffff097224 */ /* 0x000fe400078e0a09 */
[----:B------:R-:W-:Y:S01]  /*4520*/  @!P0 IMAD.IADD R12, R12, 0x1, -R0 ;  /* 0x000000010c0c8824 */ /* 0x000fe200078e0a00 */
[C---:B------:R-:W-:Y:S01]  /*4530*/  ISETP.GT.U32.AND P2, PT, R0.reuse, R11, PT ;  /* 0x0000000b0000720c */ /* 0x040fe20003f44070 */
[----:B------:R-:W-:Y:S02]  /*4540*/  IMAD R20, R0, R9, R20 ;  /* 0x0000000900147224 */ /* 0x000fe400078e0214 */
[----:B------:R-:W-:Y:S01]  /*4550*/  IMAD.HI.U32 R9, R2, R7, RZ ;  /* 0x0000000702097227 */ /* 0x000fe200078e00ff */
[----:B------:R-:W-:-:S03]  /*4560*/  ISETP.GT.U32.AND P0, PT, R0, R12, PT ;  /* 0x0000000c0000720c */ /* 0x000fc60003f04070 */
[----:B------:R-:W-:Y:S01]  /*4570*/  @!P4 IMAD.MOV R5, RZ, RZ, -R5 ;  /* 0x000000ffff05c224 */ /* 0x000fe200078e0a05 */
[----:B------:R-:W-:Y:S01]  /*4580*/  ISETP.GE.AND P4, PT, R6, RZ, PT ;  /* 0x000000ff0600720c */ /* 0x000fe20003f86270 */
[----:B------:R-:W-:Y:S02]  /*4590*/  VIADD R4, R10, 0xe0 ;  /* 0x000000e00a047836 */ /* 0x000fe40000000000 */
[----:B------:R-:W-:Y:S01]  /*45a0*/  IMAD.MOV R9, RZ, RZ, -R9 ;  /* 0x000000ffff097224 */ /* 0x000fe200078e0a09 */
[----:B------:R1:W-:Y:S01]  /*45b0*/  STL [R1+0xd0], R5 ;  /* 0x0000d00501007387 */ /* 0x0003e20000100800 */
[----:B0-----:R-:W-:Y:S01]  /*45c0*/  IMAD.MOV.U32 R13, RZ, RZ, R16 ;  /* 0x000000ffff0d7224 */ /* 0x001fe200078e0010 */
[----:B------:R-:W-:Y:S01]  /*45d0*/  IABS R18, R4 ;  /* 0x0000000400127213 */ /* 0x000fe20000000000 */
[----:B------:R-:W-:Y:S02]  /*45e0*/  IMAD R7, R0, R9, R7 ;  /* 0x0000000900077224 */ /* 0x000fe400078e0207 */
[----:B------:R-:W-:-:S02]  /*45f0*/  @!P2 IMAD.IADD R11, R11, 0x1, -R0 ;  /* 0x000000010b0ba824 */ /* 0x000fc400078e0a00 */
[----:B------:R-:W-:Y:S01]  /*4600*/  @!P1 IMAD.MOV R13, RZ, RZ, -R13 ;  /* 0x000000ffff0d9224 */ /* 0x000fe200078e0a0d */
[----:B------:R-:W-:Y:S01]  /*4610*/  ISETP.GT.U32.AND P2, PT, R0, R7, PT ;  /* 0x000000070000720c */ /* 0x000fe20003f44070 */
[----:B------:R-:W-:Y:S01]  /*4620*/  @!P0 IMAD.IADD R12, R12, 0x1, -R0 ;  /* 0x000000010c0c8824 */ /* 0x000fe200078e0a00 */
[----:B------:R-:W-:Y:S01]  /*4630*/  ISETP.GE.AND P1, PT, R3, RZ, PT ;  /* 0x000000ff0300720c */ /* 0x000fe20003f26270 */
[----:B-1----:R-:W-:Y:S01]  /*4640*/  IMAD.MOV.U32 R5, RZ, RZ, R17 ;  /* 0x000000ffff057224 */ /* 0x002fe200078e0011 */
[----:B------:R0:W-:Y:S01]  /*4650*/  STL [R1+0xd8], R13 ;  /* 0x0000d80d01007387 */ /* 0x0001e20000100800 */
[----:B------:R-:W-:Y:S01]  /*4660*/  VIADD R3, R10, 0xdc ;  /* 0x000000dc0a037836 */ /* 0x000fe20000000000 */
[----:B------:R-:W-:Y:S01]  /*4670*/  ISETP.GT.U32.AND P0, PT, R0, R20, PT ;  /* 0x000000140000720c */ /* 0x000fe20003f04070 */
[----:B------:R-:W-:Y:S01]  /*4680*/  @!P5 IMAD.MOV R5, RZ, RZ, -R5 ;  /* 0x000000ffff05d224 */ /* 0x000fe200078e0a05 */
[----:B------:R-:W-:Y:S01]  /*4690*/  ISETP.GE.AND P5, PT, R4, RZ, PT ;  /* 0x000000ff0400720c */ /* 0x000fe20003fa6270 */
[----:B------:R-:W-:Y:S01]  /*46a0*/  IMAD.HI.U32 R4, R2, R18, RZ ;  /* 0x0000001202047227 */ /* 0x000fe200078e00ff */
[----:B------:R-:W-:-:S02]  /*46b0*/  IABS R6, R3 ;  /* 0x0000000300067213 */ /* 0x000fc40000000000 */
[----:B------:R1:W-:Y:S01]  /*46c0*/  STL [R1+0x1c0], R5 ;  /* 0x0001c00501007387 */ /* 0x0003e20000100800 */
[----:B------:R-:W-:Y:S02]  /*46d0*/  IMAD.MOV R4, RZ, RZ, -R4 ;  /* 0x000000ffff047224 */ /* 0x000fe400078e0a04 */
[----:B0-----:R-:W-:Y:S02]  /*46e0*/  IMAD.MOV.U32 R13, RZ, RZ, R12 ;  /* 0x000000ffff0d7224 */ /* 0x001fe400078e000c */
[C---:B------:R-:W-:Y:S02]  /*46f0*/  IMAD R18, R0.reuse, R4, R18 ;  /* 0x0000000400127224 */ /* 0x040fe400078e0212 */
[----:B------:R-:W-:Y:S02]  /*4700*/  @!P3 IMAD.MOV R13, RZ, RZ, -R13 ;  /* 0x000000ffff0db224 */ /* 0x000fe400078e0a0d */
[----:B------:R-:W-:Y:S01]  /*4710*/  @!P2 IMAD.IADD R7, R7, 0x1, -R0 ;  /* 0x000000010707a824 */ /* 0x000fe200078e0a00 */
[----:B------:R-:W-:Y:S01]  /*4720*/  ISETP.GT.U32.AND P3, PT, R0, R18, PT ;  /* 0x000000120000720c */ /* 0x000fe20003f64070 */
[----:B------:R-:W-:Y:S01]  /*4730*/  VIADD R8, R10, 0xd8 ;  /* 0x000000d80a087836 */ /* 0x000fe20000000000 */
[----:B------:R-:W-:Y:S01]  /*4740*/  STL [R1+0xd4], R13 ;  /* 0x0000d40d01007387 */ /* 0x000fe20000100800 */
[----:B------:R-:W-:Y:S01]  /*4750*/  IMAD.HI.U32 R9, R2, R6, RZ ;  /* 0x0000000602097227 */ /* 0x000fe200078e00ff */
[----:B------:R-:W-:-:S02]  /*4760*/  ISETP.GT.U32.AND P2, PT, R0, R7, PT ;  /* 0x000000070000720c */ /* 0x000fc40003f44070 */
[----:B------:R-:W-:Y:S01]  /*4770*/  IABS R16, R8 ;  /* 0x0000000800107213 */ /* 0x000fe20000000000 */
[----:B-1----:R-:W-:Y:S02]  /*4780*/  IMAD.MOV.U32 R5, RZ, RZ, R11 ;  /* 0x000000ffff057224 */ /* 0x002fe400078e000b */
[----:B------:R-:W-:Y:S02]  /*4790*/  IMAD.MOV R9, RZ, RZ, -R9 ;  /* 0x000000ffff097224 */ /* 0x000fe400078e0a09 */
[----:B------:R-:W-:Y:S02]  /*47a0*/  VIADD R19, R10, 0xd4 ;  /* 0x000000d40a137836 */ /* 0x000fe40000000000 */
[----:B------:R-:W-:Y:S01]  /*47b0*/  @!P4 IMAD.MOV R5, RZ, RZ, -R5 ;  /* 0x000000ffff05c224 */ /* 0x000fe200078e0a05 */
[----:B------:R-:W-:Y:S01]  /*47c0*/  ISETP.GE.AND P4, PT, R3, RZ, PT ;  /* 0x000000ff0300720c */ /* 0x000fe20003f86270 */
[--C-:B------:R-:W-:Y:S02]  /*47d0*/  @!P3 IMAD.IADD R18, R18, 0x1, -R0.reuse ;  /* 0x000000011212b824 */ /* 0x100fe400078e0a00 */
[----:B------:R-:W-:Y:S01]  /*47e0*/  @!P0 IMAD.IADD R20, R20, 0x1, -R0 ;  /* 0x0000000114148824 */ /* 0x000fe200078e0a00 */
[----:B------:R0:W-:Y:S01]  /*47f0*/  STL [R1+0x1bc], R5 ;  /* 0x0001bc0501007387 */ /* 0x0001e20000100800 */
[----:B------:R-:W-:Y:S01]  /*4800*/  IMAD.HI.U32 R4, R2, R16, RZ ;  /* 0x0000001002047227 */ /* 0x000fe200078e00ff */
[----:B------:R-:W-:-:S02]  /*4810*/  ISETP.GT.U32.AND P3, PT, R0, R18, PT ;  /* 0x000000120000720c */ /* 0x000fc40003f64070 */
[C---:B------:R-:W-:Y:S01]  /*4820*/  ISETP.GT.U32.AND P0, PT, R0.reuse, R20, PT ;  /* 0x000000140000720c */ /* 0x040fe20003f04070 */
[C---:B------:R-:W-:Y:S01]  /*4830*/  IMAD R3, R0.reuse, R9, R6 ;  /* 0x0000000900037224 */ /* 0x040fe200078e0206 */
[----:B------:R-:W-:Y:S01]  /*4840*/  IABS R9, R19 ;  /* 0x0000001300097213 */ /* 0x000fe20000000000 */
[----:B------:R-:W-:Y:S02]  /*4850*/  IMAD.MOV R4, RZ, RZ, -R4 ;  /* 0x000000ffff047224 */ /* 0x000fe400078e0a04 */
[----:B------:R-:W-:Y:S01]  /*4860*/  @!P2 IMAD.IADD R7, R7, 0x1, -R0 ;  /* 0x000000010707a824 */ /* 0x000fe200078e0a00 */
[----:B------:R-:W-:Y:S01]  /*4870*/  ISETP.GT.U32.AND P2, PT, R0, R3, PT ;  /* 0x000000030000720c */ /* 0x000fe20003f44070 */
[----:B------:R-:W-:-:S04]  /*4880*/  IMAD.HI.U32 R17, R2, R9, RZ ;  /* 0x0000000902117227 */ /* 0x000fc800078e00ff */
[----:B------:R-:W-:Y:S02]  /*4890*/  IMAD R16, R0, R4, R16 ;  /* 0x0000000400107224 */ /* 0x000fe400078e0210 */
[----:B------:R-:W-:Y:S02]  /*48a0*/  VIADD R4, R10, 0xd0 ;  /* 0x000000d00a047836 */ /* 0x000fe40000000000 */
[----:B------:R-:W-:Y:S02]  /*48b0*/  IMAD.MOV R17, RZ, RZ, -R17 ;  /* 0x000000ffff117224 */ /* 0x000fe400078e0a11 */
[--C-:B------:R-:W-:Y:S01]  /*48c0*/  @!P3 IMAD.IADD R18, R18, 0x1, -R0.reuse ;  /* 0x000000011212b824 */ /* 0x100fe200078e0a00 */
[----:B------:R-:W-:Y:S01]  /*48d0*/  IABS R25, R4 ;  /* 0x0000000400197213 */ /* 0x000fe20000000000 */
[C---:B------:R-:W-:Y:S01]  /*48e0*/  IMAD R9, R0.reuse, R17, R9 ;  /* 0x0000001100097224 */ /* 0x040fe200078e0209 */
[----:B------:R-:W-:Y:S01]  /*48f0*/  ISETP.GT.U32.AND P3, PT, R0, R16, PT ;  /* 0x000000100000720c */ /* 0x000fe20003f64070 */
[--C-:B------:R-:W-:Y:S01]  /*4900*/  @!P0 IMAD.IADD R20, R20, 0x1, -R0.reuse ;  /* 0x0000000114148824 */ /* 0x100fe200078e0a00 */
[----:B------:R-:W-:Y:S01]  /*4910*/  ISETP.GE.AND P0, PT, R8, RZ, PT ;  /* 0x000000ff0800720c */ /* 0x000fe20003f06270 */
[----:B------:R-:W-:Y:S01]  /*4920*/  @!P2 IMAD.IADD R3, R3, 0x1, -R0 ;  /* 0x000000010303a824 */ /* 0x000fe200078e0a00 */
[----:B------:R-:W-:Y:S01]  /*4930*/  ISETP.GT.U32.AND P2, PT, R0, R9, PT ;  /* 0x000000090000720c */ /* 0x000fe20003f44070 */
[----:B------:R-:W-:-:S04]  /*4940*/  IMAD.HI.U32 R24, R2, R25, RZ ;  /* 0x0000001902187227 */ /* 0x000fc800078e00ff */
[----:B0-----:R-:W-:Y:S02]  /*4950*/  IMAD.MOV.U32 R5, RZ, RZ, R20 ;  /* 0x000000ffff057224 */ /* 0x001fe400078e0014 */
[----:B------:R-:W-:Y:S02]  /*4960*/  IMAD.MOV R24, RZ, RZ, -R24 ;  /* 0x000000ffff187224 */ /* 0x000fe400078e0a18 */
[----:B------:R-:W-:Y:S02]  /*4970*/  VIADD R6, R10, 0xc8 ;  /* 0x000000c80a067836 */ /* 0x000fe40000000000 */
[----:B------:R-:W-:Y:S01]  /*4980*/  @!P6 IMAD.MOV R5, RZ, RZ, -R5 ;  /* 0x000000ffff05e224 */ /* 0x000fe200078e0a05 */
[C---:B------:R-:W-:Y:S01]  /*4990*/  ISETP.GT.U32.AND P6, PT, R0.reuse, R3, PT ;  /* 0x000000030000720c */ /* 0x040fe20003fc4070 */
[----:B------:R-:W-:Y:S01]  /*49a0*/  IMAD R24, R0, R24, R25 ;  /* 0x0000001800187224 */ /* 0x000fe200078e0219 */
[----:B------:R-:W-:Y:S01]  /*49b0*/  IABS R8, R6 ;  /* 0x0000000600087213 */ /* 0x000fe20000000000 */
[----:B------:R-:W-:Y:S01]  /*49c0*/  VIADD R12, R10, 0xc4 ;  /* 0x000000c40a0c7836 */ /* 0x000fe20000000000 */
[----:B------:R0:W-:Y:S01]  /*49d0*/  STL [R1+0xc8], R5 ;  /* 0x0000c80501007387 */ /* 0x0001e20000100800 */
[--C-:B------:R-:W-:Y:S01]  /*49e0*/  @!P3 IMAD.IADD R16, R16, 0x1, -R0.reuse ;  /* 0x000000011010b824 */ /* 0x100fe200078e0a00 */
[----:B------:R-:W-:Y:S01]  /*49f0*/  ISETP.GT.U32.AND P3, PT, R0, R24, PT ;  /* 0x000000180000720c */ /* 0x000fe20003f64070 */
[----:B------:R-:W-:Y:S01]  /*4a00*/  @!P2 IMAD.IADD R9, R9, 0x1, -R0 ;  /* 0x000000010909a824 */ /* 0x000fe200078e0a00 */
[----:B------:R-:W-:Y:S01]  /*4a10*/  IABS R11, R12 ;  /* 0x0000000c000b7213 */ /* 0x000fe20000000000 */
[----:B------:R-:W-:Y:S01]  /*4a20*/  IMAD.HI.U32 R21, R2, R8, RZ ;  /* 0x0000000802157227 */ /* 0x000fe200078e00ff */
[----:B------:R-:W-:-:S03]  /*4a30*/  ISETP.GT.U32.AND P2, PT, R0, R16, PT ;  /* 0x000000100000720c */ /* 0x000fc60003f44070 */
[----:B------:R-:W-:-:S04]  /*4a40*/  IMAD.HI.U32 R17, R2, R11, RZ ;  /* 0x0000000b02117227 */ /* 0x000fc800078e00ff */
[----:B0-----:R-:W-:Y:S02]  /*4a50*/  IMAD.MOV.U32 R5, RZ, RZ, R7 ;  /* 0x000000ffff057224 */ /* 0x001fe400078e0007 */
[----:B------:R-:W-:Y:S02]  /*4a60*/  IMAD.MOV R21, RZ, RZ, -R21 ;  /* 0x000000ffff157224 */ /* 0x000fe400078e0a15 */
[----:B------:R-:W-:Y:S01]  /*4a70*/  @!P1 IMAD.MOV R5, RZ, RZ, -R5 ;  /* 0x000000ffff059224 */ /* 0x000fe200078e0a05 */
[C---:B------:R-:W-:Y:S01]  /*4a80*/  ISETP.GT.U32.AND P1, PT, R0.reuse, R9, PT ;  /* 0x000000090000720c */ /* 0x040fe20003f24070 */
[C---:B------:R-:W-:Y:S02]  /*4a90*/  IMAD R23, R0.reuse, R26, R23 ;  /* 0x0000001a00177224 */ /* 0x040fe400078e0217 */
[----:B------:R-:W-:Y:S01]  /*4aa0*/  IMAD.MOV R17, RZ, RZ, -R17 ;  /* 0x000000ffff117224 */ /* 0x000fe200078e0a11 */
[----:B------:R0:W-:Y:S01]  /*4ab0*/  STL [R1+0xc4], R5 ;  /* 0x0000c40501007387 */ /* 0x0001e20000100800 */
[----:B------:R-:W-:-:S02]  /*4ac0*/  IMAD R8, R0, R21, R8 ;  /* 0x0000001500087224 */ /* 0x000fc400078e0208 */
[--C-:B------:R-:W-:Y:S02]  /*4ad0*/  @!P3 IMAD.IADD R24, R24, 0x1, -R0.reuse ;  /* 0x000000011818b824 */ /* 0x100fe400078e0a00 */
[C---:B------:R-:W-:Y:S02]  /*4ae0*/  IMAD R11, R0.reuse, R17, R11 ;  /* 0x00000011000b7224 */ /* 0x040fe400078e020b */
[--C-:B------:R-:W-:Y:S01]  /*4af0*/  @!P6 IMAD.IADD R3, R3, 0x1, -R0.reuse ;  /* 0x000000010303e824 */ /* 0x100fe200078e0a00 */
[C---:B------:R-:W-:Y:S01]  /*4b00*/  ISETP.GT.U32.AND P6, PT, R0.reuse, R8, PT ;  /* 0x000000080000720c */ /* 0x040fe20003fc4070 */
[----:B------:R-:W-:Y:S01]  /*4b10*/  @!P1 IMAD.IADD R9, R9, 0x1, -R0 ;  /* 0x0000000109099824 */ /* 0x000fe200078e0a00 */
[C---:B------:R-:W-:Y:S01]  /*4b20*/  ISETP.GT.U32.AND P3, PT, R0.reuse, R24, PT ;  /* 0x000000180000720c */ /* 0x040fe20003f64070 */
[----:B0-----:R-:W-:Y:S01]  /*4b30*/  IMAD.MOV.U32 R5, RZ, RZ, R18 ;  /* 0x000000ffff057224 */ /* 0x001fe200078e0012 */
[----:B------:R-:W-:Y:S01]  /*4b40*/  ISETP.GT.U32.AND P1, PT, R0, R11, PT ;  /* 0x0000000b0000720c */ /* 0x000fe20003f24070 */
[----:B------:R-:W-:-:S02]  /*4b50*/  VIADD R21, R10, 0xc0 ;  /* 0x000000c00a157836 */ /* 0x000fc40000000000 */
[----:B------:R-:W-:Y:S01]  /*4b60*/  @!P5 IMAD.MOV R5, RZ, RZ, -R5 ;  /* 0x000000ffff05d224 */ /* 0x000fe200078e0a05 */
[----:B------:R-:W-:Y:S01]  /*4b70*/  ISETP.GT.U32.AND P5, PT, R0, R23, PT ;  /* 0x000000170000720c */ /* 0x000fe20003fa4070 */
[--C-:B------:R-:W-:Y:S01]  /*4b80*/  @!P2 IMAD.IADD R16, R16, 0x1, -R0.reuse ;  /* 0x000000011010a824 */ /* 0x100fe200078e0a00 */
[----:B------:R-:W-:Y:S01]  /*4b90*/  ISETP.GE.AND P2, PT, R19, RZ, PT ;  /* 0x000000ff1300720c */ /* 0x000fe20003f46270 */
[----:B------:R-:W-:Y:S01]  /*4ba0*/  VIADD R20, R10, 0xbc ;  /* 0x000000bc0a147836 */ /* 0x000fe20000000000 */
[----:B------:R0:W-:Y:S01]  /*4bb0*/  STL [R1+0xc0], R5 ;  /* 0x0000c00501007387 */ /* 0x0001e20000100800 */
[----:B------:R-:W-:Y:S01]  /*4bc0*/  IABS R17, R21 ;  /* 0x0000001500117213 */ /* 0x000fe20000000000 */
[--C-:B------:R-:W-:Y:S01]  /*4bd0*/  @!P6 IMAD.IADD R8, R8, 0x1, -R0.reuse ;  /* 0x000000010808e824 */ /* 0x100fe200078e0a00 */
[----:B------:R-:W-:Y:S01]  /*4be0*/  ISETP.GE.AND P6, PT, R6, RZ, PT ;  /* 0x000000ff0600720c */ /* 0x000fe20003fc6270 */
[----:B------:R-:W-:Y:S01]  /*4bf0*/  IMAD.MOV.U32 R13, RZ, RZ, R3 ;  /* 0x000000ffff0d7224 */ /* 0x000fe200078e0003 */
[----:B------:R-:W-:Y:S01]  /*4c00*/  IABS R7, R20 ;  /* 0x0000001400077213 */ /* 0x000fe20000000000 */
[--C-:B------:R-:W-:Y:S01]  /*4c10*/  @!P3 IMAD.IADD R24, R24, 0x1, -R0.reuse ;  /* 0x000000011818b824 */ /* 0x100fe200078e0a00 */
[----:B------:R-:W-:Y:S01]  /*4c20*/  ISETP.GE.AND P3, PT, R4, RZ, PT ;  /* 0x000000ff0400720c */ /* 0x000fe20003f66270 */
[----:B------:R-:W-:-:S02]  /*4c30*/  @!P1 IMAD.IADD R11, R11, 0x1, -R0 ;  /* 0x000000010b0b9824 */ /* 0x000fc400078e0a00 */
[----:B------:R-:W-:Y:S01]  /*4c40*/  @!P5 IMAD.IADD R23, R23, 0x1, -R0 ;  /* 0x000000011717d824 */ /* 0x000fe200078e0a00 */
[----:B------:R-:W-:Y:S01]  /*4c50*/  ISETP.GE.AND P5, PT, R22, RZ, PT ;  /* 0x000000ff1600720c */ /* 0x000fe20003fa6270 */
[----:B0-----:R-:W-:Y:S02]  /*4c60*/  IMAD.MOV.U32 R5, RZ, RZ, R16 ;  /* 0x000000ffff057224 */ /* 0x001fe400078e0010 */
[----:B------:R-:W-:Y:S01]  /*4c70*/  IMAD.HI.U32 R18, R2, R17, RZ ;  /* 0x0000001102127227 */ /* 0x000fe200078e00ff */
[----:B------:R-:W-:-:S03]  /*4c80*/  ISETP.GT.U32.AND P1, PT, R0, R23, PT ;  /* 0x000000170000720c */ /* 0x000fc60003f24070 */
[----:B------:R-:W-:Y:S01]  /*4c90*/  @!P0 IMAD.MOV R5, RZ, RZ, -R5 ;  /* 0x000000ffff058224 */ /* 0x000fe200078e0a05 */
[C---:B------:R-:W-:Y:S01]  /*4ca0*/  ISETP.GT.U32.AND P0, PT, R0.reuse, R8, PT ;  /* 0x000000080000720c */ /* 0x040fe20003f04070 */
[----:B------:R-:W-:Y:S01]  /*4cb0*/  @!P4 IMAD.MOV R13, RZ, RZ, -R13 ;  /* 0x000000ffff0dc224 */ /* 0x000fe200078e0a0d */
[----:B------:R-:W-:Y:S01]  /*4cc0*/  ISETP.GT.U32.AND P4, PT, R0, R11, PT ;  /* 0x0000000b0000720c */ /* 0x000fe20003f84070 */
[----:B------:R-:W-:Y:S02]  /*4cd0*/  IMAD.MOV.U32 R6, RZ, RZ, R9 ;  /* 0x000000ffff067224 */ /* 0x000fe400078e0009 */
[----:B------:R-:W-:Y:S01]  /*4ce0*/  IMAD.HI.U32 R19, R2, R7, RZ ;  /* 0x0000000702137227 */ /* 0x000fe200078e00ff */
[----:B------:R-:W-:Y:S03]  /*4cf0*/  STL [R1+0xb4], R13 ;  /* 0x0000b40d01007387 */ /* 0x000fe60000100800 */
[----:B------:R-:W-:Y:S01]  /*4d00*/  IMAD.MOV R18, RZ, RZ, -R18 ;  /* 0x000000ffff127224 */ /* 0x000fe200078e0a12 */
[----:B------:R0:W-:Y:S01]  /*4d10*/  STL [R1+0xa0], R5 ;  /* 0x0000a00501007387 */ /* 0x0001e20000100800 */
[----:B------:R-:W-:-:S02]  /*4d20*/  @!P2 IMAD.MOV R6, RZ, RZ, -R6 ;  /* 0x000000ffff06a224 */ /* 0x000fc400078e0a06 */
[----:B------:R-:W-:Y:S02]  /*4d30*/  IMAD.MOV R19, RZ, RZ, -R19 ;  /* 0x000000ffff137224 */ /* 0x000fe400078e0a13 */
[----:B------:R-:W-:Y:S01]  /*4d40*/  IMAD R17, R0, R18, R17 ;  /* 0x0000001200117224 */ /* 0x000fe200078e0211 */
[----:B------:R1:W-:Y:S01]  /*4d50*/  STL [R1+0x9c], R6 ;  /* 0x00009c0601007387 */ /* 0x0003e20000100800 */
[C---:B------:R-:W-:Y:S02]  /*4d60*/  VIADD R4, R10.reuse, 0xb4 ;  /* 0x000000b40a047836 */ /* 0x040fe40000000000 */
[----:B------:R-:W-:Y:S01]  /*4d70*/  VIADD R3, R10, 0xb8 ;  /* 0x000000b80a037836 */ /* 0x000fe20000000000 */
[C---:B------:R-:W-:Y:S01]  /*4d80*/  ISETP.GT.U32.AND P2, PT, R0.reuse, R17, PT ;  /* 0x000000110000720c */ /* 0x040fe20003f44070 */
[----:B0-----:R-:W-:Y:S02]  /*4d90*/  IMAD.MOV.U32 R5, RZ, RZ, R24 ;  /* 0x000000ffff057224 */ /* 0x001fe400078e0018 */
[C---:B------:R-:W-:Y:S01]  /*4da0*/  IMAD R7, R0.reuse, R19, R7 ;  /* 0x0000001300077224 */ /* 0x040fe200078e0207 */
[----:B------:R-:W-:Y:S01]  /*4db0*/  IABS R16, R3 ;  /* 0x0000000300107213 */ /* 0x000fe20000000000 */
[----:B------:R-:W-:Y:S01]  /*4dc0*/  @!P3 IMAD.MOV R5, RZ, RZ, -R5 ;  /* 0x000000ffff05b224 */ /* 0x000fe200078e0a05 */
[----:B-1----:R-:W-:Y:S01]  /*4dd0*/  IABS R6, R4 ;  /* 0x0000000400067213 */ /* 0x002fe20000000000 */
[--C-:B------:R-:W-:Y:S01]  /*4de0*/  @!P1 IMAD.IADD R23, R23, 0x1, -R0.reuse ;  /* 0x0000000117179824 */ /* 0x100fe200078e0a00 */
[----:B------:R-:W-:Y:S01]  /*4df0*/  ISETP.GT.U32.AND P1, PT, R0, R7, PT ;  /* 0x000000070000720c */ /* 0x000fe20003f24070 */
[----:B------:R-:W-:Y:S01]  /*4e00*/  @!P0 IMAD.IADD R8, R8, 0x1, -R0 ;  /* 0x0000000108088824 */ /* 0x000fe200078e0a00 */
[----:B------:R0:W-:Y:S01]  /*4e10*/  STL [R1+0x98], R5 ;  /* 0x0000980501007387 */ /* 0x0001e20000100800 */
[----:B------:R-:W-:Y:S01]  /*4e20*/  IMAD.MOV.U32 R9, RZ, RZ, R23 ;  /* 0x000000ffff097224 */ /* 0x000fe200078e0017 */
[----:B------:R-:W-:Y:S01]  /*4e30*/  ISETP.GE.AND P0, PT, R21, RZ, PT ;  /* 0x000000ff1500720c */ /* 0x000fe20003f06270 */
[----:B------:R-:W-:Y:S01]  /*4e40*/  IMAD.MOV.U32 R21, RZ, RZ, R6 ;  /* 0x000000ffff157224 */ /* 0x000fe200078e0006 */
[----:B------:R-:W-:Y:S01]  /*4e50*/  ISETP.GE.AND P3, PT, R12, RZ, PT ;  /* 0x000000ff0c00720c */ /* 0x000fe20003f66270 */
[----:B------:R-:W-:-:S04]  /*4e60*/  IMAD.HI.U32 R6, R2, R16, RZ ;  /* 0x0000001002067227 */ /* 0x000fc800078e00ff */
[----:B------:R-:W-:Y:S02]  /*4e70*/  @!P5 IMAD.MOV R9, RZ, RZ, -R9 ;  /* 0x000000ffff09d224 */ /* 0x000fe400078e0a09 */
[----:B0-----:R-:W-:Y:S02]  /*4e80*/  IMAD.MOV.U32 R5, RZ, RZ, R8 ;  /* 0x000000ffff057224 */ /* 0x001fe400078e0008 */
[----:B------:R-:W-:Y:S01]  /*4e90*/  @!P4 IMAD.IADD R11, R11, 0x1, -R0 ;  /* 0x000000010b0bc824 */ /* 0x000fe200078e0a00 */
[----:B------:R-:W-:Y:S01]  /*4ea0*/  STL [R1+0x90], R9 ;  /* 0x0000900901007387 */ /* 0x000fe20000100800 */
[----:B------:R-:W-:Y:S01]  /*4eb0*/  @!P6 IMAD.MOV R5, RZ, RZ, -R5 ;  /* 0x000000ffff05e224 */ /* 0x000fe200078e0a05 */
[----:B------:R-:W-:Y:S01]  /*4ec0*/  ISETP.GE.AND P6, PT, R4, RZ, PT ;  /* 0x000000ff0400720c */ /* 0x000fe20003fc6270 */
[----:B------:R-:W-:Y:S01]  /*4ed0*/  IMAD.MOV R6, RZ, RZ, -R6 ;  /* 0x000000ffff067224 */ /* 0x000fe200078e0a06 */
[----:B------:R-:W-:Y:S01]  /*4ee0*/  ISETP.GE.AND P4, PT, R20, RZ, PT ;  /* 0x000000ff1400720c */ /* 0x000fe20003f86270 */
[----:B------:R-:W-:Y:S01]  /*4ef0*/  @!P2 IMAD.IADD R17, R17, 0x1, -R0 ;  /* 0x000000011111a824 */ /* 0x000fe200078e0a00 */
[----:B------:R0:W-:Y:S01]  /*4f00*/  STL [R1+0x8c], R5 ;  /* 0x00008c0501007387 */ /* 0x0001e20000100800 */
[C---:B------:R-:W-:Y:S01]  /*4f10*/  IMAD R16, R0.reuse, R6, R16 ;  /* 0x0000000600107224 */ /* 0x040fe200078e0210 */
[----:B------:R-:W-:Y:S01]  /*4f20*/  ISETP.GE.AND P2, PT, R3, RZ, PT ;  /* 0x000000ff0300720c */ /* 0x000fe20003f46270 */
[----:B------:R-:W-:Y:S01]  /*4f30*/  @!P1 IMAD.IADD R7, R7, 0x1, -R0 ;  /* 0x0000000107079824 */ /* 0x000fe200078e0a00 */
[----:B------:R-:W-:Y:S01]  /*4f40*/  ISETP.GT.U32.AND P1, PT, R0, R17, PT ;  /* 0x000000110000720c */ /* 0x000fe20003f24070 */
[----:B------:R-:W-:-:S03]  /*4f50*/  IMAD.HI.U32 R3, R2, R21, RZ ;  /* 0x0000001502037227 */ /* 0x000fc600078e00ff */
[----:B------:R-:W-:Y:S01]  /*4f60*/  ISETP.GT.U32.AND P5, PT, R0, R7, PT ;  /* 0x000000070000720c */ /* 0x000fe20003fa4070 */
[----:B------:R-:W-:Y:S02]  /*4f70*/  VIADD R4, R10, 0xb0 ;  /* 0x000000b00a047836 */ /* 0x000fe40000000000 */
[----:B0-----:R-:W-:Y:S02]  /*4f80*/  IMAD.MOV.U32 R5, RZ, RZ, R11 ;  /* 0x000000ffff057224 */ /* 0x001fe400078e000b */
[----:B------:R-:W-:Y:S02]  /*4f90*/  IMAD.MOV R3, RZ, RZ, -R3 ;  /* 0x000000ffff037224 */ /* 0x000fe400078e0a03 */
[----:B------:R-:W-:Y:S01]  /*4fa0*/  @!P3 IMAD.MOV R5, RZ, RZ, -R5 ;  /* 0x000000ffff05b224 */ /* 0x000fe200078e0a05 */
[----:B------:R-:W-:Y:S01]  /*4fb0*/  ISETP.GT.U32.AND P3, PT, R0, R16, PT ;  /* 0x000000100000720c */ /* 0x000fe20003f64070 */
[--C-:B------:R-:W-:Y:S01]  /*4fc0*/  @!P1 IMAD.IADD R17, R17, 0x1, -R0.reuse ;  /* 0x0000000111119824 */ /* 0x100fe200078e0a00 */
[----:B------:R-:W-:Y:S01]  /*4fd0*/  ISETP.GE.AND P1, PT, R4, RZ, PT ;  /* 0x000000ff0400720c */ /* 0x000fe20003f26270 */
[----:B------:R-:W-:Y:S01]  /*4fe0*/  IMAD R21, R0, R3, R21 ;  /* 0x0000000300157224 */ /* 0x000fe200078e0215 */
[----:B------:R-:W-:Y:S01]  /*4ff0*/  IABS R4, R4 ;  /* 0x0000000400047213 */ /* 0x000fe20000000000 */
[----:B------:R-:W-:Y:S01]  /*5000*/  @!P5 IMAD.IADD R7, R7, 0x1, -R0 ;  /* 0x000000010707d824 */ /* 0x000fe200078e0a00 */
[----:B------:R0:W-:Y:S01]  /*5010*/  STL [R1+0x80], R5 ;  /* 0x0000800501007387 */ /* 0x0001e20000100800 */
[----:B------:R-:W-:Y:S01]  /*5020*/  VIADD R3, R10, 0xa8 ;  /* 0x000000a80a037836 */ /* 0x000fe20000000000 */
[----:B------:R-:W-:Y:S01]  /*5030*/  ISETP.GT.U32.AND P5, PT, R0, R21, PT ;  /* 0x000000150000720c */ /* 0x000fe20003fa4070 */
[----:B------:R-:W-:-:S03]  /*5040*/  IMAD.HI.U32 R11, R2, R4, RZ ;  /* 0x00000004020b7227 */ /* 0x000fc600078e00ff */
[----:B------:R-:W-:Y:S01]  /*5050*/  IABS R18, R3 ;  /* 0x0000000300127213 */ /* 0x000fe20000000000 */
[----:B------:R-:W-:Y:S02]  /*5060*/  @!P3 IMAD.IADD R16, R16, 0x1, -R0 ;  /* 0x000000011010b824 */ /* 0x000fe400078e0a00 */
[----:B------:R-:W-:Y:S02]  /*5070*/  IMAD.MOV R11, RZ, RZ, -R11 ;  /* 0x000000ffff0b7224 */ /* 0x000fe400078e0a0b */
[----:B0-----:R-:W-:Y:S01]  /*5080*/  IMAD.MOV.U32 R5, RZ, RZ, R17 ;  /* 0x000000ffff057224 */ /* 0x001fe200078e0011 */
[C---:B------:R-:W-:Y:S01]  /*5090*/  ISETP.GT.U32.AND P3, PT, R0.reuse, R16, PT ;  /* 0x000000100000720c */ /* 0x040fe20003f64070 */
[----:B------:R-:W-:Y:S02]  /*50a0*/  IMAD R17, R0, R11, R4 ;  /* 0x0000000b00117224 */ /* 0x000fe400078e0204 */
[----:B------:R-:W-:Y:S02]  /*50b0*/  VIADD R8, R10, 0xac ;  /* 0x000000ac0a087836 */ /* 0x000fe40000000000 */
[----:B------:R-:W-:-:S02]  /*50c0*/  @!P0 IMAD.MOV R5, RZ, RZ, -R5 ;  /* 0x000000ffff058224 */ /* 0x000fc400078e0a05 */
[--C-:B------:R-:W-:Y:S01]  /*50d0*/  @!P5 IMAD.IADD R21, R21, 0x1, -R0.reuse ;  /* 0x000000011515d824 */ /* 0x100fe200078e0a00 */
[----:B------:R-:W-:Y:S01]  /*50e0*/  IABS R6, R8 ;  /* 0x0000000800067213 */ /* 0x000fe20000000000 */
[----:B------:R-:W-:Y:S01]  /*50f0*/  VIADD R12, R10, 0x9c ;  /* 0x0000009c0a0c7836 */ /* 0x000fe20000000000 */
[----:B------:R0:W-:Y:S01]  /*5100*/  STL [R1+0x28], R5 ;  /* 0x0000280501007387 */ /* 0x0001e20000100800 */
[----:B------:R-:W-:Y:S01]  /*5110*/  ISETP.GE.AND P0, PT, R8, RZ, PT ;  /* 0x000000ff0800720c */ /* 0x000fe20003f06270 */
[----:B------:R-:W-:Y:S01]  /*5120*/  IMAD.HI.U32 R8, R2, R18, RZ ;  /* 0x0000001202087227 */ /* 0x000fe200078e00ff */
[----:B------:R-:W-:Y:S02]  /*5130*/  ISETP.GT.U32.AND P5, PT, R0, R21, PT ;  /* 0x000000150000720c */ /* 0x000fe40003fa4070 */
[----:B------:R-:W-:Y:S01]  /*5140*/  IABS R11, R12 ;  /* 0x0000000c000b7213 */ /* 0x000fe20000000000 */
[----:B------:R-:W-:Y:S01]  /*5150*/  @!P3 IMAD.IADD R16, R16, 0x1, -R0 ;  /* 0x000000011010b824 */ /* 0x000fe200078e0a00 */
[----:B------:R-:W-:Y:S01]  /*5160*/  ISETP.GT.U32.AND P3, PT, R0, R17, PT ;  /* 0x000000110000720c */ /* 0x000fe20003f64070 */
[----:B------:R-:W-:-:S04]  /*5170*/  IMAD.HI.U32 R9, R2, R6, RZ ;  /* 0x0000000602097227 */ /* 0x000fc800078e00ff */
[----:B0-----:R-:W-:Y:S02]  /*5180*/  IMAD.MOV.U32 R5, RZ, RZ, R7 ;  /* 0x000000ffff057224 */ /* 0x001fe400078e0007 */
[----:B------:R-:W-:Y:S02]  /*5190*/  IMAD.MOV R8, RZ, RZ, -R8 ;  /* 0x000000ffff087224 */ /* 0x000fe400078e0a08 */
[----:B------:R-:W-:Y:S01]  /*51a0*/  @!P4 IMAD.MOV R5, RZ, RZ, -R5 ;  /* 0x000000ffff05c224 */ /* 0x000fe200078e0a05 */
[----:B------:R-:W-:Y:S01]  /*51b0*/  ISETP.GE.AND P4, PT, R3, RZ, PT ;  /* 0x000000ff0300720c */ /* 0x000fe20003f86270 */
[----:B------:R-:W-:Y:S02]  /*51c0*/  VIADD R3, R10, 0xa4 ;  /* 0x000000a40a037836 */ /* 0x000fe40000000000 */
[----:B------:R-:W-:Y:S01]  /*51d0*/  IMAD.MOV R9, RZ, RZ, -R9 ;  /* 0x000000ffff097224 */ /* 0x000fe200078e0a09 */
[----:B------:R0:W-:Y:S01]  /*51e0*/  STL [R1+0x7c], R5 ;  /* 0x00007c0501007387 */ /* 0x0001e20000100800 */
[----:B------:R-:W-:Y:S01]  /*51f0*/  IMAD R18, R0, R8, R18 ;  /* 0x0000000800127224 */ /* 0x000fe200078e0212 */
[----:B------:R-:W-:Y:S01]  /*5200*/  IABS R7, R3 ;  /* 0x0000000300077213 */ /* 0x000fe20000000000 */
[----:B------:R-:W-:-:S02]  /*5210*/  @!P3 IMAD.IADD R17, R17, 0x1, -R0 ;  /* 0x000000011111b824 */ /* 0x000fc400078e0a00 */
[C---:B------:R-:W-:Y:S01]  /*5220*/  IMAD R6, R0.reuse, R9, R6 ;  /* 0x0000000900067224 */ /* 0x040fe200078e0206 */
[C---:B------:R-:W-:Y:S01]  /*5230*/  ISETP.GT.U32.AND P3, PT, R0.reuse, R18, PT ;  /* 0x000000120000720c */ /* 0x040fe20003f64070 */
[----:B------:R-:W-:Y:S02]  /*5240*/  @!P5 IMAD.IADD R21, R21, 0x1, -R0 ;  /* 0x000000011515d824 */ /* 0x000fe400078e0a00 */
[----:B------:R-:W-:Y:S01]  /*5250*/  @!P2 IMAD.MOV R16, RZ, RZ, -R16 ;  /* 0x000000ffff10a224 */ /* 0x000fe200078e0a10 */
[----:B------:R-:W-:Y:S01]  /*5260*/  ISETP.GT.U32.AND P2, PT, R0, R17, PT ;  /* 0x000000110000720c */ /* 0x000fe20003f44070 */
[----:B------:R-:W-:Y:S01]  /*5270*/  IMAD.HI.U32 R19, R2, R7, RZ ;  /* 0x0000000702137227 */ /* 0x000fe200078e00ff */
[----:B------:R-:W-:Y:S02]  /*5280*/  ISETP.GT.U32.AND P5, PT, R0, R6, PT ;  /* 0x000000060000720c */ /* 0x000fe40003fa4070 */
[----:B------:R-:W-:Y:S01]  /*5290*/  STL [R1+0xae8], R16 ;  /* 0x000ae81001007387 */ /* 0x000fe20000100800 */
[----:B0-----:R-:W-:-:S02]  /*52a0*/  IMAD.MOV.U32 R5, RZ, RZ, R21 ;  /* 0x000000ffff057224 */ /* 0x001fc400078e0015 */
[----:B------:R-:W-:Y:S02]  /*52b0*/  IMAD.MOV R19, RZ, RZ, -R19 ;  /* 0x000000ffff137224 */ /* 0x000fe400078e0a13 */
[----:B------:R-:W-:Y:S01]  /*52c0*/  @!P6 IMAD.MOV R5, RZ, RZ, -R5 ;  /* 0x000000ffff05e224 */ /* 0x000fe200078e0a05 */
[----:B------:R-:W-:Y:S01]  /*52d0*/  ISETP.GE.AND P6, PT, R3, RZ, PT ;  /* 0x000000ff0300720c */ /* 0x000fe20003fc6270 */
[----:B------:R-:W-:Y:S02]  /*52e0*/  IMAD R3, R0, R19, R7 ;  /* 0x0000001300037224 */ /* 0x000fe400078e0207 */
[--C-:B------:R-:W-:Y:S01]  /*52f0*/  @!P3 IMAD.IADD R18, R18, 0x1, -R0.reuse ;  /* 0x000000011212b824 */ /* 0x100fe200078e0a00 */
[----:B------:R0:W-:Y:S01]  /*5300*/  STL [R1+0x74], R5 ;  /* 0x0000740501007387 */ /* 0x0001e20000100800 */
[--C-:B------:R-:W-:Y:S01]  /*5310*/  @!P2 IMAD.IADD R17, R17, 0x1, -R0.reuse ;  /* 0x000000011111a824 */ /* 0x100fe200078e0a00 */
[----:B------:R-:W-:Y:S01]  /*5320*/  ISETP.GT.U32.AND P2, PT, R0, R3, PT ;  /* 0x000000030000720c */ /* 0x000fe20003f44070 */
[----:B------:R-:W-:Y:S01]  /*5330*/  @!P5 IMAD.IADD R6, R6, 0x1, -R0 ;  /* 0x000000010606d824 */ /* 0x000fe200078e0a00 */
[----:B------:R-:W-:Y:S01]  /*5340*/  ISETP.GT.U32.AND P3, PT, R0, R18, PT ;  /* 0x000000120000720c */ /* 0x000fe20003f64070 */
[----:B------:R-:W-:-:S02]  /*5350*/  VIADD R4, R10, 0x98 ;  /* 0x000000980a047836 */ /* 0x000fc40000000000 */
[----:B------:R-:W-:Y:S01]  /*5360*/  VIADD R9, R10, 0xa0 ;  /* 0x000000a00a097836 */ /* 0x000fe20000000000 */
[----:B------:R-:W-:Y:S01]  /*5370*/  ISETP.GT.U32.AND P5, PT, R0, R6, PT ;  /* 0x000000060000720c */ /* 0x000fe20003fa4070 */
[C---:B------:R-:W-:Y:S01]  /*5380*/  IMAD.HI.U32 R7, R2.reuse, R11, RZ ;  /* 0x0000000b02077227 */ /* 0x040fe200078e00ff */
[----:B------:R-:W-:Y:S02]  /*5390*/  IABS R8, R4 ;  /* 0x0000000400087213 */ /* 0x000fe40000000000 */
[----:B------:R-:W-:Y:S01]  /*53a0*/  IABS R20, R9 ;  /* 0x0000000900147213 */ /* 0x000fe20000000000 */
[----:B------:R-:W-:Y:S02]  /*53b0*/  IMAD.MOV R7, RZ, RZ, -R7 ;  /* 0x000000ffff077224 */ /* 0x000fe400078e0a07 */
[----:B------:R-:W-:-:S04]  /*53c0*/  IMAD.HI.U32 R19, R2, R8, RZ ;  /* 0x0000000802137227 */ /* 0x000fc800078e00ff */
[----:B------:R-:W-:-:S04]  /*53d0*/  IMAD.HI.U32 R21, R2, R20, RZ ;  /* 0x0000001402157227 */ /* 0x000fc800078e00ff */
[--C-:B------:R-:W-:Y:S02]  /*53e0*/  @!P2 IMAD.IADD R3, R3, 0x1, -R0.reuse ;  /* 0x000000010303a824 */ /* 0x100fe400078e0a00 */
[----:B------:R-:W-:Y:S02]  /*53f0*/  IMAD.MOV R19, RZ, RZ, -R19 ;  /* 0x000000ffff137224 */ /* 0x000fe400078e0a13 */
[--C-:B------:R-:W-:Y:S02]  /*5400*/  @!P3 IMAD.IADD R18, R18, 0x1, -R0.reuse ;  /* 0x000000011212b824 */ /* 0x100fe400078e0a00 */
[----:B------:R-:W-:Y:S02]  /*5410*/  IMAD.MOV R21, RZ, RZ, -R21 ;  /* 0x000000ffff157224 */ /* 0x000fe400078e0a15 */
[C---:B------:R-:W-:Y:S02]  /*5420*/  IMAD R11, R0.reuse, R7, R11 ;  /* 0x00000007000b7224 */ /* 0x040fe400078e020b */
[----:B------:R-:W-:Y:S01]  /*5430*/  @!P1 IMAD.MOV R17, RZ, RZ, -R17 ;  /* 0x000000ffff119224 */ /* 0x000fe200078e0a11 */
[----:B------:R-:W-:Y:S01]  /*5440*/  ISETP.GT.U32.AND P1, PT, R0, R3, PT ;  /* 0x000000030000720c */ /* 0x000fe20003f24070 */
[----:B------:R-:W-:Y:S01]  /*5450*/  VIADD R7, R10, 0x94 ;  /* 0x000000940a077836 */ /* 0x000fe20000000000 */
[----:B------:R-:W-:Y:S01]  /*5460*/  ISETP.GT.U32.AND P3, PT, R0, R11, PT ;  /* 0x0000000b0000720c */ /* 0x000fe20003f64070 */
[----:B------:R-:W-:Y:S01]  /*5470*/  @!P5 IMAD.IADD R6, R6, 0x1, -R0 ;  /* 0x000000010606d824 */ /* 0x000fe200078e0a00 */
[----:B------:R-:W-:Y:S01]  /*5480*/  ISETP.GE.AND P5, PT, R9, RZ, PT ;  /* 0x000000ff0900720c */ /* 0x000fe20003fa6270 */
[C---:B------:R-:W-:Y:S01]  /*5490*/  IMAD R8, R0.reuse, R19, R8 ;  /* 0x0000001300087224 */ /* 0x040fe200078e0208 */
[----:B------:R-:W-:Y:S01]  /*54a0*/  IABS R19, R7 ;  /* 0x0000000700137213 */ /* 0x000fe20000000000 */
[----:B0-----:R-:W-:Y:S01]  /*54b0*/  IMAD.MOV.U32 R5, RZ, RZ, R18 ;  /* 0x000000ffff057224 */ /* 0x001fe200078e0012 */
[----:B------:R-:W-:Y:S01]  /*54c0*/  STL [R1+0xae4], R17 ;  /* 0x000ae41101007387 */ /* 0x000fe20000100800 */
[----:B------:R-:W-:-:S02]  /*54d0*/  IMAD R9, R0, R21, R20 ;  /* 0x0000001500097224 */ /* 0x000fc400078e0214 */
[----:B------:R-:W-:Y:S02]  /*54e0*/  IMAD.MOV.U32 R13, RZ, RZ, R6 ;  /* 0x000000ffff0d7224 */ /* 0x000fe400078e0006 */
[----:B------:R-:W-:Y:S01]  /*54f0*/  @!P4 IMAD.MOV R5, RZ, RZ, -R5 ;  /* 0x000000ffff05c224 */ /* 0x000fe200078e0a05 */
[C---:B------:R-:W-:Y:S01]  /*5500*/  ISETP.GT.U32.AND P4, PT, R0.reuse, R8, PT ;  /* 0x000000080000720c */ /* 0x040fe20003f84070 */
[----:B------:R-:W-:Y:S01]  /*5510*/  IMAD.MOV.U32 R6, RZ, RZ, R19 ;  /* 0x000000ffff067224 */ /* 0x000fe200078e0013 */
[----:B------:R-:W-:Y:S01]  /*5520*/  ISETP.GT.U32.AND P2, PT, R0, R9, PT ;  /* 0x000000090000720c */ /* 0x000fe20003f44070 */
[----:B------:R-:W-:Y:S01]  /*5530*/  @!P0 IMAD.MOV R13, RZ, RZ, -R13 ;  /* 0x000000ffff0d8224 */ /* 0x000fe200078e0a0d */
[----:B------:R-:W-:Y:S01]  /*5540*/  ISETP.GE.AND P0, PT, R12, RZ, PT ;  /* 0x000000ff0c00720c */ /* 0x000fe20003f06270 */
[----:B------:R-:W-:Y:S02]  /*5550*/  VIADD R18, R10, 0x90 ;  /* 0x000000900a127836 */ /* 0x000fe40000000000 */
[----:B------:R-:W-:Y:S01]  /*5560*/  @!P1 IMAD.IADD R3, R3, 0x1, -R0 ;  /* 0x0000000103039824 */ /* 0x000fe200078e0a00 */
[----:B------:R-:W-:Y:S01]  /*5570*/  STL [R1+0x70], R13 ;  /* 0x0000700d01007387 */ /* 0x000fe20000100800 */
[----:B------:R-:W-:Y:S01]  /*5580*/  IMAD.HI.U32 R12, R2, R6, RZ ;  /* 0x00000006020c7227 */ /* 0x000fe200078e00ff */
[----:B------:R-:W-:-:S02]  /*5590*/  IABS R19, R18 ;  /* 0x0000001200137213 */ /* 0x000fc40000000000 */
[----:B------:R0:W-:Y:S01]  /*55a0*/  STL [R1+0x190], R5 ;  /* 0x0001900501007387 */ /* 0x0001e20000100800 */
[----:B------:R-:W-:Y:S01]  /*55b0*/  @!P3 IMAD.IADD R11, R11, 0x1, -R0 ;  /* 0x000000010b0bb824 */ /* 0x000fe200078e0a00 */
[----:B------:R-:W-:Y:S01]  /*55c0*/  ISETP.GE.AND P1, PT, R4, RZ, PT ;  /* 0x000000ff0400720c */ /* 0x000fe20003f26270 */
[----:B------:R-:W-:Y:S02]  /*55d0*/  IMAD.MOV R12, RZ, RZ, -R12 ;  /* 0x000000ffff0c7224 */ /* 0x000fe400078e0a0c */
[--C-:B------:R-:W-:Y:S02]  /*55e0*/  @!P4 IMAD.IADD R8, R8, 0x1, -R0.reuse ;  /* 0x000000010808c824 */ /* 0x100fe400078e0a00 */
[----:B------:R-:W-:Y:S01]  /*55f0*/  @!P2 IMAD.IADD R9, R9, 0x1, -R0 ;  /* 0x000000010909a824 */ /* 0x000fe200078e0a00 */
[----:B------:R-:W-:Y:S01]  /*5600*/  ISETP.GE.AND P2, PT, R7, RZ, PT ;  /* 0x000000ff0700720c */ /* 0x000fe20003f46270 */
[C---:B------:R-:W-:Y:S01]  /*5610*/  IMAD R6, R0.reuse, R12, R6 ;  /* 0x0000000c00067224 */ /* 0x040fe200078e0206 */
[C---:B------:R-:W-:Y:S01]  /*5620*/  ISETP.GT.U32.AND P4, PT, R0.reuse, R8, PT ;  /* 0x000000080000720c */ /* 0x040fe20003f84070 */
[----:B0-----:R-:W-:Y:S01]  /*5630*/  IMAD.MOV.U32 R5, RZ, RZ, R3 ;  /* 0x000000ffff057224 */ /* 0x001fe200078e0003 */
[----:B------:R-:W-:Y:S01]  /*5640*/  ISETP.GT.U32.AND P3, PT, R0, R9, PT ;  /* 0x000000090000720c */ /* 0x000fe20003f64070 */
[----:B------:R-:W-:-:S04]  /*5650*/  IMAD.HI.U32 R12, R2, R19, RZ ;  /* 0x00000013020c7227 */ /* 0x000fc800078e00ff */
[----:B------:R-:W-:Y:S01]  /*5660*/  @!P6 IMAD.MOV R5, RZ, RZ, -R5 ;  /* 0x000000ffff05e224 */ /* 0x000fe200078e0a05 */
[----:B------:R-:W-:Y:S01]  /*5670*/  ISETP.GT.U32.AND P6, PT, R0, R11, PT ;  /* 0x0000000b0000720c */ /* 0x000fe20003fc4070 */
[----:B------:R-:W-:Y:S02]  /*5680*/  IMAD.MOV R12, RZ, RZ, -R12 ;  /* 0x000000ffff0c7224 */ /* 0x000fe400078e0a0c */
[C---:B------:R-:W-:Y:S01]  /*5690*/  VIADD R3, R10.reuse, 0x84 ;  /* 0x000000840a037836 */ /* 0x040fe20000000000 */
[----:B------:R0:W-:Y:S01]  /*56a0*/  STL [R1+0x194], R5 ;  /* 0x0001940501007387 */ /* 0x0001e20000100800 */
[----:B------:R-:W-:Y:S02]  /*56b0*/  VIADD R7, R10, 0x8c ;  /* 0x0000008c0a077836 */ /* 0x000fe40000000000 */
[----:B------:R-:W-:Y:S01]  /*56c0*/  IMAD R19, R0, R12, R19 ;  /* 0x0000000c00137224 */ /* 0x000fe200078e0213 */
[----:B------:R-:W-:Y:S01]  /*56d0*/  IABS R21, R3 ;  /* 0x0000000300157213 */ /* 0x000fe20000000000 */
[----:B------:R-:W-:Y:S01]  /*56e0*/  VIADD R4, R10, 0x88 ;  /* 0x000000880a047836 */ /* 0x000fe20000000000 */
[----:B------:R-:W-:Y:S01]  /*56f0*/  IABS R20, R7 ;  /* 0x0000000700147213 */ /* 0x000fe20000000000 */
[--C-:B------:R-:W-:Y:S01]  /*5700*/  @!P4 IMAD.IADD R8, R8, 0x1, -R0.reuse ;  /* 0x000000010808c824 */ /* 0x100fe200078e0a00 */
[----:B------:R-:W-:Y:S01]  /*5710*/  ISETP.GE.AND P4, PT, R18, RZ, PT ;  /* 0x000000ff1200720c */ /* 0x000fe20003f86270 */
[--C-:B------:R-:W-:Y:S01]  /*5720*/  @!P6 IMAD.IADD R11, R11, 0x1, -R0.reuse ;  /* 0x000000010b0be824 */ /* 0x100fe200078e0a00 */
[C---:B------:R-:W-:Y:S01]  /*5730*/  ISETP.GT.U32.AND P6, PT, R0.reuse, R19, PT ;  /* 0x000000130000720c */ /* 0x040fe20003fc4070 */
[----:B------:R-:W-:Y:S01]  /*5740*/  @!P3 IMAD.IADD R9, R9, 0x1, -R0 ;  /* 0x000000010909b824 */ /* 0x000fe200078e0a00 */
[----:B------:R-:W-:Y:S01]  /*5750*/  ISETP.GT.U32.AND P3, PT, R0, R6, PT ;  /* 0x000000060000720c */ /* 0x000fe20003f64070 */
[----:B------:R-:W-:Y:S01]  /*5760*/  IMAD.MOV.U32 R18, RZ, RZ, R21 ;  /* 0x000000ffff127224 */ /* 0x000fe200078e0015 */
[----:B------:R-:W-:Y:S01]  /*5770*/  IABS R12, R4 ;  /* 0x00000004000c7213 */ /* 0x000fe20000000000 */
[----:B------:R-:W-:-:S04]  /*5780*/  IMAD.HI.U32 R21, R2, R20, RZ ;  /* 0x0000001402157227 */ /* 0x000fc800078e00ff */
[----:B0-----:R-:W-:Y:S02]  /*5790*/  IMAD.MOV.U32 R5, RZ, RZ, R9 ;  /* 0x000000ffff057224 */ /* 0x001fe400078e0009 */
[----:B------:R-:W-:-:S04]  /*57a0*/  IMAD.HI.U32 R22, R2, R12, RZ ;  /* 0x0000000c02167227 */ /* 0x000fc800078e00ff */
[----:B------:R-:W-:Y:S02]  /*57b0*/  IMAD.MOV R21, RZ, RZ, -R21 ;  /* 0x000000ffff157224 */ /* 0x000fe400078e0a15 */
[----:B------:R-:W-:Y:S02]  /*57c0*/  @!P5 IMAD.MOV R5, RZ, RZ, -R5 ;  /* 0x000000ffff05d224 */ /* 0x000fe400078e0a05 */
[----:B------:R-:W-:Y:S02]  /*57d0*/  IMAD.MOV R9, RZ, RZ, -R22 ;  /* 0x000000ffff097224 */ /* 0x000fe400078e0a16 */
[----:B------:R-:W-:Y:S01]  /*57e0*/  @!P6 IMAD.IADD R19, R19, 0x1, -R0 ;  /* 0x000000011313e824 */ /* 0x000fe200078e0a00 */
[----:B------:R0:W-:Y:S01]  /*57f0*/  STL [R1+0x184], R5 ;  /* 0x0001840501007387 */ /* 0x0001e20000100800 */
[----:B------:R-:W-:Y:S02]  /*5800*/  IMAD R20, R0, R21, R20 ;  /* 0x0000001500147224 */ /* 0x000fe400078e0214 */
[----:B------:R-:W-:Y:S01]  /*5810*/  @!P3 IMAD.IADD R6, R6, 0x1, -R0 ;  /* 0x000000010606b824 */ /* 0x000fe200078e0a00 */
[----:B------:R-:W-:Y:S01]  /*5820*/  ISETP.GE.AND P3, PT, R7, RZ, PT ;  /* 0x000000ff0700720c */ /* 0x000fe20003f66270 */
[C---:B------:R-:W-:Y:S01]  /*5830*/  IMAD R12, R0.reuse, R9, R12 ;  /* 0x00000009000c7224 */ /* 0x040fe200078e020c */
[C---:B------:R-:W-:Y:S01]  /*5840*/  ISETP.GT.U32.AND P6, PT, R0.reuse, R19, PT ;  /* 0x000000130000720c */ /* 0x040fe20003fc4070 */
[----:B------:R-:W-:Y:S01]  /*5850*/  @!P0 IMAD.MOV R11, RZ, RZ, -R11 ;  /* 0x000000ffff0b8224 */ /* 0x000fe200078e0a0b */
[----:B------:R-:W-:Y:S01]  /*5860*/  ISETP.GT.U32.AND P0, PT, R0, R20, PT ;  /* 0x000000140000720c */ /* 0x000fe20003f04070 */
[----:B------:R-:W-:Y:S01]  /*5870*/  IMAD.HI.U32 R7, R2, R18, RZ ;  /* 0x0000001202077227 */ /* 0x000fe200078e00ff */
[----:B------:R-:W-:-:S02]  /*5880*/  ISETP.GT.U32.AND P5, PT, R0, R6, PT ;  /* 0x000000060000720c */ /* 0x000fc40003fa4070 */
[----:B------:R-:W-:Y:S01]  /*5890*/  STL [R1+0x14c], R11 ;  /* 0x00014c0b01007387 */ /* 0x000fe20000100800 */
[----:B0-----:R-:W-:Y:S02]  /*58a0*/  IMAD.MOV.U32 R5, RZ, RZ, R8 ;  /* 0x000000ffff057224 */ /* 0x001fe400078e0008 */
[----:B------:R-:W-:Y:S02]  /*58b0*/  IMAD.MOV R7, RZ, RZ, -R7 ;  /* 0x000000ffff077224 */ /* 0x000fe400078e0a07 */
[----:B------:R-:W-:Y:S01]  /*58c0*/  @!P1 IMAD.MOV R5, RZ, RZ, -R5 ;  /* 0x000000ffff059224 */ /* 0x000fe200078e0a05 */
[C---:B------:R-:W-:Y:S01]  /*58d0*/  ISETP.GT.U32.AND P1, PT, R0.reuse, R12, PT ;  /* 0x0000000c0000720c */ /* 0x040fe20003f24070 */
[----:B------:R-:W-:Y:S02]  /*58e0*/  IMAD R18, R0, R7, R18 ;  /* 0x0000000700127224 */ /* 0x000fe400078e0212 */
[----:B------:R-:W-:Y:S01]  /*58f0*/  VIADD R21, R10, 0x80 ;  /* 0x000000800a157836 */ /* 0x000fe20000000000 */
[----:B------:R0:W-:Y:S01]  /*5900*/  STL [R1+0x158], R5 ;  /* 0x0001580501007387 */ /* 0x0001e20000100800 */
[--C-:B------:R-:W-:Y:S01]  /*5910*/  @!P6 IMAD.IADD R19, R19, 0x1, -R0.reuse ;  /* 0x000000011313e824 */ /* 0x100fe200078e0a00 */
[----:B------:R-:W-:Y:S01]  /*5920*/  ISETP.GT.U32.AND P6, PT, R0, R18, PT ;  /* 0x000000120000720c */ /* 0x000fe20003fc4070 */
[--C-:B------:R-:W-:Y:S01]  /*5930*/  @!P0 IMAD.IADD R20, R20, 0x1, -R0.reuse ;  /* 0x0000000114148824 */ /* 0x100fe200078e0a00 */
[----:B------:R-:W-:Y:S01]  /*5940*/  IABS R8, R21 ;  /* 0x0000001500087213 */ /* 0x000fe20000000000 */
[--C-:B------:R-:W-:Y:S01]  /*5950*/  @!P5 IMAD.IADD R6, R6, 0x1, -R0.reuse ;  /* 0x000000010606d824 */ /* 0x100fe200078e0a00 */
[----:B------:R-:W-:Y:S01]  /*5960*/  ISETP.GE.AND P5, PT, R4, RZ, PT ;  /* 0x000000ff0400720c */ /* 0x000fe20003fa6270 */
[----:B------:R-:W-:Y:S01]  /*5970*/  VIADD R4, R10, 0x7c ;  /* 0x0000007c0a047836 */ /* 0x000fe20000000000 */
[----:B------:R-:W-:Y:S01]  /*5980*/  ISETP.GE.AND P0, PT, R3, RZ, PT ;  /* 0x000000ff0300720c */ /* 0x000fe20003f06270 */
[----:B------:R-:W-:Y:S01]  /*5990*/  @!P1 IMAD.IADD R12, R12, 0x1, -R0 ;  /* 0x000000010c0c9824 */ /* 0x000fe200078e0a00 */
[----:B------:R-:W-:Y:S01]  /*59a0*/  ISETP.GT.U32.AND P1, PT, R0, R20, PT ;  /* 0x000000140000720c */ /* 0x000fe20003f24070 */
[----:B------:R-:W-:Y:S01]  /*59b0*/  IMAD.HI.U32 R3, R2, R8, RZ ;  /* 0x0000000802037227 */ /* 0x000fe200078e00ff */
[----:B------:R-:W-:-:S03]  /*59c0*/  IABS R7, R4 ;  /* 0x0000000400077213 */ /* 0x000fc60000000000 */
[----:B------:R-:W-:Y:S02]  /*59d0*/  IMAD.MOV R3, RZ, RZ, -R3 ;  /* 0x000000ffff037224 */ /* 0x000fe400078e0a03 */
[----:B------:R-:W-:Y:S01]  /*59e0*/  @!P6 IMAD.IADD R18, R18, 0x1, -R0 ;  /* 0x000000011212e824 */ /* 0x000fe200078e0a00 */
[C---:B------:R-:W-:Y:S01]  /*59f0*/  ISETP.GT.U32.AND P6, PT, R0.reuse, R12, PT ;  /* 0x0000000c0000720c */ /* 0x040fe20003fc4070 */
[----:B------:R-:W-:Y:S02]  /*5a00*/  IMAD R8, R0, R3, R8 ;  /* 0x0000000300087224 */ /* 0x000fe400078e0208 */
[----:B0-----:R-:W-:Y:S02]  /*5a10*/  IMAD.MOV.U32 R5, RZ, RZ, R6 ;  /* 0x000000ffff057224 */ /* 0x001fe400078e0006 */
[----:B------:R-:W-:-:S04]  /*5a20*/  IMAD.HI.U32 R6, R2, R7, RZ ;  /* 0x0000000702067227 */ /* 0x000fc800078e00ff */
[----:B------:R-:W-:Y:S01]  /*5a30*/  @!P1 IMAD.IADD R20, R20, 0x1, -R0 ;  /* 0x0000000114149824 */ /* 0x000fe200078e0a00 */
[----:B------:R-:W-:Y:S01]  /*5a40*/  ISETP.GT.U32.AND P1, PT, R0, R8, PT ;  /* 0x000000080000720c */ /* 0x000fe20003f24070 */
[----:B------:R-:W-:Y:S02]  /*5a50*/  IMAD.MOV R6, RZ, RZ, -R6 ;  /* 0x000000ffff067224 */ /* 0x000fe400078e0a06 */
[----:B------:R-:W-:Y:S02]  /*5a60*/  VIADD R11, R10, 0x78 ;  /* 0x000000780a0b7836 */ /* 0x000fe40000000000 */
[C---:B------:R-:W-:Y:S02]  /*5a70*/  IMAD R7, R0.reuse, R6, R7 ;  /* 0x0000000600077224 */ /* 0x040fe400078e0207 */
[----:B------:R-:W-:Y:S01]  /*5a80*/  @!P2 IMAD.MOV R5, RZ, RZ, -R5 ;  /* 0x000000ffff05a224 */ /* 0x000fe200078e0a05 */
[----:B------:R-:W-:Y:S01]  /*5a90*/  ISETP.GT.U32.AND P2, PT, R0, R18, PT ;  /* 0x000000120000720c */ /* 0x000fe20003f44070 */
[----:B------:R-:W-:Y:S01]  /*5aa0*/  VIADD R3, R10, 0x74 ;  /* 0x000000740a037836 */ /* 0x000fe20000000000 */
[----:B------:R-:W-:Y:S01]  /*5ab0*/  IABS R23, R11 ;  /* 0x0000000b00177213 */ /* 0x000fe20000000000 */
[--C-:B------:R-:W-:Y:S01]  /*5ac0*/  @!P6 IMAD.IADD R12, R12, 0x1, -R0.reuse ;  /* 0x000000010c0ce824 */ /* 0x100fe200078e0a00 */
[----:B------:R-:W-:Y:S01]  /*5ad0*/  ISETP.GT.U32.AND P6, PT, R0, R7, PT ;  /* 0x000000070000720c */ /* 0x000fe20003fc4070 */
[----:B------:R-:W-:Y:S01]  /*5ae0*/  @!P1 IMAD.IADD R8, R8, 0x1, -R0 ;  /* 0x0000000108089824 */ /* 0x000fe200078e0a00 */
[----:B------:R0:W-:Y:S01]  /*5af0*/  STL [R1+0x168], R5 ;  /* 0x0001680501007387 */ /* 0x0001e20000100800 */
[----:B------:R-:W-:Y:S01]  /*5b00*/  IMAD.MOV.U32 R13, RZ, RZ, R19 ;  /* 0x000000ffff0d7224 */ /* 0x000fe200078e0013 */
[----:B------:R-:W-:Y:S01]  /*5b10*/  IABS R6, R3 ;  /* 0x0000000300067213 */ /* 0x000fe20000000000 */
[----:B------:R-:W-:Y:S01]  /*5b20*/  IMAD.HI.U32 R24, R2, R23, RZ ;  /* 0x0000001702187227 */ /* 0x000fe200078e00ff */
[----:B------:R-:W-:-:S03]  /*5b30*/  ISETP.GE.AND P1, PT, R4, RZ, PT ;  /* 0x000000ff0400720c */ /* 0x000fc60003f26270 */
[----:B------:R-:W-:Y:S01]  /*5b40*/  @!P4 IMAD.MOV R13, RZ, RZ, -R13 ;  /* 0x000000ffff0dc224 */ /* 0x000fe200078e0a0d */
[----:B------:R-:W-:Y:S01]  /*5b50*/  ISETP.GT.U32.AND P4, PT, R0, R8, PT ;  /* 0x000000080000720c */ /* 0x000fe20003f84070 */
[----:B------:R-:W-:Y:S02]  /*5b60*/  IMAD.MOV R24, RZ, RZ, -R24 ;  /* 0x000000ffff187224 */ /* 0x000fe400078e0a18 */
[----:B0-----:R-:W-:Y:S01]  /*5b70*/  IMAD.MOV.U32 R5, RZ, RZ, R20 ;  /* 0x000000ffff057224 */ /* 0x001fe200078e0014 */
[----:B------:R-:W-:Y:S01]  /*5b80*/  STL [R1+0x124], R13 ;  /* 0x0001240d01007387 */ /* 0x000fe20000100800 */
[----:B------:R-:W-:-:S04]  /*5b90*/  IMAD.HI.U32 R22, R2, R6, RZ ;  /* 0x0000000602167227 */ /* 0x000fc800078e00ff */
[----:B------:R-:W-:Y:S02]  /*5ba0*/  @!P3 IMAD.MOV R5, RZ, RZ, -R5 ;  /* 0x000000ffff05b224 */ /* 0x000fe400078e0a05 */
[----:B------:R-:W-:Y:S01]  /*5bb0*/  @!P2 IMAD.IADD R18, R18, 0x1, -R0 ;  /* 0x000000011212a824 */ /* 0x000fe200078e0a00 */
[----:B------:R-:W-:Y:S01]  /*5bc0*/  ISETP.GE.AND P2, PT, R21, RZ, PT ;  /* 0x000000ff1500720c */ /* 0x000fe20003f46270 */
[C---:B------:R-:W-:Y:S01]  /*5bd0*/  IMAD R4, R0.reuse, R24, R23 ;  /* 0x0000001800047224 */ /* 0x040fe200078e0217 */
[----:B------:R0:W-:Y:S01]  /*5be0*/  STL [R1+0x120], R5 ;  /* 0x0001200501007387 */ /* 0x0001e20000100800 */
[----:B------:R-:W-:Y:S02]  /*5bf0*/  IMAD.MOV R22, RZ, RZ, -R22 ;  /* 0x000000ffff167224 */ /* 0x000fe400078e0a16 */
[----:B------:R-:W-:Y:S01]  /*5c00*/  @!P6 IMAD.IADD R7, R7, 0x1, -R0 ;  /* 0x000000010707e824 */ /* 0x000fe200078e0a00 */
[----:B------:R-:W-:Y:S01]  /*5c10*/  ISETP.GT.U32.AND P3, PT, R0, R4, PT ;  /* 0x000000040000720c */ /* 0x000fe20003f64070 */
[----:B------:R-:W-:-:S02]  /*5c20*/  VIADD R9, R10, 0x70 ;  /* 0x000000700a097836 */ /* 0x000fc40000000000 */
[C---:B------:R-:W-:Y:S01]  /*5c30*/  IMAD R6, R0.reuse, R22, R6 ;  /* 0x0000001600067224 */ /* 0x040fe200078e0206 */
[----:B------:R-:W-:Y:S01]  /*5c40*/  ISETP.GT.U32.AND P6, PT, R0, R7, PT ;  /* 0x000000070000720c */ /* 0x000fe20003fc4070 */
[----:B------:R-:W-:Y:S01]  /*5c50*/  @!P5 IMAD.MOV R12, RZ, RZ, -R12 ;  /* 0x000000ffff0cd224 */ /* 0x000fe200078e0a0c */
[----:B------:R-:W-:Y:S01]  /*5c60*/  IABS R21, R9 ;  /* 0x0000000900157213 */ /* 0x000fe20000000000 */
[----:B0-----:R-:W-:Y:S01]  /*5c70*/  IMAD.MOV.U32 R5, RZ, RZ, R18 ;  /* 0x000000ffff057224 */ /* 0x001fe200078e0012 */
[----:B------:R-:W-:Y:S01]  /*5c80*/  ISETP.GE.AND P5, PT, R11, RZ, PT ;  /* 0x000000ff0b00720c */ /* 0x000fe20003fa6270 */
[----:B------:R-:W-:Y:S01]  /*5c90*/  @!P4 IMAD.IADD R8, R8, 0x1, -R0 ;  /* 0x000000010808c824 */ /* 0x000fe200078e0a00 */
[----:B------:R-:W-:Y:S01]  /*5ca0*/  ISETP.GT.U32.AND P4, PT, R0, R6, PT ;  /* 0x000000060000720c */ /* 0x000fe20003f84070 */
[----:B------:R-:W-:Y:S01]  /*5cb0*/  @!P0 IMAD.MOV R5, RZ, RZ, -R5 ;  /* 0x000000ffff058224 */ /* 0x000fe200078e0a05 */
[----:B------:R-:W-:Y:S01]  /*5cc0*/  STL [R1+0x11c], R12 ;  /* 0x00011c0c01007387 */ /* 0x000fe20000100800 */
[----:B------:R-:W-:Y:S01]  /*5cd0*/  IMAD.HI.U32 R11, R2, R21, RZ ;  /* 0x00000015020b7227 */ /* 0x000fe200078e00ff */
[----:B------:R-:W-:-:S02]  /*5ce0*/  ISETP.GE.AND P0, PT, R3, RZ, PT ;  /* 0x000000ff0300720c */ /* 0x000fc40003f06270 */
[----:B------:R0:W-:Y:S01]  /*5cf0*/  STL [R1+0x118], R5 ;  /* 0x0001180501007387 */ /* 0x0001e20000100800 */
[----:B------:R-:W-:Y:S02]  /*5d00*/  VIADD R3, R10, 0x6c ;  /* 0x0000006c0a037836 */ /* 0x000fe40000000000 */
[----:B------:R-:W-:Y:S02]  /*5d10*/  IMAD.MOV R11, RZ, RZ, -R11 ;  /* 0x000000ffff0b7224 */ /* 0x000fe400078e0a0b */
[--C-:B------:R-:W-:Y:S01]  /*5d20*/  @!P6 IMAD.IADD R7, R7, 0x1, -R0.reuse ;  /* 0x000000010707e824 */ /* 0x100fe200078e0a00 */
[----:B------:R-:W-:Y:S01]  /*5d30*/  IABS R23, R3 ;  /* 0x0000000300177213 */ /* 0x000fe20000000000 */
[----:B------:R-:W-:Y:S01]  /*5d40*/  @!P3 IMAD.IADD R4, R4, 0x1, -R0 ;  /* 0x000000010404b824 */ /* 0x000fe200078e0a00 */
[----:B------:R-:W-:Y:S01]  /*5d50*/  ISETP.GE.AND P6, PT, R9, RZ, PT ;  /* 0x000000ff0900720c */ /* 0x000fe20003fc6270 */
[----:B------:R-:W-:Y:S01]  /*5d60*/  IMAD R24, R0, R11, R21 ;  /* 0x0000000b00187224 */ /* 0x000fe200078e0215 */
[----:B------:R-:W-:Y:S01]  /*5d70*/  ISETP.GE.AND P3, PT, R3, RZ, PT ;  /* 0x000000ff0300720c */ /* 0x000fe20003f66270 */
[----:B0-----:R-:W-:-:S02]  /*5d80*/  IMAD.MOV.U32 R5, RZ, RZ, R8 ;  /* 0x000000ffff057224 */ /* 0x001fc400078e0008 */
[----:B------:R-:W-:Y:S01]  /*5d90*/  @!P4 IMAD.IADD R6, R6, 0x1, -R0 ;  /* 0x000000010606c824 */ /* 0x000fe200078e0a00 */
[----:B------:R-:W-:Y:S01]  /*5da0*/  ISETP.GT.U32.AND P4, PT, R0, R4, PT ;  /* 0x000000040000720c */ /* 0x000fe20003f84070 */
[----:B------:R-:W-:Y:S02]  /*5db0*/  @!P2 IMAD.MOV R5, RZ, RZ, -R5 ;  /* 0x000000ffff05a224 */ /* 0x000fe400078e0a05 */
[----:B------:R-:W-:Y:S01]  /*5dc0*/  IMAD.HI.U32 R11, R2, R23, RZ ;  /* 0x00000017020b7227 */ /* 0x000fe200078e00ff */
[----:B------:R-:W-:Y:S02]  /*5dd0*/  ISETP.GT.U32.AND P2, PT, R0, R6, PT ;  /* 0x000000060000720c */ /* 0x000fe40003f44070 */
[----:B------:R0:W-:Y:S01]  /*5de0*/  STL [R1+0xb0], R5 ;  /* 0x0000b00501007387 */ /* 0x0001e20000100800 */
[C---:B------:R-:W-:Y:S02]  /*5df0*/  VIADD R18, R10.reuse, 0x68 ;  /* 0x000000680a127836 */ /* 0x040fe40000000000 */
[----:B------:R-:W-:-:S02]  /*5e00*/  VIADD R9, R10, 0x64 ;  /* 0x000000640a097836 */ /* 0x000fc40000000000 */
[----:B------:R-:W-:Y:S01]  /*5e10*/  VIADD R3, R10, 0x60 ;  /* 0x000000600a037836 */ /* 0x000fe20000000000 */
[----:B------:R-:W-:Y:S01]  /*5e20*/  IABS R8, R18 ;  /* 0x0000001200087213 */ /* 0x000fe20000000000 */
[----:B------:R-:W-:Y:S01]  /*5e30*/  @!P4 IMAD.IADD R4, R4, 0x1, -R0 ;  /* 0x000000010404c824 */ /* 0x000fe200078e0a00 */
[----:B------:R-:W-:Y:S01]  /*5e40*/  IABS R12, R9 ;  /* 0x00000009000c7213 */ /* 0x000fe20000000000 */
[----:B------:R-:W-:Y:S02]  /*5e50*/  VIADD R21, R10, 0x58 ;  /* 0x000000580a157836 */ /* 0x000fe40000000000 */
[----:B0-----:R-:W-:Y:S02]  /*5e60*/  IMAD.MOV.U32 R5, RZ, RZ, R7 ;  /* 0x000000ffff057224 */ /* 0x001fe400078e0007 */
[----:B------:R-:W-:Y:S01]  /*5e70*/  IMAD.MOV R7, RZ, RZ, -R11 ;  /* 0x000000ffff077224 */ /* 0x000fe200078e0a0b */
[----:B------:R-:W-:Y:S01]  /*5e80*/  IABS R11, R3 ;  /* 0x00000003000b7213 */ /* 0x000fe20000000000 */
[----:B------:R-:W-:Y:S01]  /*5e90*/  @!P1 IMAD.MOV R5, RZ, RZ, -R5 ;  /* 0x000000ffff059224 */ /* 0x000fe200078e0a05 */
[C---:B------:R-:W-:Y:S01]  /*5ea0*/  ISETP.GT.U32.AND P1, PT, R0.reuse, R24, PT ;  /* 0x000000180000720c */ /* 0x040fe20003f24070 */
[----:B------:R-:W-:-:S02]  /*5eb0*/  IMAD R23, R0, R7, R23 ;  /* 0x0000000700177224 */ /* 0x000fc400078e0217 */
[----:B------:R-:W-:Y:S01]  /*5ec0*/  IMAD.HI.U32 R20, R2, R8, RZ ;  /* 0x0000000802147227 */ /* 0x000fe200078e00ff */
[----:B------:R0:W-:Y:S02]  /*5ed0*/  STL [R1+0xac], R5 ;  /* 0x0000ac0501007387 */ /* 0x0001e40000100800 */
[----:B------:R-:W-:Y:S01]  /*5ee0*/  ISETP.GT.U32.AND P4, PT, R0, R23, PT ;  /* 0x000000170000720c */ /* 0x000fe20003f84070 */
[----:B------:R-:W-:-:S04]  /*5ef0*/  IMAD.HI.U32 R19, R2, R12, RZ ;  /* 0x0000000c02137227 */ /* 0x000fc800078e00ff */
[--C-:B------:R-:W-:Y:S01]  /*5f00*/  @!P2 IMAD.IADD R6, R6, 0x1, -R0.reuse ;  /* 0x000000010606a824 */ /* 0x100fe200078e0a00 */
[----:B------:R-:W-:Y:S01]  /*5f10*/  ISETP.GE.AND P2, PT, R18, RZ, PT ;  /* 0x000000ff1200720c */ /* 0x000fe20003f46270 */
[----:B------:R-:W-:Y:S01]  /*5f20*/  @!P1 IMAD.IADD R24, R24, 0x1, -R0 ;  /* 0x0000000118189824 */ /* 0x000fe200078e0a00 */
[----:B------:R-:W-:Y:S01]  /*5f30*/  ISETP.GE.AND P1, PT, R9, RZ, PT ;  /* 0x000000ff0900720c */ /* 0x000fe20003f26270 */
[----:B0-----:R-:W-:Y:S02]  /*5f40*/  IMAD.MOV.U32 R5, RZ, RZ, R4 ;  /* 0x000000ffff057224 */ /* 0x001fe400078e0004 */
[----:B------:R-:W-:Y:S02]  /*5f50*/  IMAD.MOV R20, RZ, RZ, -R20 ;  /* 0x000000ffff147224 */ /* 0x000fe400078e0a14 */
[----:B------:R-:W-:Y:S01]  /*5f60*/  @!P5 IMAD.MOV R5, RZ, RZ, -R5 ;  /* 0x000000ffff05d224 */ /* 0x000fe200078e0a05 */
[----:B------:R-:W-:Y:S01]  /*5f70*/  ISETP.GT.U32.AND P5, PT, R0, R24, PT ;  /* 0x000000180000720c */ /* 0x000fe20003fa4070 */
[----:B------:R-:W-:-:S02]  /*5f80*/  IMAD.MOV R18, RZ, RZ, -R19 ;  /* 0x000000ffff127224 */ /* 0x000fc400078e0a13 */
[C---:B------:R-:W-:Y:S01]  /*5f90*/  IMAD R8, R0.reuse, R20, R8 ;  /* 0x0000001400087224 */ /* 0x040fe200078e0208 */
[----:B------:R0:W-:Y:S01]  /*5fa0*/  STL [R1+0xa8], R5 ;  /* 0x0000a80501007387 */ /* 0x0001e20000100800 */
[----:B------:R-:W-:Y:S01]  /*5fb0*/  IMAD R12, R0, R18, R12 ;  /* 0x00000012000c7224 */ /* 0x000fe200078e020c */
[----:B------:R-:W-:Y:S01]  /*5fc0*/  IABS R18, R21 ;  /* 0x0000001500127213 */ /* 0x000fe20000000000 */
[----:B------:R-:W-:Y:S02]  /*5fd0*/  @!P4 IMAD.IADD R23, R23, 0x1, -R0 ;  /* 0x000000011717c824 */ /* 0x000fe400078e0a00 */
[----:B------:R-:W-:-:S03]  /*5fe0*/  IMAD.HI.U32 R7, R2, R11, RZ ;  /* 0x0000000b02077227 */ /* 0x000fc600078e00ff */
[----:B------:R-:W-:Y:S01]  /*5ff0*/  ISETP.GT.U32.AND P4, PT, R0, R23, PT ;  /* 0x000000170000720c */ /* 0x000fe20003f84070 */
[----:B------:R-:W-:Y:S01]  /*6000*/  @!P5 IMAD.IADD R24, R24, 0x1, -R0 ;  /* 0x000000011818d824 */ /* 0x000fe200078e0a00 */
[C---:B------:R-:W-:Y:S01]  /*6010*/  ISETP.GT.U32.AND P5, PT, R0.reuse, R12, PT ;  /* 0x0000000c0000720c */ /* 0x040fe20003fa4070 */
[----:B0-----:R-:W-:Y:S02]  /*6020*/  IMAD.MOV.U32 R5, RZ, RZ, R6 ;  /* 0x000000ffff057224 */ /* 0x001fe400078e0006 */
[----:B------:R-:W-:Y:S02]  /*6030*/  IMAD.MOV R7, RZ, RZ, -R7 ;  /* 0x000000ffff077224 */ /* 0x000fe400078e0a07 */
[----:B------:R-:W-:Y:S01]  /*6040*/  @!P0 IMAD.MOV R5, RZ, RZ, -R5 ;  /* 0x000000ffff058224 */ /* 0x000fe200078e0a05 */
[----:B------:R-:W-:Y:S01]  /*6050*/  ISETP.GT.U32.AND P0, PT, R0, R8, PT ;  /* 0x000000080000720c */ /* 0x000fe20003f04070 */
[----:B------:R-:W-:Y:S02]  /*6060*/  VIADD R4, R10, 0x5c ;  /* 0x0000005c0a047836 */ /* 0x000fe40000000000 */
[----:B------:R-:W-:Y:S01]  /*6070*/  IMAD R11, R0, R7, R11 ;  /* 0x00000007000b7224 */ /* 0x000fe200078e020b */
[----:B------:R0:W-:Y:S01]  /*6080*/  STL [R1+0xa4], R5 ;  /* 0x0000a40501007387 */ /* 0x0001e20000100800 */
[--C-:B------:R-:W-:Y:S01]  /*6090*/  @!P4 IMAD.IADD R23, R23, 0x1, -R0.reuse ;  /* 0x000000011717c824 */ /* 0x100fe200078e0a00 */
[----:B------:R-:W-:Y:S01]  /*60a0*/  IABS R6, R4 ;  /* 0x0000000400067213 */ /* 0x000fe20000000000 */
[----:B------:R-:W-:Y:S01]  /*60b0*/  @!P5 IMAD.IADD R12, R12, 0x1, -R0 ;  /* 0x000000010c0cd824 */ /* 0x000fe200078e0a00 */
[----:B------:R-:W-:Y:S01]  /*60c0*/  ISETP.GT.U32.AND P4, PT, R0, R11, PT ;  /* 0x0000000b0000720c */ /* 0x000fe20003f84070 */
[----:B------:R-:W-:-:S02]  /*60d0*/  VIADD R7, R10, 0x50 ;  /* 0x000000500a077836 */ /* 0x000fc40000000000 */
[----:B------:R-:W-:-:S03]  /*60e0*/  IMAD.HI.U32 R22, R2, R6, RZ ;  /* 0x0000000602167227 */ /* 0x000fc600078e00ff */
[----:B------:R-:W-:Y:S01]  /*60f0*/  IABS R20, R7 ;  /* 0x0000000700147213 */ /* 0x000fe20000000000 */
[----:B------:R-:W-:Y:S01]  /*6100*/  @!P0 IMAD.IADD R8, R8, 0x1, -R0 ;  /* 0x0000000108088824 */ /* 0x000fe200078e0a00 */
[----:B------:R-:W-:Y:S01]  /*6110*/  ISETP.GE.AND P0, PT, R3, RZ, PT ;  /* 0x000000ff0300720c */ /* 0x000fe20003f06270 */
[----:B------:R-:W-:Y:S02]  /*6120*/  IMAD.MOV R22, RZ, RZ, -R22 ;  /* 0x000000ffff167224 */ /* 0x000fe400078e0a16 */
[----:B------:R-:W-:Y:S01]  /*6130*/  IMAD.HI.U32 R3, R2, R18, RZ ;  /* 0x0000001202037227 */ /* 0x000fe200078e00ff */
[----:B------:R-:W-:-:S03]  /*6140*/  ISETP.GT.U32.AND P5, PT, R0, R8, PT ;  /* 0x000000080000720c */ /* 0x000fc60003fa4070 */
[C---:B------:R-:W-:Y:S02]  /*6150*/  IMAD R6, R0.reuse, R22, R6 ;  /* 0x0000001600067224 */ /* 0x040fe400078e0206 */
[----:B------:R-:W-:Y:S01]  /*6160*/  @!P4 IMAD.IADD R11, R11, 0x1, -R0 ;  /* 0x000000010b0bc824 */ /* 0x000fe200078e0a00 */
[----:B------:R-:W-:Y:S01]  /*6170*/  ISETP.GT.U32.AND P4, PT, R0, R12, PT ;  /* 0x0000000c0000720c */ /* 0x000fe20003f84070 */
[----:B------:R-:W-:Y:S02]  /*6180*/  IMAD.MOV.U32 R13, RZ, RZ, R24 ;  /* 0x000000ffff0d7224 */ /* 0x000fe400078e0018 */
[----:B0-----:R-:W-:Y:S02]  /*6190*/  IMAD.MOV.U32 R5, RZ, RZ, R23 ;  /* 0x000000ffff057224 */ /* 0x001fe400078e0017 */
[----:B------:R-:W-:Y:S02]  /*61a0*/  IMAD.MOV R3, RZ, RZ, -R3 ;  /* 0x000000ffff037224 */ /* 0x000fe400078e0a03 */
[----:B------:R-:W-:Y:S01]  /*61b0*/  @!P5 IMAD.IADD R8, R8, 0x1, -R0 ;  /* 0x000000010808d824 */ /* 0x000fe200078e0a00 */
[C---:B------:R-:W-:Y:S01]  /*61c0*/  ISETP.GT.U32.AND P5, PT, R0.reuse, R6, PT ;  /* 0x000000060000720c */ /* 0x040fe20003fa4070 */
[----:B------:R-:W-:Y:S01]  /*61d0*/  @!P6 IMAD.MOV R13, RZ, RZ, -R13 ;  /* 0x000000ffff0de224 */ /* 0x000fe200078e0a0d */
[----:B------:R-:W-:Y:S01]  /*61e0*/  ISETP.GT.U32.AND P6, PT, R0, R11, PT ;  /* 0x0000000b0000720c */ /* 0x000fe20003fc4070 */
[----:B------:R-:W-:Y:S01]  /*61f0*/  @!P3 IMAD.MOV R5, RZ, RZ, -R5 ;  /* 0x000000ffff05b224 */ /* 0x000fe200078e0a05 */
[----:B------:R-:W-:Y:S01]  /*6200*/  ISETP.GE.AND P3, PT, R4, RZ, PT ;  /* 0x000000ff0400720c */ /* 0x000fe20003f66270 */
[----:B------:R-:W-:Y:S01]  /*6210*/  VIADD R9, R10, 0x54 ;  /* 0x000000540a097836 */ /* 0x000fe20000000000 */
[----:B------:R-:W-:Y:S01]  /*6220*/  STL [R1+0x58], R13 ;  /* 0x0000580d01007387 */ /* 0x000fe20000100800 */
[----:B------:R-:W-:-:S02]  /*6230*/  IMAD R18, R0, R3, R18 ;  /* 0x0000000300127224 */ /* 0x000fc400078e0212 */
[----:B------:R-:W-:Y:S01]  /*6240*/  IMAD.HI.U32 R4, R2, R20, RZ ;  /* 0x0000001402047227 */ /* 0x000fe200078e00ff */
[----:B------:R0:W-:Y:S01]  /*6250*/  STL [R1+0x50], R5 ;  /* 0x0000500501007387 */ /* 0x0001e20000100800 */
[----:B------:R-:W-:Y:S02]  /*6260*/  IABS R19, R9 ;  /* 0x0000000900137213 */ /* 0x000fe40000000000 */
[----:B------:R-:W-:Y:S02]  /*6270*/  IMAD.MOV R4, RZ, RZ, -R4 ;  /* 0x000000ffff047224 */ /* 0x000fe400078e0a04 */
[--C-:B------:R-:W-:Y:S01]  /*6280*/  @!P4 IMAD.IADD R12, R12, 0x1, -R0.reuse ;  /* 0x000000010c0cc824 */ /* 0x100fe200078e0a00 */
[----:B------:R-:W-:Y:S01]  /*6290*/  ISETP.GT.U32.AND P4, PT, R0, R18, PT ;  /* 0x000000120000720c */ /* 0x000fe20003f84070 */
[----:B------:R-:W-:Y:S02]  /*62a0*/  @!P5 IMAD.IADD R6, R6, 0x1, -R0 ;  /* 0x000000010606d824 */ /* 0x000fe400078e0a00 */
[----:B------:R-:W-:-:S02]  /*62b0*/  IMAD R20, R0, R4, R20 ;  /* 0x0000000400147224 */ /* 0x000fc400078e0214 */
[----:B0-----:R-:W-:Y:S02]  /*62c0*/  IMAD.MOV.U32 R5, RZ, RZ, R8 ;  /* 0x000000ffff057224 */ /* 0x001fe400078e0008 */
[----:B------:R-:W-:-:S04]  /*62d0*/  IMAD.HI.U32 R22, R2, R19, RZ ;  /* 0x0000001302167227 */ /* 0x000fc800078e00ff */
[----:B------:R-:W-:Y:S01]  /*62e0*/  @!P2 IMAD.MOV R5, RZ, RZ, -R5 ;  /* 0x000000ffff05a224 */ /* 0x000fe200078e0a05 */
[C---:B------:R-:W-:Y:S01]  /*62f0*/  ISETP.GT.U32.AND P2, PT, R0.reuse, R6, PT ;  /* 0x000000060000720c */ /* 0x040fe20003f44070 */
[----:B------:R-:W-:Y:S01]  /*6300*/  @!P6 IMAD.IADD R11, R11, 0x1, -R0 ;  /* 0x000000010b0be824 */ /* 0x000fe200078e0a00 */
[----:B------:R-:W-:Y:S01]  /*6310*/  ISETP.GE.AND P6, PT, R21, RZ, PT ;  /* 0x000000ff1500720c */ /* 0x000fe20003fc6270 */
[----:B------:R-:W-:Y:S01]  /*6320*/  @!P1 IMAD.MOV R12, RZ, RZ, -R12 ;  /* 0x000000ffff0c9224 */ /* 0x000fe200078e0a0c */
[----:B------:R-:W-:Y:S01]  /*6330*/  ISETP.GT.U32.AND P1, PT, R0, R20, PT ;  /* 0x000000140000720c */ /* 0x000fe20003f24070 */
[----:B------:R-:W-:Y:S01]  /*6340*/  IMAD.MOV R22, RZ, RZ, -R22 ;  /* 0x000000ffff167224 */ /* 0x000fe200078e0a16 */
[----:B------:R0:W-:Y:S01]  /*6350*/  STL [R1+0x48], R5 ;  /* 0x0000480501007387 */ /* 0x0001e20000100800 */
[----:B------:R-:W-:Y:S02]  /*6360*/  VIADD R3, R10, 0x4c ;  /* 0x0000004c0a037836 */ /* 0x000fe40000000000 */
[----:B------:R-:W-:Y:S01]  /*6370*/  IMAD R19, R0, R22, R19 ;  /* 0x0000001600137224 */ /* 0x000fe200078e0213 */
[----:B------:R-:W-:Y:S01]  /*6380*/  STL [R1+0x40], R12 ;  /* 0x0000400c01007387 */ /* 0x000fe20000100800 */
[--C-:B------:R-:W-:Y:S01]  /*6390*/  @!P4 IMAD.IADD R18, R18, 0x1, -R0.reuse ;  /* 0x000000011212c824 */ /* 0x100fe200078e0a00 */
[----:B------:R-:W-:Y:S01]  /*63a0*/  IABS R21, R3 ;  /* 0x0000000300157213 */ /* 0x000fe20000000000 */
[----:B------:R-:W-:Y:S01]  /*63b0*/  VIADD R4, R10, 0x48 ;  /* 0x000000480a047836 */ /* 0x000fe20000000000 */
[----:B------:R-:W-:Y:S01]  /*63c0*/  ISETP.GT.U32.AND P5, PT, R0, R19, PT ;  /* 0x000000130000720c */ /* 0x000fe20003fa4070 */
[----:B------:R-:W-:Y:S01]  /*63d0*/  @!P2 IMAD.IADD R6, R6, 0x1, -R0 ;  /* 0x000000010606a824 */ /* 0x000fe200078e0a00 */
[----:B------:R-:W-:Y:S01]  /*63e0*/  ISETP.GT.U32.AND P4, PT, R0, R18, PT ;  /* 0x000000120000720c */ /* 0x000fe20003f84070 */
[----:B0-----:R-:W-:Y:S01]  /*63f0*/  IMAD.MOV.U32 R5, RZ, RZ, R11 ;  /* 0x000000ffff057224 */ /* 0x001fe200078e000b */
[----:B------:R-:W-:Y:S01]  /*6400*/  IABS R22, R4 ;  /* 0x0000000400167213 */ /* 0x000fe20000000000 */
[----:B------:R-:W-:Y:S01]  /*6410*/  IMAD.HI.U32 R8, R2, R21, RZ ;  /* 0x0000001502087227 */ /* 0x000fe200078e00ff */
[----:B------:R-:W-:-:S03]  /*6420*/  ISETP.GE.AND P2, PT, R7, RZ, PT ;  /* 0x000000ff0700720c */ /* 0x000fc60003f46270 */
[----:B------:R-:W-:Y:S02]  /*6430*/  @!P0 IMAD.MOV R5, RZ, RZ, -R5 ;  /* 0x000000ffff058224 */ /* 0x000fe400078e0a05 */
[----:B------:R-:W-:Y:S01]  /*6440*/  @!P1 IMAD.IADD R20, R20, 0x1, -R0 ;  /* 0x0000000114149824 */ /* 0x000fe200078e0a00 */
[----:B------:R-:W-:Y:S01]  /*6450*/  ISETP.GE.AND P1, PT, R3, RZ, PT ;  /* 0x000000ff0300720c */ /* 0x000fe20003f26270 */
[----:B------:R-:W-:Y:S01]  /*6460*/  IMAD.MOV R8, RZ, RZ, -R8 ;  /* 0x000000ffff087224 */ /* 0x000fe200078e0a08 */
[----:B------:R0:W-:Y:S01]  /*6470*/  STL [R1+0x3c], R5 ;  /* 0x00003c0501007387 */ /* 0x0001e20000100800 */
[----:B------:R-:W-:-:S04]  /*6480*/  IMAD.HI.U32 R7, R2, R22, RZ ;  /* 0x0000001602077227 */ /* 0x000fc800078e00ff */
[----:B------:R-:W-:Y:S02]  /*6490*/  IMAD R21, R0, R8, R21 ;  /* 0x0000000800157224 */ /* 0x000fe400078e0215 */
[--C-:B------:R-:W-:Y:S01]  /*64a0*/  @!P5 IMAD.IADD R19, R19, 0x1, -R0.reuse ;  /* 0x000000011313d824 */ /* 0x100fe200078e0a00 */
[----:B------:R-:W-:Y:S01]  /*64b0*/  ISETP.GE.AND P5, PT, R9, RZ, PT ;  /* 0x000000ff0900720c */ /* 0x000fe20003fa6270 */
[----:B------:R-:W-:Y:S01]  /*64c0*/  @!P4 IMAD.IADD R18, R18, 0x1, -R0 ;  /* 0x000000011212c824 */ /* 0x000fe200078e0a00 */
[C---:B------:R-:W-:Y:S01]  /*64d0*/  ISETP.GT.U32.AND P4, PT, R0.reuse, R21, PT ;  /* 0x000000150000720c */ /* 0x040fe20003f84070 */
[----:B0-----:R-:W-:Y:S01]  /*64e0*/  IMAD.MOV.U32 R5, RZ, RZ, R6 ;  /* 0x000000ffff057224 */ /* 0x001fe200078e0006 */
[C---:B------:R-:W-:Y:S01]  /*64f0*/  ISETP.GT.U32.AND P0, PT, R0.reuse, R19, PT ;  /* 0x000000130000720c */ /* 0x040fe20003f04070 */
[----:B------:R-:W-:Y:S02]  /*6500*/  IMAD.MOV R7, RZ, RZ, -R7 ;  /* 0x000000ffff077224 */ /* 0x000fe400078e0a07 */
[----:B------:R-:W-:Y:S01]  /*6510*/  @!P3 IMAD.MOV R5, RZ, RZ, -R5 ;  /* 0x000000ffff05b224 */ /* 0x000fe200078e0a05 */
[C---:B------:R-:W-:Y:S01]  /*6520*/  ISETP.GT.U32.AND P3, PT, R0.reuse, R20, PT ;  /* 0x000000140000720c */ /* 0x040fe20003f64070 */
[----:B------:R-:W-:-:S02]  /*6530*/  IMAD R22, R0, R7, R22 ;  /* 0x0000000700167224 */ /* 0x000fc400078e0216 */
[C---:B------:R-:W-:Y:S01]  /*6540*/  VIADD R3, R10.reuse, 0x44 ;  /* 0x000000440a037836 */ /* 0x040fe20000000000 */
[----:B------:R0:W-:Y:S01]  /*6550*/  STL [R1+0x2c], R5 ;  /* 0x00002c0501007387 */ /* 0x0001e20000100800 */
[----:B------:R-:W-:Y:S02]  /*6560*/  VIADD R24, R10, 0x40 ;  /* 0x000000400a187836 */ /* 0x000fe40000000000 */
[--C-:B------:R-:W-:Y:S01]  /*6570*/  @!P4 IMAD.IADD R21, R21, 0x1, -R0.reuse ;  /* 0x000000011515c824 */ /* 0x100fe200078e0a00 */
[----:B------:R-:W-:Y:S01]  /*6580*/  IABS R23, R3 ;  /* 0x0000000300177213 */ /* 0x000fe20000000000 */
[----:B------:R-:W-:Y:S01]  /*6590*/  @!P0 IMAD.IADD R19, R19, 0x1, -R0 ;  /* 0x0000000113138824 */ /* 0x000fe200078e0a00 */
[----:B------:R-:W-:Y:S01]  /*65a0*/  ISETP.GE.AND P0, PT, R4, RZ, PT ;  /* 0x000000ff0400720c */ /* 0x000fe20003f06270 */
[----:B------:R-:W-:Y:S01]  /*65b0*/  @!P6 IMAD.MOV R18, RZ, RZ, -R18 ;  /* 0x000000ffff12e224 */ /* 0x000fe200078e0a12 */
[----:B------:R-:W-:Y:S01]  /*65c0*/  ISETP.GT.U32.AND P4, PT, R0, R21, PT ;  /* 0x000000150000720c */ /* 0x000fe20003f84070 */
[----:B------:R-:W-:Y:S01]  /*65d0*/  @!P3 IMAD.IADD R20, R20, 0x1, -R0 ;  /* 0x000000011414b824 */ /* 0x000fe200078e0a00 */
[----:B------:R-:W-:Y:S01]  /*65e0*/  ISETP.GT.U32.AND P3, PT, R0, R22, PT ;  /* 0x000000160000720c */ /* 0x000fe20003f64070 */
[----:B------:R-:W-:Y:S01]  /*65f0*/  @!P5 IMAD.MOV R19, RZ, RZ, -R19 ;  /* 0x000000ffff13d224 */ /* 0x000fe200078e0a13 */
[----:B------:R-:W-:Y:S01]  /*6600*/  ISETP.GE.AND P5, PT, R24, RZ, PT ;  /* 0x000000ff1800720c */ /* 0x000fe20003fa6270 */
[----:B------:R-:W-:Y:S01]  /*6610*/  IMAD.HI.U32 R4, R2, R23, RZ ;  /* 0x0000001702047227 */ /* 0x000fe200078e00ff */
[----:B------:R-:W-:Y:S01]  /*6620*/  IABS R24, R24 ;  /* 0x0000001800187213 */ /* 0x000fe20000000000 */
[----:B------:R-:W-:Y:S01]  /*6630*/  STL [R1+0xa98], R18 ;  /* 0x000a981201007387 */ /* 0x000fe20000100800 */
[----:B------:R-:W-:Y:S01]  /*6640*/  ISETP.GE.AND P6, PT, R3, RZ, PT ;  /* 0x000000ff0300720c */ /* 0x000fe20003fc6270 */
[----:B------:R-:W-:-:S02]  /*6650*/  IMAD.MOV R4, RZ, RZ, -R4 ;  /* 0x000000ffff047224 */ /* 0x000fc400078e0a04 */
[----:B------:R-:W-:Y:S01]  /*6660*/  IMAD.HI.U32 R3, R2, R24, RZ ;  /* 0x0000001802037227 */ /* 0x000fe200078e00ff */
[----:B------:R-:W-:Y:S03]  /*6670*/  STL [R1+0xa9c], R19 ;  /* 0x000a9c1301007387 */ /* 0x000fe60000100800 */
[--C-:B------:R-:W-:Y:S02]  /*6680*/  @!P3 IMAD.IADD R22, R22, 0x1, -R0.reuse ;  /* 0x000000011616b824 */ /* 0x100fe400078e0a00 */
[----:B------:R-:W-:Y:S02]  /*6690*/  @!P4 IMAD.IADD R21, R21, 0x1, -R0 ;  /* 0x000000011515c824 */ /* 0x000fe400078e0a00 */
[----:B------:R-:W-:Y:S01]  /*66a0*/  IMAD.MOV R3, RZ, RZ, -R3 ;  /* 0x000000ffff037224 */ /* 0x000fe200078e0a03 */
[C---:B------:R-:W-:Y:S01]  /*66b0*/  ISETP.GT.U32.AND P3, PT, R0.reuse, R22, PT ;  /* 0x000000160000720c */ /* 0x040fe20003f64070 */
[----:B------:R-:W-:-:S02]  /*66c0*/  IMAD R23, R0, R4, R23 ;  /* 0x0000000400177224 */ /* 0x000fc400078e0217 */
[----:B------:R-:W-:Y:S02]  /*66d0*/  VIADD R25, R10, 0x3c ;  /* 0x0000003c0a197836 */ /* 0x000fe40000000000 */
[C---:B------:R-:W-:Y:S02]  /*66e0*/  IMAD R24, R0.reuse, R3, R24 ;  /* 0x0000000300187224 */ /* 0x040fe400078e0218 */
[----:B------:R-:W-:Y:S01]  /*66f0*/  @!P1 IMAD.MOV R21, RZ, RZ, -R21 ;  /* 0x000000ffff159224 */ /* 0x000fe200078e0a15 */
[----:B------:R-:W-:Y:S01]  /*6700*/  ISETP.GT.U32.AND P1, PT, R0, R23, PT ;  /* 0x000000170000720c */ /* 0x000fe20003f24070 */
[----:B------:R-:W-:Y:S01]  /*6710*/  @!P2 IMAD.MOV R20, RZ, RZ, -R20 ;  /* 0x000000ffff14a224 */ /* 0x000fe200078e0a14 */
[----:B------:R-:W-:Y:S01]  /*6720*/  ISETP.GE.AND P2, PT, R25, RZ, PT ;  /* 0x000000ff1900720c */ /* 0x000fe20003f46270 */
[----:B------:R-:W-:Y:S01]  /*6730*/  VIADD R26, R10, 0x38 ;  /* 0x000000380a1a7836 */ /* 0x000fe20000000000 */
[----:B------:R-:W-:Y:S01]  /*6740*/  IABS R25, R25 ;  /* 0x0000001900197213 */ /* 0x000fe20000000000 */
[----:B------:R-:W-:Y:S01]  /*6750*/  @!P3 IMAD.IADD R22, R22, 0x1, -R0 ;  /* 0x000000011616b824 */ /* 0x000fe200078e0a00 */
[----:B------:R-:W-:Y:S01]  /*6760*/  ISETP.GT.U32.AND P3, PT, R0, R24, PT ;  /* 0x000000180000720c */ /* 0x000fe20003f64070 */
[----:B------:R-:W-:Y:S01]  /*6770*/  VIADD R3, R10, 0x34 ;  /* 0x000000340a037836 */ /* 0x000fe20000000000 */
[----:B------:R-:W-:Y:S01]  /*6780*/  ISETP.GE.AND P4, PT, R26, RZ, PT ;  /* 0x000000ff1a00720c */ /* 0x000fe20003f86270 */
[----:B------:R-:W-:Y:S01]  /*6790*/  IMAD.HI.U32 R6, R2, R25, RZ ;  /* 0x0000001902067227 */ /* 0x000fe200078e00ff */
[----:B------:R-:W-:Y:S01]  /*67a0*/  IABS R26, R26 ;  /* 0x0000001a001a7213 */ /* 0x000fe20000000000 */
[----:B------:R-:W-:Y:S01]  /*67b0*/  STL [R1+0xaa0], R20 ;  /* 0x000aa01401007387 */ /* 0x000fe20000100800 */
[----:B------:R-:W-:Y:S01]  /*67c0*/  IABS R27, R3 ;  /* 0x00000003001b7213 */ /* 0x000fe20000000000 */
[----:B------:R-:W-:-:S02]  /*67d0*/  IMAD.MOV R6, RZ, RZ, -R6 ;  /* 0x000000ffff067224 */ /* 0x000fc400078e0a06 */
[--C-:B------:R-:W-:Y:S01]  /*67e0*/  @!P1 IMAD.IADD R23, R23, 0x1, -R0.reuse ;  /* 0x0000000117179824 */ /* 0x100fe200078e0a00 */
[----:B------:R-:W-:Y:S01]  /*67f0*/  STL [R1+0xaa4], R21 ;  /* 0x000aa41501007387 */ /* 0x000fe20000100800 */
[----:B------:R-:W-:Y:S02]  /*6800*/  IMAD R25, R0, R6, R25 ;  /* 0x0000000600197224 */ /* 0x000fe400078e0219 */
[----:B------:R-:W-:Y:S01]  /*6810*/  @!P3 IMAD.IADD R24, R24, 0x1, -R0 ;  /* 0x000000011818b824 */ /* 0x000fe200078e0a00 */
[----:B------:R-:W-:Y:S01]  /*6820*/  ISETP.GT.U32.AND P3, PT, R0, R23, PT ;  /* 0x000000170000720c */ /* 0x000fe20003f64070 */
[----:B------:R-:W-:Y:S01]  /*6830*/  IMAD.HI.U32 R4, R2, R26, RZ ;  /* 0x0000001a02047227 */ /* 0x000fe200078e00ff */
[----:B------:R-:W-:-:S03]  /*6840*/  ISETP.GT.U32.AND P1, PT, R0, R25, PT ;  /* 0x000000190000720c */ /* 0x000fc60003f24070 */
[----:B------:R-:W-:Y:S02]  /*6850*/  IMAD.MOV R4, RZ, RZ, -R4 ;  /* 0x000000ffff047224 */ /* 0x000fe400078e0a04 */
[----:B------:R-:W-:Y:S02]  /*6860*/  VIADD R12, R10, 0x2c ;  /* 0x0000002c0a0c7836 */ /* 0x000fe40000000000 */
[----:B------:R-:W-:Y:S01]  /*6870*/  IMAD R26, R0, R4, R26 ;  /* 0x00000004001a7224 */ /* 0x000fe200078e021a */
[----:B------:R-:W-:Y:S01]  /*6880*/  IABS R4, R14 ;  /* 0x0000000e00047213 */ /* 0x000fe20000000000 */
[----:B------:R-:W-:Y:S01]  /*6890*/  VIADD R9, R10, 0x30 ;  /* 0x000000300a097836 */ /* 0x000fe20000000000 */
[----:B------:R-:W-:Y:S01]  /*68a0*/  IABS R29, R12 ;  /* 0x0000000c001d7213 */ /* 0x000fe20000000000 */
[----:B------:R-:W-:Y:S01]  /*68b0*/  @!P3 IMAD.IADD R23, R23, 0x1, -R0 ;  /* 0x000000011717b824 */ /* 0x000fe200078e0a00 */
[----:B------:R-:W-:Y:S01]  /*68c0*/  ISETP.GT.U32.AND P3, PT, R0, R26, PT ;  /* 0x0000001a0000720c */ /* 0x000fe20003f64070 */
[----:B------:R-:W-:Y:S01]  /*68d0*/  IMAD.HI.U32 R6, R2, R27, RZ ;  /* 0x0000001b02067227 */ /* 0x000fe200078e00ff */
[----:B------:R-:W-:-:S03]  /*68e0*/  IABS R28, R9 ;  /* 0x00000009001c7213 */ /* 0x000fc60000000000 */
[----:B------:R-:W-:-:S04]  /*68f0*/  IMAD.HI.U32 R7, R2, R29, RZ ;  /* 0x0000001d02077227 */ /* 0x000fc800078e00ff */
[----:B------:R-:W-:Y:S01]  /*6900*/  @!P1 IMAD.IADD R25, R25, 0x1, -R0 ;  /* 0x0000000119199824 */ /* 0x000fe200078e0a00 */
[----:B------:R-:W-:Y:S01]  /*6910*/  ISETP.GT.U32.AND P1, PT, R0, R24, PT ;  /* 0x000000180000720c */ /* 0x000fe20003f24070 */
[----:B------:R-:W-:Y:S02]  /*6920*/  IMAD.MOV R6, RZ, RZ, -R6 ;  /* 0x000000ffff067224 */ /* 0x000fe400078e0a06 */
[----:B------:R-:W-:-:S04]  /*6930*/  IMAD.HI.U32 R8, R2, R28, RZ ;  /* 0x0000001c02087227 */ /* 0x000fc800078e00ff */
[----:B------:R-:W-:Y:S02]  /*6940*/  IMAD.MOV R7, RZ, RZ, -R7 ;  /* 0x000000ffff077224 */ /* 0x000fe400078e0a07 */
[C---:B------:R-:W-:Y:S02]  /*6950*/  IMAD R27, R0.reuse, R6, R27 ;  /* 0x00000006001b7224 */ /* 0x040fe400078e021b */
[----:B------:R-:W-:Y:S02]  /*6960*/  IMAD.MOV R8, RZ, RZ, -R8 ;  /* 0x000000ffff087224 */ /* 0x000fe400078e0a08 */
[C---:B------:R-:W-:Y:S02]  /*6970*/  IMAD R29, R0.reuse, R7, R29 ;  /* 0x00000007001d7224 */ /* 0x040fe400078e021d */
[----:B------:R-:W-:Y:S01]  /*6980*/  @!P0 IMAD.MOV R22, RZ, RZ, -R22 ;  /* 0x000000ffff168224 */ /* 0x000fe200078e0a16 */
[C---:B------:R-:W-:Y:S01]  /*6990*/  ISETP.GT.U32.AND P0, PT, R0.reuse, R25, PT ;  /* 0x000000190000720c */ /* 0x040fe20003f04070 */
[----:B------:R-:W-:-:S02]  /*69a0*/  IMAD R28, R0, R8, R28 ;  /* 0x00000008001c7224 */ /* 0x000fc400078e021c */
[----:B------:R-:W-:Y:S01]  /*69b0*/  @!P6 IMAD.MOV R23, RZ, RZ, -R23 ;  /* 0x000000ffff17e224 */ /* 0x000fe200078e0a17 */
[----:B------:R-:W-:Y:S01]  /*69c0*/  ISETP.GT.U32.AND P6, PT, R0, R27, PT ;  /* 0x0000001b0000720c */ /* 0x000fe20003fc4070 */
[--C-:B------:R-:W-:Y:S01]  /*69d0*/  @!P3 IMAD.IADD R26, R26, 0x1, -R0.reuse ;  /* 0x000000011a1ab824 */ /* 0x100fe200078e0a00 */
[----:B------:R-:W-:Y:S01]  /*69e0*/  ISETP.GT.U32.AND P3, PT, R0, R29, PT ;  /* 0x0000001d0000720c */ /* 0x000fe20003f64070 */
[----:B------:R-:W-:Y:S01]  /*69f0*/  @!P1 IMAD.IADD R24, R24, 0x1, -R0 ;  /* 0x0000000118189824 */ /* 0x000fe200078e0a00 */
[----:B------:R-:W-:Y:S01]  /*6a00*/  ISETP.GT.U32.AND P1, PT, R0, R28, PT ;  /* 0x0000001c0000720c */ /* 0x000fe20003f24070 */
[----:B------:R-:W-:Y:S01]  /*6a10*/  IMAD.HI.U32 R6, R2, R4, RZ ;  /* 0x0000000402067227 */ /* 0x000fe200078e00ff */
[----:B------:R1:W-:Y:S03]  /*6a20*/  STL [R1+0xaa8], R22 ;  /* 0x000aa81601007387 */ /* 0x0003e60000100800 */
[----:B------:R-:W-:Y:S01]  /*6a30*/  IMAD.MOV R6, RZ, RZ, -R6 ;  /* 0x000000ffff067224 */ /* 0x000fe200078e0a06 */
[----:B------:R-:W-:Y:S01]  /*6a40*/  STL [R1+0xaac], R23 ;  /* 0x000aac1701007387 */ /* 0x000fe20000100800 */
[----:B------:R-:W-:-:S02]  /*6a50*/  VIADD R13, R10, 0x24 ;  /* 0x000000240a0d7836 */ /* 0x000fc40000000000 */
[----:B------:R-:W-:Y:S01]  /*6a60*/  @!P0 IMAD.IADD R25, R25, 0x1, -R0 ;  /* 0x0000000119198824 */ /* 0x000fe200078e0a00 */
[----:B------:R-:W-:Y:S01]  /*6a70*/  ISETP.GE.AND P0, PT, R3, RZ, PT ;  /* 0x000000ff0300720c */ /* 0x000fe20003f06270 */
[C---:B------:R-:W-:Y:S01]  /*6a80*/  IMAD R3, R0.reuse, R6, R4 ;  /* 0x0000000600037224 */ /* 0x040fe200078e0204 */
[----:B------:R-:W-:Y:S01]  /*6a90*/  IABS R4, R13 ;  /* 0x0000000d00047213 */ /* 0x000fe20000000000 */
[--C-:B------:R-:W-:Y:S01]  /*6aa0*/  @!P6 IMAD.IADD R27, R27, 0x1, -R0.reuse ;  /* 0x000000011b1be824 */ /* 0x100fe200078e0a00 */
[----:B------:R-:W-:Y:S01]  /*6ab0*/  ISETP.GT.U32.AND P6, PT, R0, R26, PT ;  /* 0x0000001a0000720c */ /* 0x000fe20003fc4070 */
[--C-:B------:R-:W-:Y:S02]  /*6ac0*/  @!P3 IMAD.IADD R29, R29, 0x1, -R0.reuse ;  /* 0x000000011d1db824 */ /* 0x100fe400078e0a00 */
[----:B------:R-:W-:Y:S01]  /*6ad0*/  @!P1 IMAD.IADD R28, R28, 0x1, -R0 ;  /* 0x000000011c1c9824 */ /* 0x000fe200078e0a00 */
[----:B------:R-:W-:Y:S01]  /*6ae0*/  ISETP.GT.U32.AND P1, PT, R0, R27, PT ;  /* 0x0000001b0000720c */ /* 0x000fe20003f24070 */
[----:B------:R-:W-:Y:S01]  /*6af0*/  IMAD.HI.U32 R6, R2, R4, RZ ;  /* 0x0000000402067227 */ /* 0x000fe200078e00ff */
[----:B------:R-:W-:-:S03]  /*6b00*/  ISETP.GT.U32.AND P3, PT, R0, R29, PT ;  /* 0x0000001d0000720c */ /* 0x000fc60003f64070 */
[C---:B0-----:R-:W-:Y:S02]  /*6b10*/  VIADD R5, R10.reuse, 0x20 ;  /* 0x000000200a057836 */ /* 0x041fe40000000000 */
[----:B------:R-:W-:Y:S02]  /*6b20*/  IMAD.MOV R6, RZ, RZ, -R6 ;  /* 0x000000ffff067224 */ /* 0x000fe400078e0a06 */
[----:B-1----:R-:W-:Y:S01]  /*6b30*/  VIADD R22, R10, 0x1c ;  /* 0x0000001c0a167836 */ /* 0x002fe20000000000 */
[----:B------:R-:W-:Y:S01]  /*6b40*/  IABS R8, R5 ;  /* 0x0000000500087213 */ /* 0x000fe20000000000 */
[C---:B------:R-:W-:Y:S02]  /*6b50*/  IMAD R4, R0.reuse, R6, R4 ;  /* 0x0000000600047224 */ /* 0x040fe400078e0204 */
[--C-:B------:R-:W-:Y:S01]  /*6b60*/  @!P1 IMAD.IADD R27, R27, 0x1, -R0.reuse ;  /* 0x000000011b1b9824 */ /* 0x100fe200078e0a00 */
[----:B------:R-:W-:Y:S01]  /*6b70*/  ISETP.GE.AND P1, PT, R9, RZ, PT ;  /* 0x000000ff0900720c */ /* 0x000fe20003f26270 */
[----:B------:R-:W-:Y:S01]  /*6b80*/  @!P3 IMAD.IADD R29, R29, 0x1, -R0 ;  /* 0x000000011d1db824 */ /* 0x000fe200078e0a00 */
[----:B------:R-:W-:Y:S01]  /*6b90*/  ISETP.GT.U32.AND P3, PT, R0, R4, PT ;  /* 0x000000040000720c */ /* 0x000fe20003f64070 */
[----:B------:R-:W-:Y:S01]  /*6ba0*/  IMAD.HI.U32 R9, R2, R8, RZ ;  /* 0x0000000802097227 */ /* 0x000fe200078e00ff */
[----:B------:R-:W-:-:S03]  /*6bb0*/  IABS R7, R22 ;  /* 0x0000001600077213 */ /* 0x000fc60000000000 */
[----:B------:R-:W-:Y:S02]  /*6bc0*/  IMAD.MOV R6, RZ, RZ, -R9 ;  /* 0x000000ffff067224 */ /* 0x000fe400078e0a09 */
[----:B------:R-:W-:Y:S01]  /*6bd0*/  @!P5 IMAD.MOV R24, RZ, RZ, -R24 ;  /* 0x000000ffff18d224 */ /* 0x000fe200078e0a18 */
[C---:B------:R-:W-:Y:S01]  /*6be0*/  ISETP.GT.U32.AND P5, PT, R0.reuse, R28, PT ;  /* 0x0000001c0000720c */ /* 0x040fe20003fa4070 */
[----:B------:R-:W-:Y:S02]  /*6bf0*/  IMAD R6, R0, R6, R8 ;  /* 0x0000000600067224 */ /* 0x000fe400078e0208 */
[----:B------:R-:W-:Y:S01]  /*6c00*/  IMAD.HI.U32 R11, R2, R7, RZ ;  /* 0x00000007020b7227 */ /* 0x000fe200078e00ff */
[----:B------:R0:W-:Y:S03]  /*6c10*/  STL [R1+0xab0], R24 ;  /* 0x000ab01801007387 */ /* 0x0001e60000100800 */
[----:B------:R-:W-:Y:S01]  /*6c20*/  @!P3 IMAD.IADD R4, R4, 0x1, -R0 ;  /* 0x000000010404b824 */ /* 0x000fe200078e0a00 */
[----:B------:R-:W-:Y:S01]  /*6c30*/  ISETP.GT.U32.AND P3, PT, R0, R6, PT ;  /* 0x000000060000720c */ /* 0x000fe20003f64070 */
[----:B------:R-:W-:-:S02]  /*6c40*/  VIADD R18, R10, 0xc ;  /* 0x0000000c0a127836 */ /* 0x000fc40000000000 */
[----:B------:R-:W-:Y:S02]  /*6c50*/  IMAD.MOV R9, RZ, RZ, -R11 ;  /* 0x000000ffff097224 */ /* 0x000fe400078e0a0b */
[C---:B------:R-:W-:Y:S02]  /*6c60*/  VIADD R21, R10.reuse, 0x18 ;  /* 0x000000180a157836 */ /* 0x040fe40000000000 */
[----:B------:R-:W-:Y:S02]  /*6c70*/  VIADD R20, R10, 0x14 ;  /* 0x000000140a147836 */ /* 0x000fe40000000000 */
[--C-:B------:R-:W-:Y:S01]  /*6c80*/  @!P5 IMAD.IADD R28, R28, 0x1, -R0.reuse ;  /* 0x000000011c1cd824 */ /* 0x100fe200078e0a00 */
[----:B------:R-:W-:Y:S01]  /*6c90*/  ISETP.GE.AND P5, PT, R12, RZ, PT ;  /* 0x000000ff0c00720c */ /* 0x000fe20003fa6270 */
[--C-:B------:R-:W-:Y:S01]  /*6ca0*/  @!P6 IMAD.IADD R26, R26, 0x1, -R0.reuse ;  /* 0x000000011a1ae824 */ /* 0x100fe200078e0a00 */
[C---:B------:R-:W-:Y:S01]  /*6cb0*/  ISETP.GT.U32.AND P6, PT, R0.reuse, R3, PT ;  /* 0x000000030000720c */ /* 0x040fe20003fc4070 */
[----:B------:R-:W-:Y:S01]  /*6cc0*/  IMAD R7, R0, R9, R7 ;  /* 0x0000000900077224 */ /* 0x000fe200078e0207 */
[----:B------:R-:W-:Y:S01]  /*6cd0*/  IABS R12, R18 ;  /* 0x00000012000c7213 */ /* 0x000fe20000000000 */
[----:B------:R-:W-:Y:S01]  /*6ce0*/  @!P3 IMAD.IADD R6, R6, 0x1, -R0 ;  /* 0x000000010606b824 */ /* 0x000fe200078e0a00 */
[----:B------:R-:W-:Y:S01]  /*6cf0*/  IABS R8, R21 ;  /* 0x0000001500087213 */ /* 0x000fe20000000000 */
[----:B------:R-:W-:Y:S01]  /*6d00*/  VIADD R17, R10, 0x8 ;  /* 0x000000080a117836 */ /* 0x000fe20000000000 */
[----:B------:R-:W-:Y:S01]  /*6d10*/  IABS R9, R20 ;  /* 0x0000001400097213 */ /* 0x000fe20000000000 */
[----:B------:R-:W-:Y:S01]  /*6d20*/  IMAD.MOV.U32 R15, RZ, RZ, R12 ;  /* 0x000000ffff0f7224 */ /* 0x000fe200078e000c */
[----:B------:R-:W-:Y:S01]  /*6d30*/  ISETP.GT.U32.AND P3, PT, R0, R7, PT ;  /* 0x000000070000720c */ /* 0x000fe20003f64070 */
[----:B------:R-:W-:-:S04]  /*6d40*/  IMAD.HI.U32 R12, R2, R8, RZ ;  /* 0x00000008020c7227 */ /* 0x000fc800078e00ff */
[----:B------:R-:W-:-:S04]  /*6d50*/  IMAD.HI.U32 R16, R2, R9, RZ ;  /* 0x0000000902107227 */ /* 0x000fc800078e00ff */
[----:B------:R-:W-:Y:S02]  /*6d60*/  IMAD.MOV R12, RZ, RZ, -R12 ;  /* 0x000000ffff0c7224 */ /* 0x000fe400078e0a0c */
[----:B------:R-:W-:Y:S02]  /*6d70*/  IMAD.MOV R16, RZ, RZ, -R16 ;  /* 0x000000ffff107224 */ /* 0x000fe400078e0a10 */
[----:B------:R-:W-:Y:S01]  /*6d80*/  @!P6 IMAD.IADD R3, R3, 0x1, -R0 ;  /* 0x000000010303e824 */ /* 0x000fe200078e0a00 */
[----:B------:R-:W-:Y:S01]  /*6d90*/  ISETP.GE.AND P6, PT, R14, RZ, PT ;  /* 0x000000ff0e00720c */ /* 0x000fe20003fc6270 */
[----:B------:R-:W-:Y:S01]  /*6da0*/  VIADD R19, R10, 0x10 ;  /* 0x000000100a137836 */ /* 0x000fe20000000000 */
[----:B------:R-:W-:Y:S01]  /*6db0*/  IABS R14, R17 ;  /* 0x00000011000e7213 */ /* 0x000fe20000000000 */
[C---:B------:R-:W-:Y:S02]  /*6dc0*/  IMAD R8, R0.reuse, R12, R8 ;  /* 0x0000000c00087224 */ /* 0x040fe400078e0208 */
[C---:B------:R-:W-:Y:S01]  /*6dd0*/  IMAD R9, R0.reuse, R16, R9 ;  /* 0x0000001000097224 */ /* 0x040fe200078e0209 */
[----:B------:R-:W-:Y:S01]  /*6de0*/  IABS R11, R19 ;  /* 0x00000013000b7213 */ /* 0x000fe20000000000 */
[----:B------:R-:W-:Y:S01]  /*6df0*/  @!P4 IMAD.MOV R26, RZ, RZ, -R26 ;  /* 0x000000ffff1ac224 */ /* 0x000fe200078e0a1a */
[----:B------:R-:W-:Y:S01]  /*6e00*/  ISETP.GT.U32.AND P4, PT, R0, R6, PT ;  /* 0x000000060000720c */ /* 0x000fe20003f84070 */
[----:B------:R-:W-:-:S02]  /*6e10*/  @!P3 IMAD.IADD R7, R7, 0x1, -R0 ;  /* 0x000000010707b824 */ /* 0x000fc400078e0a00 */
[----:B------:R-:W-:Y:S01]  /*6e20*/  @!P1 IMAD.MOV R28, RZ, RZ, -R28 ;  /* 0x000000ffff1c9224 */ /* 0x000fe200078e0a1c */
[C---:B------:R-:W-:Y:S01]  /*6e30*/  ISETP.GT.U32.AND P1, PT, R0.reuse, R8, PT ;  /* 0x000000080000720c */ /* 0x040fe20003f24070 */
[----:B------:R-:W-:Y:S01]  /*6e40*/  @!P5 IMAD.MOV R29, RZ, RZ, -R29 ;  /* 0x000000ffff1dd224 */ /* 0x000fe200078e0a1d */
[C---:B------:R-:W-:Y:S01]  /*6e50*/  ISETP.GT.U32.AND P5, PT, R0.reuse, R9, PT ;  /* 0x000000090000720c */ /* 0x040fe20003fa4070 */
[----:B0-----:R-:W-:Y:S02]  /*6e60*/  IMAD.MOV.U32 R24, RZ, RZ, R14 ;  /* 0x000000ffff187224 */ /* 0x001fe400078e000e */
[----:B------:R-:W-:Y:S01]  /*6e70*/  @!P0 IMAD.MOV R27, RZ, RZ, -R27 ;  /* 0x000000ffff1b8224 */ /* 0x000fe200078e0a1b */
[----:B------:R-:W-:Y:S01]  /*6e80*/  ISETP.GT.U32.AND P0, PT, R0, R7, PT ;  /* 0x000000070000720c */ /* 0x000fe20003f04070 */
[----:B------:R-:W-:-:S04]  /*6e90*/  IMAD.HI.U32 R12, R2, R11, RZ ;  /* 0x0000000b020c7227 */ /* 0x000fc800078e00ff */
[----:B------:R-:W-:Y:S01]  /*6ea0*/  IMAD.HI.U32 R23, R2, R24, RZ ;  /* 0x0000001802177227 */ /* 0x000fe200078e00ff */
[----:B------:R-:W-:-:S03]  /*6eb0*/  ISETP.GT.U32.AND P3, PT, R0, R4, PT ;  /* 0x000000040000720c */ /* 0x000fc60003f64070 */
[----:B------:R-:W-:Y:S01]  /*6ec0*/  @!P2 IMAD.MOV R25, RZ, RZ, -R25 ;  /* 0x000000ffff19a224 */ /* 0x000fe200078e0a19 */
[----:B------:R-:W-:Y:S01]  /*6ed0*/  ISETP.GT.U32.AND P2, PT, R0, R3, PT ;  /* 0x000000030000720c */ /* 0x000fe20003f44070 */
[----:B------:R-:W-:Y:S02]  /*6ee0*/  IMAD.MOV R12, RZ, RZ, -R12 ;  /* 0x000000ffff0c7224 */ /* 0x000fe400078e0a0c */
[----:B------:R-:W-:Y:S02]  /*6ef0*/  IMAD.MOV R23, RZ, RZ, -R23 ;  /* 0x000000ffff177224 */ /* 0x000fe400078e0a17 */
[----:B------:R-:W-:-:S04]  /*6f00*/  IMAD.HI.U32 R14, R2, R15, RZ ;  /* 0x0000000f020e7227 */ /* 0x000fc800078e00ff */
[----:B------:R-:W-:Y:S02]  /*6f10*/  VIADD R16, R10, 0x4 ;  /* 0x000000040a107836 */ /* 0x000fe40000000000 */
[----:B------:R-:W-:Y:S02]  /*6f20*/  IMAD R10, R0, R12, R11 ;  /* 0x0000000c000a7224 */ /* 0x000fe400078e020b */
[----:B------:R-:W-:Y:S01]  /*6f30*/  @!P4 IMAD.IADD R6, R6, 0x1, -R0 ;  /* 0x000000010606c824 */ /* 0x000fe200078e0a00 */
[----:B------:R-:W-:Y:S01]  /*6f40*/  ISETP.GE.AND P4, PT, R13, RZ, PT ;  /* 0x000000ff0d00720c */ /* 0x000fe20003f86270 */
[----:B------:R-:W-:Y:S02]  /*6f50*/  IMAD R12, R0, R23, R24 ;  /* 0x00000017000c7224 */ /* 0x000fe400078e0218 */
[--C-:B------:R-:W-:Y:S01]  /*6f60*/  @!P1 IMAD.IADD R8, R8, 0x1, -R0.reuse ;  /* 0x0000000108089824 */ /* 0x100fe200078e0a00 */
[----:B------:R-:W-:Y:S01]  /*6f70*/  ISETP.GE.AND P1, PT, R5, RZ, PT ;  /* 0x000000ff0500720c */ /* 0x000fe20003f26270 */
[----:B------:R-:W-:Y:S01]  /*6f80*/  @!P5 IMAD.IADD R9, R9, 0x1, -R0 ;  /* 0x000000010909d824 */ /* 0x000fe200078e0a00 */
[----:B------:R-:W-:Y:S01]  /*6f90*/  ISETP.GE.AND P5, PT, R22, RZ, PT ;  /* 0x000000ff1600720c */ /* 0x000fe20003fa6270 */
[----:B------:R-:W-:-:S02]  /*6fa0*/  IMAD.MOV R14, RZ, RZ, -R14 ;  /* 0x000000ffff0e7224 */ /* 0x000fc400078e0a0e */
[--C-:B------:R-:W-:Y:S01]  /*6fb0*/  @!P0 IMAD.IADD R7, R7, 0x1, -R0.reuse ;  /* 0x0000000107078824 */ /* 0x100fe200078e0a00 */
[C---:B------:R-:W-:Y:S01]  /*6fc0*/  ISETP.GT.U32.AND P0, PT, R0.reuse, R12, PT ;  /* 0x0000000c0000720c */ /* 0x040fe20003f04070 */
[C---:B------:R-:W-:Y:S02]  /*6fd0*/  IMAD R11, R0.reuse, R14, R15 ;  /* 0x0000000e000b7224 */ /* 0x040fe400078e020f */
[----:B------:R-:W2:Y:S01]  /*6fe0*/  LDL.LU R15, [R1+0xb10] ;  /* 0x000b1000010f7983 */ /* 0x000ea20000300800 */
[--C-:B------:R-:W-:Y:S01]  /*6ff0*/  @!P2 IMAD.IADD R3, R3, 0x1, -R0.reuse ;  /* 0x000000010303a824 */ /* 0x100fe200078e0a00 */
[----:B------:R-:W-:Y:S01]  /*7000*/  ISETP.GT.U32.AND P2, PT, R0, R10, PT ;  /* 0x0000000a0000720c */ /* 0x000fe20003f44070 */
[----:B------:R-:W-:Y:S01]  /*7010*/  @!P3 IMAD.IADD R4, R4, 0x1, -R0 ;  /* 0x000000010404b824 */ /* 0x000fe200078e0a00 */
[----:B------:R-:W2:Y:S01]  /*7020*/  LDL.LU R14, [R1+0xb0c] ;  /* 0x000b0c00010e7983 */ /* 0x000ea20000300800 */
[----:B------:R-:W-:Y:S01]  /*7030*/  IABS R23, R16 ;  /* 0x0000001000177213 */ /* 0x000fe20000000000 */
[----:B------:R-:W-:Y:S01]  /*7040*/  @!P6 IMAD.MOV R3, RZ, RZ, -R3 ;  /* 0x000000ffff03e224 */ /* 0x000fe200078e0a03 */
[----:B------:R-:W-:Y:S01]  /*7050*/  ISETP.GT.U32.AND P3, PT, R0, R11, PT ;  /* 0x0000000b0000720c */ /* 0x000fe20003f64070 */
[----:B------:R0:W-:Y:S01]  /*7060*/  STL [R1+0xab4], R25 ;  /* 0x000ab41901007387 */ /* 0x0001e20000100800 */
[----:B------:R-:W-:-:S02]  /*7070*/  @!P4 IMAD.MOV R4, RZ, RZ, -R4 ;  /* 0x000000ffff04c224 */ /* 0x000fc400078e0a04 */
[----:B------:R-:W-:Y:S01]  /*7080*/  @!P1 IMAD.MOV R6, RZ, RZ, -R6 ;  /* 0x000000ffff069224 */ /* 0x000fe200078e0a06 */
[----:B------:R-:W-:Y:S01]  /*7090*/  STL [R1+0xab8], R26 ;  /* 0x000ab81a01007387 */ /* 0x000fe20000100800 */
[----:B------:R-:W-:Y:S02]  /*70a0*/  @!P5 IMAD.MOV R7, RZ, RZ, -R7 ;  /* 0x000000ffff07d224 */ /* 0x000fe400078e0a07 */
[----:B------:R-:W-:Y:S01]  /*70b0*/  IMAD.HI.U32 R2, R2, R23, RZ ;  /* 0x0000001702027227 */ /* 0x000fe200078e00ff */
[----:B------:R-:W-:Y:S04]  /*70c0*/  STL [R1+0xabc], R27 ;  /* 0x000abc1b01007387 */ /* 0x000fe80000100800 */
[----:B------:R-:W-:Y:S04]  /*70d0*/  STL [R1+0xac0], R28 ;  /* 0x000ac01c01007387 */ /* 0x000fe80000100800 */
[----:B------:R-:W-:Y:S04]  /*70e0*/  STL [R1+0xac4], R29 ;  /* 0x000ac41d01007387 */ /* 0x000fe80000100800 */
[----:B------:R-:W2:Y:S01]  /*70f0*/  LDL.LU R13, [R1+0xb08] ;  /* 0x000b0800010d7983 */ /* 0x000ea20000300800 */
[----:B------:R-:W-:-:S02]  /*7100*/  @!P0 IMAD.IADD R12, R12, 0x1, -R0 ;  /* 0x000000010c0c8824 */ /* 0x000fc400078e0a00 */
[----:B------:R-:W-:Y:S01]  /*7110*/  IMAD.MOV R2, RZ, RZ, -R2 ;  /* 0x000000ffff027224 */ /* 0x000fe200078e0a02 */
[----:B------:R-:W2:Y:S01]  /*7120*/  LDL.LU R5, [R1+0xb04] ;  /* 0x000b040001057983 */ /* 0x000ea20000300800 */
[----:B------:R-:W-:Y:S01]  /*7130*/  ISETP.GT.U32.AND P0, PT, R0, R8, PT ;  /* 0x000000080000720c */ /* 0x000fe20003f04070 */
[--C-:B------:R-:W-:Y:S01]  /*7140*/  @!P2 IMAD.IADD R10, R10, 0x1, -R0.reuse ;  /* 0x000000010a0aa824 */ /* 0x100fe200078e0a00 */
[C---:B------:R-:W-:Y:S01]  /*7150*/  ISETP.GT.U32.AND P5, PT, R0.reuse, R12, PT ;  /* 0x0000000c0000720c */ /* 0x040fe20003fa4070 */
[----:B------:R1:W-:Y:S01]  /*7160*/  STL [R1+0xac8], R3 ;  /* 0x000ac80301007387 */ /* 0x0003e20000100800 */
[C---:B------:R-:W-:Y:S01]  /*7170*/  IMAD R2, R0.reuse, R2, R23 ;  /* 0x0000000200027224 */ /* 0x040fe200078e0217 */
[C---:B------:R-:W-:Y:S01]  /*7180*/  ISETP.GT.U32.AND P4, PT, R0.reuse, R9, PT ;  /* 0x000000090000720c */ /* 0x040fe20003f84070 */
[----:B------:R-:W-:Y:S01]  /*7190*/  @!P3 IMAD.IADD R11, R11, 0x1, -R0 ;  /* 0x000000010b0bb824 */ /* 0x000fe200078e0a00 */
[----:B------:R-:W-:Y:S01]  /*71a0*/  STL [R1+0xacc], R4 ;  /* 0x000acc0401007387 */ /* 0x000fe20000100800 */
[----:B------:R-:W-:-:S02]  /*71b0*/  ISETP.GT.U32.AND P6, PT, R0, R10, PT ;  /* 0x0000000a0000720c */ /* 0x000fc40003fc4070 */
[----:B------:R-:W-:Y:S01]  /*71c0*/  ISETP.GE.AND P3, PT, R21, RZ, PT ;  /* 0x000000ff1500720c */ /* 0x000fe20003f66270 */
[----:B------:R-:W-:Y:S01]  /*71d0*/  STL [R1+0xad0], R6 ;  /* 0x000ad00601007387 */ /* 0x000fe20000100800 */
[----:B------:R-:W-:Y:S01]  /*71e0*/  ISETP.GT.U32.AND P2, PT, R0, R2, PT ;  /* 0x000000020000720c */ /* 0x000fe20003f44070 */
[--C-:B------:R-:W-:Y:S01]  /*71f0*/  @!P0 IMAD.IADD R8, R8, 0x1, -R0.reuse ;  /* 0x0000000108088824 */ /* 0x100fe200078e0a00 */
[----:B------:R-:W-:Y:S01]  /*7200*/  ISETP.GE.AND P0, PT, R20, RZ, PT ;  /* 0x000000ff1400720c */ /* 0x000fe20003f06270 */
[----:B------:R-:W-:Y:S01]  /*7210*/  STL [R1+0xad4], R7 ;  /* 0x000ad40701007387 */ /* 0x000fe20000100800 */
[--C-:B------:R-:W-:Y:S01]  /*7220*/  @!P5 IMAD.IADD R12, R12, 0x1, -R0.reuse ;  /* 0x000000010c0cd824 */ /* 0x100fe200078e0a00 */
[----:B------:R-:W-:Y:S01]  /*7230*/  ISETP.GE.AND P5, PT, R16, RZ, PT ;  /* 0x000000ff1000720c */ /* 0x000fe20003fa6270 */
[--C-:B------:R-:W-:Y:S01]  /*7240*/  @!P4 IMAD.IADD R9, R9, 0x1, -R0.reuse ;  /* 0x000000010909c824 */ /* 0x100fe200078e0a00 */
[----:B0-----:R-:W3:Y:S01]  /*7250*/  LDL.LU R25, [R1+0x8] ;  /* 0x0000080001197983 */ /* 0x001ee20000300800 */
[----:B------:R-:W-:Y:S01]  /*7260*/  ISETP.GT.U32.AND P1, PT, R0, R11, PT ;  /* 0x0000000b0000720c */ /* 0x000fe20003f24070 */
[--C-:B------:R-:W-:Y:S01]  /*7270*/  @!P6 IMAD.IADD R10, R10, 0x1, -R0.reuse ;  /* 0x000000010a0ae824 */ /* 0x100fe200078e0a00 */
[----:B------:R-:W-:Y:S01]  /*7280*/  ISETP.GE.AND P6, PT, R18, RZ, PT ;  /* 0x000000ff1200720c */ /* 0x000fe20003fc6270 */
[----:B------:R-:W4:Y:S01]  /*7290*/  LDL.LU R24, [R1+0x4] ;  /* 0x0000040001187983 */ /* 0x000f220000300800 */
[----:B------:R-:W-:Y:S01]  /*72a0*/  ISETP.GE.AND P4, PT, R19, RZ, PT ;  /* 0x000000ff1300720c */ /* 0x000fe20003f86270 */
[----:B------:R-:W-:-:S02]  /*72b0*/  @!P2 IMAD.IADD R2, R2, 0x1, -R0 ;  /* 0x000000010202a824 */ /* 0x000fc400078e0a00 */
[----:B------:R-:W5:Y:S03]  /*72c0*/  LDL.LU R23, [R1] ;  /* 0x0000000001177983 */ /* 0x000f660000300800 */
[----:B------:R-:W-:Y:S01]  /*72d0*/  ISETP.GT.U32.AND P2, PT, R0, R2, PT ;  /* 0x000000020000720c */ /* 0x000fe20003f44070 */
[----:B------:R-:W5:Y:S02]  /*72e0*/  LDL.LU R22, [R1+0x1b8] ;  /* 0x0001b80001167983 */ /* 0x000f640000300800 */
[----:B------:R-:W-:Y:S01]  /*72f0*/  @!P1 IMAD.IADD R11, R11, 0x1, -R0 ;  /* 0x000000010b0b9824 */ /* 0x000fe200078e0a00 */
[----:B------:R-:W-:Y:S01]  /*7300*/  ISETP.GE.AND P1, PT, R17, RZ, PT ;  /* 0x000000ff1100720c */ /* 0x000fe20003f26270 */
[----:B------:R-:W5:Y:S04]  /*7310*/  LDL.LU R21, [R1+0x1d0] ;  /* 0x0001d00001157983 */ /* 0x000f680000300800 */
[----:B------:R-:W5:Y:S04]  /*7320*/  LDL.LU R20, [R1+0x1cc] ;  /* 0x0001cc0001147983 */ /* 0x000f680000300800 */
[----:B------:R-:W5:Y:S04]  /*7330*/  LDL.LU R18, [R1+0x1a8] ;  /* 0x0001a80001127983 */ /* 0x000f680000300800 */
[----:B------:R-:W5:Y:S01]  /*7340*/  LDL.LU R16, [R1+0x1ac] ;  /* 0x0001ac0001107983 */ /* 0x000f620000300800 */
[----:B------:R-:W-:-:S03]  /*7350*/  @!P3 IMAD.MOV R8, RZ, RZ, -R8 ;  /* 0x000000ffff08b224 */ /* 0x000fc600078e0a08 */
[----:B------:R-:W5:Y:S01]  /*7360*/  LDL.LU R19, [R1+0x1b0] ;  /* 0x0001b00001137983 */ /* 0x000f620000300800 */
[----:B------:R-:W-:Y:S02]  /*7370*/  @!P2 IMAD.IADD R2, R2, 0x1, -R0 ;  /* 0x000000010202a824 */ /* 0x000fe400078e0a00 */
[----:B------:R-:W-:Y:S01]  /*7380*/  @!P0 IMAD.MOV R9, RZ, RZ, -R9 ;  /* 0x000000ffff098224 */ /* 0x000fe200078e0a09 */
[----:B------:R-:W5:Y:S01]  /*7390*/  LDL.LU R17, [R1+0x1b4] ;  /* 0x0001b40001117983 */ /* 0x000f620000300800 */
[----:B------:R-:W-:Y:S02]  /*73a0*/  @!P4 IMAD.MOV R10, RZ, RZ, -R10 ;  /* 0x000000ffff0ac224 */ /* 0x000fe400078e0a0a */
[----:B------:R-:W-:Y:S01]  /*73b0*/  @!P6 IMAD.MOV R11, RZ, RZ, -R11 ;  /* 0x000000ffff0be224 */ /* 0x000fe200078e0a0b */
[----:B------:R-:W-:Y:S01]  /*73c0*/  STL [R1+0xad8], R8 ;  /* 0x000ad80801007387 */ /* 0x000fe20000100800 */
[----:B------:R-:W-:Y:S02]  /*73d0*/  @!P1 IMAD.MOV R12, RZ, RZ, -R12 ;  /* 0x000000ffff0c9224 */ /* 0x000fe400078e0a0c */
[----:B------:R-:W-:Y:S01]  /*73e0*/  @!P5 IMAD.MOV R2, RZ, RZ, -R2 ;  /* 0x000000ffff02d224 */ /* 0x000fe200078e0a02 */
[----:B------:R-:W-:Y:S04]  /*73f0*/  STL [R1+0xadc], R9 ;  /* 0x000adc0901007387 */ /* 0x000fe80000100800 */
[----:B------:R-:W-:Y:S04]  /*7400*/  STL [R1+0xae0], R10 ;  /* 0x000ae00a01007387 */ /* 0x000fe80000100800 */
[----:B------:R-:W-:Y:S04]  /*7410*/  STL [R1+0xaec], R11 ;  /* 0x000aec0b01007387 */ /* 0x000fe80000100800 */
[----:B------:R-:W-:Y:S04]  /*7420*/  STL [R1+0xaf0], R12 ;  /* 0x000af00c01007387 */ /* 0x000fe80000100800 */
[----:B------:R3:W-:Y:S01]  /*7430*/  STL [R1+0xaf4], R2 ;  /* 0x000af40201007387 */ /* 0x0007e20000100800 */
[----:B--2---:R-:W-:-:S02]  /*7440*/  ISETP.NE.AND P2, PT, R5, RZ, PT ;  /* 0x000000ff0500720c */ /* 0x004fc40003f45270 */
[----:B------:R-:W-:-:S04]  /*7450*/  LOP3.LUT R5, RZ, R5, RZ, 0x33, !PT ;  /* 0x00000005ff057212 */ /* 0x000fc800078e33ff */
[----:B-1----:R-:W-:-:S05]  /*7460*/  SEL R3, R5, R13, !P2 ;  /* 0x0000000d05037207 */ /* 0x002fca0005000000 */
[----:B------:R5:W-:Y:S01]  /*7470*/  STL [R1+0x21c], R3 ;  /* 0x00021c0301007387 */ /* 0x000be20000100800 */
[C---:B---3--:R-:W-:Y:S02]  /*7480*/  SEL R2, R5.reuse, R25, !P2 ;  /* 0x0000001905027207 */ /* 0x048fe40005000000 */
[----:B----4-:R-:W-:-:S03]  /*7490*/  SEL R0, R5, R24, !P2 ;  /* 0x0000001805007207 */ /* 0x010fc60005000000 */
[----:B------:R0:W-:Y:S01]  /*74a0*/  STL [R1+0x18], R2 ;  /* 0x0000180201007387 */ /* 0x0001e20000100800 */
[----:B-----5:R-:W-:-:S03]  /*74b0*/  SEL R3, R5, R23, !P2 ;  /* 0x0000001705037207 */ /* 0x020fc60005000000 */
[----:B------:R1:W-:Y:S01]  /*74c0*/  STL [R1+0x14], R0 ;  /* 0x0000140001007387 */ /* 0x0003e20000100800 */
[----:B0-----:R-:W-:-:S03]  /*74d0*/  SEL R2, R5, R14, !P2 ;  /* 0x0000000e05027207 */ /* 0x001fc60005000000 */
[----:B------:R0:W-:Y:S01]  /*74e0*/  STL [R1+0x10], R3 ;  /* 0x0000100301007387 */ /* 0x0001e20000100800 */
[----:B-1----:R-:W-:-:S03]  /*74f0*/  SEL R0, R5, R15, !P2 ;  /* 0x0000000f05007207 */ /* 0x002fc60005000000 */
[----:B------:R1:W-:Y:S04]  /*7500*/  STL [R1+0xc], R2 ;  /* 0x00000c0201007387 */ /* 0x0003e80000100800 */
[----:B------:R2:W-:Y:S01]  /*7510*/  STL [R1+0x8], R0 ;  /* 0x0000080001007387 */ /* 0x0005e20000100800 */
[C---:B0-----:R-:W-:Y:S02]  /*7520*/  SEL R3, R5.reuse, R22, !P2 ;  /* 0x0000001605037207 */ /* 0x041fe40005000000 */
[C---:B-1----:R-:W-:Y:S02]  /*7530*/  SEL R2, R5.reuse, R21, !P2 ;  /* 0x0000001505027207 */ /* 0x042fe40005000000 */
[C---:B--2---:R-:W-:Y:S01]  /*7540*/  SEL R0, R5.reuse, R20, !P2 ;  /* 0x0000001405007207 */ /* 0x044fe20005000000 */
[----:B------:R-:W-:Y:S01]  /*7550*/  STL [R1+0x4], R3 ;  /* 0x0000040301007387 */ /* 0x000fe20000100800 */
[----:B------:R-:W-:-:S03]  /*7560*/  SEL R13, R5, R18, !P2 ;  /* 0x00000012050d7207 */ /* 0x000fc60005000000 */
[----:B------:R0:W-:Y:S04]  /*7570*/  STL [R1+0xaf8], R0 ;  /* 0x000af80001007387 */ /* 0x0001e80000100800 */
[----:B------:R1:W-:Y:S01]  /*7580*/  STL [R1], R2 ;  /* 0x0000000201007387 */ /* 0x0003e20000100800 */
[----:B------:R-:W-:-:S03]  /*7590*/  SEL R14, R5, R16, !P2 ;  /* 0x00000010050e7207 */ /* 0x000fc60005000000 */
[----:B0-----:R-:W2:Y:S04]  /*75a0*/  LDL.LU R0, [R1+0x84] ;  /* 0x0000840001007983 */ /* 0x001ea80000300800 */
[----:B-1----:R-:W3:Y:S04]  /*75b0*/  LDL.LU R2, [R1+0x1a4] ;  /* 0x0001a40001027983 */ /* 0x002ee80000300800 */
[----:B------:R-:W4:Y:S04]  /*75c0*/  LDL.LU R22, [R1+0x88] ;  /* 0x0000880001167983 */ /* 0x000f280000300800 */
[----:B------:R-:W5:Y:S04]  /*75d0*/  LDL.LU R21, [R1+0x1a0] ;  /* 0x0001a00001157983 */ /* 0x000f680000300800 */
[----:B------:R-:W2:Y:S04]  /*75e0*/  LDL.LU R18, [R1+0x94] ;  /* 0x0000940001127983 */ /* 0x000ea80000300800 */
[----:B------:R0:W-:Y:S04]  /*75f0*/  STL [R1+0xafc], R13 ;  /* 0x000afc0d01007387 */ /* 0x0001e80000100800 */
[----:B0-----:R-:W2:Y:S04]  /*7600*/  LDL.LU R13, [R1+0x78] ;  /* 0x00007800010d7983 */ /* 0x001ea80000300800 */
[----:B------:R-:W3:Y:S04]  /*7610*/  LDL.LU R16, [R1+0x150] ;  /* 0x0001500001107983 */ /* 0x000ee80000300800 */
[----:B------:R0:W-:Y:S04]  /*7620*/  STL [R1+0xb00], R14 ;  /* 0x000b000e01007387 */ /* 0x0001e80000100800 */
[----:B0-----:R-:W3:Y:S01]  /*7630*/  LDL.LU R14, [R1+0x64] ;  /* 0x00006400010e7983 */ /* 0x001ee20000300800 */
[----:B------:R-:W-:-:S03]  /*7640*/  SEL R3, R5, R17, !P2 ;  /* 0x0000001105037207 */ /* 0x000fc60005000000 */
[----:B------:R-:W4:Y:S04]  /*7650*/  LDL.LU R12, [R1+0x19c] ;  /* 0x00019c00010c7983 */ /* 0x000f280000300800 */
[----:B------:R-:W4:Y:S04]  /*7660*/  LDL.LU R11, [R1+0x17c] ;  /* 0x00017c00010b7983 */ /* 0x000f280000300800 */
[----:B------:R0:W-:Y:S04]  /*7670*/  STL [R1+0x1c], R3 ;  /* 0x00001c0301007387 */ /* 0x0001e80000100800 */
[----:B------:R-:W4:Y:S04]  /*7680*/  LDL.LU R10, [R1+0x180] ;  /* 0x00018000010a7983 */ /* 0x000f280000300800 */
[----:B------:R-:W5:Y:S04]  /*7690*/  LDL.LU R9, [R1+0x188] ;  /* 0x0001880001097983 */ /* 0x000f680000300800 */
[----:B------:R-:W5:Y:S04]  /*76a0*/  LDL.LU R8, [R1+0x18c] ;  /* 0x00018c0001087983 */ /* 0x000f680000300800 */
[----:B------:R-:W5:Y:S04]  /*76b0*/  LDL.LU R7, [R1+0x198] ;  /* 0x0001980001077983 */ /* 0x000f680000300800 */
[----:B------:R-:W5:Y:S04]  /*76c0*/  LDL.LU R6, [R1+0x178] ;  /* 0x0001780001067983 */ /* 0x000f680000300800 */
[----:B------:R-:W5:Y:S04]  /*76d0*/  LDL.LU R4, [R1+0x174] ;  /* 0x0001740001047983 */ /* 0x000f680000300800 */
[----:B0-----:R-:W5:Y:S04]  /*76e0*/  LDL.LU R3, [R1+0x170] ;  /* 0x0001700001037983 */ /* 0x001f680000300800 */
[----:B------:R-:W5:Y:S04]  /*76f0*/  LDL.LU R29, [R1+0x16c] ;  /* 0x00016c00011d7983 */ /* 0x000f680000300800 */
[----:B------:R-:W5:Y:S04]  /*7700*/  LDL.LU R28, [R1+0x164] ;  /* 0x00016400011c7983 */ /* 0x000f680000300800 */
[----:B------:R-:W5:Y:S04]  /*7710*/  LDL.LU R27, [R1+0x160] ;  /* 0x00016000011b7983 */ /* 0x000f680000300800 */
[----:B------:R-:W5:Y:S04]  /*7720*/  LDL.LU R26, [R1+0x138] ;  /* 0x00013800011a7983 */ /* 0x000f680000300800 */
[----:B------:R-:W5:Y:S04]  /*7730*/  LDL.LU R25, [R1+0x6c] ;  /* 0x00006c0001197983 */ /* 0x000f680000300800 */
[----:B------:R-:W5:Y:S01]  /*7740*/  LDL.LU R24, [R1+0x68] ;  /* 0x0000680001187983 */ /* 0x000f620000300800 */
[----:B------:R-:W-:-:S03]  /*7750*/  SEL R15, R5, R19, !P2 ;  /* 0x00000013050f7207 */ /* 0x000fc60005000000 */
[----:B------:R-:W5:Y:S04]  /*7760*/  LDL.LU R23, [R1+0x13c] ;  /* 0x00013c0001177983 */ /* 0x000f680000300800 */
[----:B------:R-:W5:Y:S04]  /*7770*/  LDL.LU R20, [R1+0x140] ;  /* 0x0001400001147983 */ /* 0x000f680000300800 */
[----:B------:R-:W5:Y:S04]  /*7780*/  LDL.LU R19, [R1+0x144] ;  /* 0x0001440001137983 */ /* 0x000f680000300800 */
[----:B------:R-:W5:Y:S01]  /*7790*/  LDL.LU R17, [R1+0x15c] ;  /* 0x00015c0001117983 */ /* 0x000f620000300800 */
[----:B--2---:R-:W-:-:S02]  /*77a0*/  SEL R13, R5, R13, !P2 ;  /* 0x0000000d050d7207 */ /* 0x004fc40005000000 */
[----:B---3--:R-:W-:-:S05]  /*77b0*/  SEL R14, R5, R14, !P2 ;  /* 0x0000000e050e7207 */ /* 0x008fca0005000000 */
[----:B------:R0:W-:Y:S04]  /*77c0*/  STL [R1+0x20], R14 ;  /* 0x0000200e01007387 */ /* 0x0001e80000100800 */
[----:B------:R4:W-:Y:S01]  /*77d0*/  STL [R1+0x4c], R13 ;  /* 0x00004c0d01007387 */ /* 0x0009e20000100800 */
[C---:B0-----:R-:W-:Y:S02]  /*77e0*/  SEL R14, R5.reuse, R0, !P2 ;  /* 0x00000000050e7207 */ /* 0x041fe40005000000 */
[C---:B------:R-:W-:Y:S02]  /*77f0*/  SEL R0, R5.reuse, R2, !P2 ;  /* 0x0000000205007207 */ /* 0x040fe40005000000 */
[C---:B----4-:R-:W-:Y:S01]  /*7800*/  SEL R13, R5.reuse, R22, !P2 ;  /* 0x00000016050d7207 */ /* 0x050fe20005000000 */
[----:B------:R-:W-:Y:S01]  /*7810*/  STL [R1+0x54], R14 ;  /* 0x0000540e01007387 */ /* 0x000fe20000100800 */
[----:B-----5:R-:W-:-:S03]  /*7820*/  SEL R2, R5, R21, !P2 ;  /* 0x0000001505027207 */ /* 0x020fc60005000000 */
[----:B------:R0:W-:Y:S04]  /*7830*/  STL [R1+0x64], R0 ;  /* 0x0000640001007387 */ /* 0x0001e80000100800 */
[----:B------:R-:W-:Y:S04]  /*7840*/  STL [R1+0x78], R13 ;  /* 0x0000780d01007387 */ /* 0x000fe80000100800 */
[----:B------:R-:W2:Y:S01]  /*7850*/  LDL.LU R22, [R1+0x154] ;  /* 0x0001540001167983 */ /* 0x000ea20000300800 */
[----:B0-----:R-:W-:-:S03]  /*7860*/  SEL R0, R5, R18, !P2 ;  /* 0x0000001205007207 */ /* 0x001fc60005000000 */
[----:B------:R-:W-:Y:S04]  /*7870*/  STL [R1+0x84], R2 ;  /* 0x0000840201007387 */ /* 0x000fe80000100800 */
[----:B------:R-:W3:Y:S04]  /*7880*/  LDL.LU R18, [R1+0x148] ;  /* 0x0001480001127983 */ /* 0x000ee80000300800 */
[----:B------:R0:W-:Y:S04]  /*7890*/  STL [R1+0x88], R0 ;  /* 0x0000880001007387 */ /* 0x0001e80000100800 */
[----:B------:R-:W4:Y:S01]  /*78a0*/  LDL.LU R21, [R1+0x114] ;  /* 0x0001140001157983 */ /* 0x000f220000300800 */
[----:B0-----:R-:W-:-:S03]  /*78b0*/  SEL R0, R5, R16, !P2 ;  /* 0x0000001005007207 */ /* 0x001fc60005000000 */
[----:B------:R-:W5:Y:S04]  /*78c0*/  LDL.LU R16, [R1+0x128] ;  /* 0x0001280001107983 */ /* 0x000f680000300800 */
[----:B------:R0:W-:Y:S01]  /*78d0*/  STL [R1+0x94], R0 ;  /* 0x0000940001007387 */ /* 0x0001e20000100800 */
[C---:B------:R-:W-:Y:S02]  /*78e0*/  SEL R11, R5.reuse, R11, !P2 ;  /* 0x0000000b050b7207 */ /* 0x040fe40005000000 */
[C---:B------:R-:W-:Y:S02]  /*78f0*/  SEL R2, R5.reuse, R10, !P2 ;  /* 0x0000000a05027207 */ /* 0x040fe40005000000 */
[----:B0-----:R-:W-:-:S05]  /*7900*/  SEL R0, R5, R12, !P2 ;  /* 0x0000000c05007207 */ /* 0x001fca0005000000 */
[----:B------:R0:W-:Y:S01]  /*7910*/  STL [R1+0x150], R0 ;  /* 0x0001500001007387 */ /* 0x0001e20000100800 */
[----:B------:R-:W-:-:S03]  /*7920*/  SEL R8, R5, R8, !P2 ;  /* 0x0000000805087207 */ /* 0x000fc60005000000 */
[----:B------:R-:W-:Y:S01]  /*7930*/  STL [R1+0x17c], R11 ;  /* 0x00017c0b01007387 */ /* 0x000fe20000100800 */
[----:B0-----:R-:W-:-:S03]  /*7940*/  SEL R0, R5, R9, !P2 ;  /* 0x0000000905007207 */ /* 0x001fc60005000000 */
[----:B------:R0:W-:Y:S04]  /*7950*/  STL [R1+0x180], R2 ;  /* 0x0001800201007387 */ /* 0x0001e80000100800 */
[----:B------:R1:W-:Y:S01]  /*7960*/  STL [R1+0x188], R0 ;  /* 0x0001880001007387 */ /* 0x0003e20000100800 */
[C---:B------:R-:W-:Y:S02]  /*7970*/  SEL R4, R5.reuse, R4, !P2 ;  /* 0x0000000405047207 */ /* 0x040fe40005000000 */
[C---:B0-----:R-:W-:Y:S01]  /*7980*/  SEL R2, R5.reuse, R7, !P2 ;  /* 0x0000000705027207 */ /* 0x041fe20005000000 */
[----:B------:R-:W-:Y:S01]  /*7990*/  STL [R1+0x18c], R8 ;  /* 0x00018c0801007387 */ /* 0x000fe20000100800 */
[----:B-1----:R-:W-:-:S03]  /*79a0*/  SEL R0, R5, R6, !P2 ;  /* 0x0000000605007207 */ /* 0x002fc60005000000 */
[----:B------:R0:W-:Y:S04]  /*79b0*/  STL [R1+0x19c], R2 ;  /* 0x00019c0201007387 */ /* 0x0001e80000100800 */
[----:B------:R1:W-:Y:S01]  /*79c0*/  STL [R1+0x1a0], R0 ;  /* 0x0001a00001007387 */ /* 0x0003e20000100800 */
[----:B0-----:R-:W-:-:S03]  /*79d0*/  SEL R2, R5, R3, !P2 ;  /* 0x0000000305027207 */ /* 0x001fc60005000000 */
[----:B------:R-:W-:Y:S01]  /*79e0*/  STL [R1+0x1b8], R4 ;  /* 0x0001b80401007387 */ /* 0x000fe20000100800 */
[C---:B------:R-:W-:Y:S02]  /*79f0*/  SEL R3, R5.reuse, R28, !P2 ;  /* 0x0000001c05037207 */ /* 0x040fe40005000000 */
[C---:B-1----:R-:W-:Y:S01]  /*7a00*/  SEL R0, R5.reuse, R29, !P2 ;  /* 0x0000001d05007207 */ /* 0x042fe20005000000 */
[----:B------:R0:W-:Y:S04]  /*7a10*/  STL [R1+0x1b4], R2 ;  /* 0x0001b40201007387 */ /* 0x0001e80000100800 */
[----:B------:R1:W-:Y:S04]  /*7a20*/  STL [R1+0x1b0], R0 ;  /* 0x0001b00001007387 */ /* 0x0003e80000100800 */
[----:B------:R1:W-:Y:S01]  /*7a30*/  STL [R1+0x1ac], R3 ;  /* 0x0001ac0301007387 */ /* 0x0003e20000100800 */
[----:B0-----:R-:W-:-:S02]  /*7a40*/  SEL R2, R5, R27, !P2 ;  /* 0x0000001b05027207 */ /* 0x001fc40005000000 */
[----:B-1----:R-:W-:-:S03]  /*7a50*/  SEL R0, R5, R26, !P2 ;  /* 0x0000001a05007207 */ /* 0x002fc60005000000 */
[----:B------:R0:W-:Y:S01]  /*7a60*/  STL [R1+0x1a8], R2 ;  /* 0x0001a80201007387 */ /* 0x0001e20000100800 */
[----:B------:R-:W-:-:S03]  /*7a70*/  SEL R3, R5, R25, !P2 ;  /* 0x0000001905037207 */ /* 0x000fc60005000000 */
[----:B------:R1:W-:Y:S04]  /*7a80*/  STL [R1+0x1a4], R0 ;  /* 0x0001a40001007387 */ /* 0x0003e80000100800 */
[----:B------:R1:W-:Y:S01]  /*7a90*/  STL [R1+0x198], R3 ;  /* 0x0001980301007387 */ /* 0x0003e20000100800 */
[C---:B0-----:R-:W-:Y:S02]  /*7aa0*/  SEL R2, R5.reuse, R24, !P2 ;  /* 0x0000001805027207 */ /* 0x041fe40005000000 */
[----:B-1----:R-:W-:-:S03]  /*7ab0*/  SEL R0, R5, R23, !P2 ;  /* 0x0000001705007207 */ /* 0x002fc60005000000 */
[----:B------:R0:W-:Y:S01]  /*7ac0*/  STL [R1+0x178], R2 ;  /* 0x0001780201007387 */ /* 0x0001e20000100800 */
[----:B------:R-:W-:-:S03]  /*7ad0*/  SEL R3, R5, R20, !P2 ;  /* 0x0000001405037207 */ /* 0x000fc60005000000 */
[----:B------:R1:W-:Y:S04]  /*7ae0*/  STL [R1+0x174], R0 ;  /* 0x0001740001007387 */ /* 0x0003e80000100800 */
[----:B------:R-:W-:Y:S01]  /*7af0*/  STL [R1+0x170], R3 ;  /* 0x0001700301007387 */ /* 0x000fe20000100800 */
[----:B0-----:R-:W-:-:S03]  /*7b00*/  SEL R2, R5, R19, !P2 ;  /* 0x0000001305027207 */ /* 0x001fc60005000000 */
[----:B------:R-:W5:Y:S01]  /*7b10*/  LDL.LU R14, [R1+0x12c] ;  /* 0x00012c00010e7983 */ /* 0x000f620000300800 */
[----:B-1----:R-:W-:-:S03]  /*7b20*/  SEL R0, R5, R17, !P2 ;  /* 0x0000001105007207 */ /* 0x002fc60005000000 */
[----:B------:R-:W-:Y:S04]  /*7b30*/  STL [R1+0x16c], R2 ;  /* 0x00016c0201007387 */ /* 0x000fe80000100800 */
[----:B------:R-:W5:Y:S04]  /*7b40*/  LDL.LU R13, [R1+0x130] ;  /* 0x00013000010d7983 */ /* 0x000f680000300800 */
[----:B------:R0:W-:Y:S04]  /*7b50*/  STL [R1+0x164], R0 ;  /* 0x0001640001007387 */ /* 0x0001e80000100800 */
[----:B0-----:R-:W5:Y:S04]  /*7b60*/  LDL.LU R0, [R1+0x134] ;  /* 0x0001340001007983 */ /* 0x001f680000300800 */
[----:B------:R-:W5:Y:S04]  /*7b70*/  LDL.LU R2, [R1+0xb8] ;  /* 0x0000b80001027983 */ /* 0x000f680000300800 */
[----:B------:R-:W5:Y:S04]  /*7b80*/  LDL.LU R20, [R1+0xbc] ;  /* 0x0000bc0001147983 */ /* 0x000f680000300800 */
[----:B------:R-:W5:Y:S04]  /*7b90*/  LDL.LU R19, [R1+0xcc] ;  /* 0x0000cc0001137983 */ /* 0x000f680000300800 */
[----:B------:R-:W5:Y:S01]  /*7ba0*/  LDL.LU R17, [R1+0x104] ;  /* 0x0001040001117983 */ /* 0x000f620000300800 */
[----:B--2---:R-:W-:-:S02]  /*7bb0*/  SEL R4, R5, R22, !P2 ;  /* 0x0000001605047207 */ /* 0x004fc40005000000 */
[C---:B---3--:R-:W-:Y:S02]  /*7bc0*/  SEL R3, R5.reuse, R18, !P2 ;  /* 0x0000001205037207 */ /* 0x048fe40005000000 */
[----:B------:R-:W2:Y:S04]  /*7bd0*/  LDL.LU R18, [R1+0x108] ;  /* 0x0001080001127983 */ /* 0x000ea80000300800 */
[----:B------:R4:W-:Y:S04]  /*7be0*/  STL [R1+0x160], R4 ;  /* 0x0001600401007387 */ /* 0x0009e80000100800 */
[----:B------:R5:W-:Y:S04]  /*7bf0*/  STL [R1+0x15c], R3 ;  /* 0x00015c0301007387 */ /* 0x000be80000100800 */
[----:B------:R-:W3:Y:S01]  /*7c00*/  LDL.LU R12, [R1+0x110] ;  /* 0x00011000010c7983 */ /* 0x000ee20000300800 */
[----:B----4-:R-:W-:-:S02]  /*7c10*/  SEL R4, R5, R21, !P2 ;  /* 0x0000001505047207 */ /* 0x010fc40005000000 */
[----:B-----5:R-:W-:-:S03]  /*7c20*/  SEL R3, R5, R16, !P2 ;  /* 0x0000001005037207 */ /* 0x020fc60005000000 */
[----:B------:R0:W-:Y:S04]  /*7c30*/  STL [R1+0x154], R4 ;  /* 0x0001540401007387 */ /* 0x0001e80000100800 */
[----:B------:R-:W4:Y:S04]  /*7c40*/  LDL.LU R11, [R1+0x10c] ;  /* 0x00010c00010b7983 */ /* 0x000f280000300800 */
[----:B------:R1:W-:Y:S04]  /*7c50*/  STL [R1+0x148], R3 ;  /* 0x0001480301007387 */ /* 0x0003e80000100800 */
[----:B------:R-:W5:Y:S04]  /*7c60*/  LDL.LU R10, [R1+0xec] ;  /* 0x0000ec00010a7983 */ /* 0x000f680000300800 */
[----:B------:R-:W5:Y:S04]  /*7c70*/  LDL.LU R9, [R1+0xf0] ;  /* 0x0000f00001097983 */ /* 0x000f680000300800 */
[----:B------:R-:W5:Y:S04]  /*7c80*/  LDL.LU R8, [R1+0x100] ;  /* 0x0001000001087983 */ /* 0x000f680000300800 */
[----:B------:R-:W5:Y:S04]  /*7c90*/  LDL.LU R7, [R1+0xfc] ;  /* 0x0000fc0001077983 */ /* 0x000f680000300800 */
[----:B------:R-:W5:Y:S04]  /*7ca0*/  LDL.LU R6, [R1+0xf8] ;  /* 0x0000f80001067983 */ /* 0x000f680000300800 */
[----:B0-----:R-:W5:Y:S04]  /*7cb0*/  LDL.LU R4, [R1+0x1c4] ;  /* 0x0001c40001047983 */ /* 0x001f680000300800 */
[----:B-1----:R-:W5:Y:S04]  /*7cc0*/  LDL.LU R3, [R1+0xf4] ;  /* 0x0000f40001037983 */ /* 0x002f680000300800 */
[----:B------:R-:W5:Y:S04]  /*7cd0*/  LDL.LU R29, [R1+0xe8] ;  /* 0x0000e800011d7983 */ /* 0x000f680000300800 */
        /* <DEDUP_REMOVED lines=8> */
[----:B------:R-:W5:Y:S01]  /*7d60*/  LDL.LU R16, [R1+0xc8] ;  /* 0x0000c80001107983 */ /* 0x000f620000300800 */
[----:B------:R-:W-:-:S05]  /*7d70*/  SEL R14, R5, R14, !P2 ;  /* 0x0000000e050e7207 */ /* 0x000fca0005000000 */
[----:B------:R0:W-:Y:S01]  /*7d80*/  STL [R1+0x144], R14 ;  /* 0x0001440e01007387 */ /* 0x0001e20000100800 */
[----:B------:R-:W-:-:S05]  /*7d90*/  SEL R13, R5, R13, !P2 ;  /* 0x0000000d050d7207 */ /* 0x000fca0005000000 */
[----:B------:R1:W-:Y:S01]  /*7da0*/  STL [R1+0x140], R13 ;  /* 0x0001400d01007387 */ /* 0x0003e20000100800 */
[C---:B0-----:R-:W-:Y:S02]  /*7db0*/  SEL R14, R5.reuse, R0, !P2 ;  /* 0x00000000050e7207 */ /* 0x041fe40005000000 */
[----:B------:R-:W-:-:S03]  /*7dc0*/  SEL R0, R5, R2, !P2 ;  /* 0x0000000205007207 */ /* 0x000fc60005000000 */
[----:B------:R-:W-:Y:S01]  /*7dd0*/  STL [R1+0x13c], R14 ;  /* 0x00013c0e01007387 */ /* 0x000fe20000100800 */
[----:B-1----:R-:W-:-:S03]  /*7de0*/  SEL R13, R5, R20, !P2 ;  /* 0x00000014050d7207 */ /* 0x002fc60005000000 */
[----:B------:R0:W-:Y:S01]  /*7df0*/  STL [R1+0x138], R0 ;  /* 0x0001380001007387 */ /* 0x0001e20000100800 */
[----:B------:R-:W-:-:S03]  /*7e00*/  SEL R2, R5, R19, !P2 ;  /* 0x0000001305027207 */ /* 0x000fc60005000000 */
[----:B------:R-:W-:Y:S04]  /*7e10*/  STL [R1+0x134], R13 ;  /* 0x0001340d01007387 */ /* 0x000fe80000100800 */
[----:B------:R-:W5:Y:S01]  /*7e20*/  LDL.LU R20, [R1+0xc4] ;  /* 0x0000c40001147983 */ /* 0x000f620000300800 */
[----:B0-----:R-:W-:-:S03]  /*7e30*/  SEL R0, R5, R17, !P2 ;  /* 0x0000001105007207 */ /* 0x001fc60005000000 */
[----:B------:R-:W-:Y:S04]  /*7e40*/  STL [R1+0x130], R2 ;  /* 0x0001300201007387 */ /* 0x000fe80000100800 */
[----:B------:R-:W5:Y:S04]  /*7e50*/  LDL.LU R17, [R1+0xc0] ;  /* 0x0000c00001117983 */ /* 0x000f680000300800 */
[----:B------:R2:W-:Y:S04]  /*7e60*/  STL [R1+0x12c], R0 ;  /* 0x00012c0001007387 */ /* 0x0005e80000100800 */
[----:B------:R-:W5:Y:S01]  /*7e70*/  LDL.LU R19, [R1+0xb4] ;  /* 0x0000b40001137983 */ /* 0x000f620000300800 */
[----:B--2---:R-:W-:-:S03]  /*7e80*/  SEL R0, R5, R18, !P2 ;  /* 0x0000001205007207 */ /* 0x004fc60005000000 */
[----:B------:R-:W2:Y:S04]  /*7e90*/  LDL.LU R18, [R1+0xa0] ;  /* 0x0000a00001127983 */ /* 0x000ea80000300800 */
[----:B------:R3:W-:Y:S02]  /*7ea0*/  STL [R1+0x128], R0 ;  /* 0x0001280001007387 */ /* 0x0007e40000100800 */
[----:B---3--:R-:W-:-:S05]  /*7eb0*/  SEL R0, R5, R12, !P2 ;  /* 0x0000000c05007207 */ /* 0x008fca0005000000 */
[----:B------:R0:W-:Y:S01]  /*7ec0*/  STL [R1+0x114], R0 ;  /* 0x0001140001007387 */ /* 0x0001e20000100800 */
[C---:B----4-:R-:W-:Y:S02]  /*7ed0*/  SEL R11, R5.reuse, R11, !P2 ;  /* 0x0000000b050b7207 */ /* 0x050fe40005000000 */
[----:B-----5:R-:W-:-:S03]  /*7ee0*/  SEL R2, R5, R10, !P2 ;  /* 0x0000000a05027207 */ /* 0x020fc60005000000 */
[----:B------:R-:W-:Y:S01]  /*7ef0*/  STL [R1+0x110], R11 ;  /* 0x0001100b01007387 */ /* 0x000fe20000100800 */
[----:B0-----:R-:W-:-:S03]  /*7f00*/  SEL R0, R5, R9, !P2 ;  /* 0x0000000905007207 */ /* 0x001fc60005000000 */
[----:B------:R0:W-:Y:S01]  /*7f10*/  STL [R1+0x10c], R2 ;  /* 0x00010c0201007387 */ /* 0x0001e20000100800 */
[----:B------:R-:W-:-:S03]  /*7f20*/  SEL R8, R5, R8, !P2 ;  /* 0x0000000805087207 */ /* 0x000fc60005000000 */
[----:B------:R1:W-:Y:S01]  /*7f30*/  STL [R1+0x108], R0 ;  /* 0x0001080001007387 */ /* 0x0003e20000100800 */
[----:B0-----:R-:W-:-:S03]  /*7f40*/  SEL R2, R5, R7, !P2 ;  /* 0x0000000705027207 */ /* 0x001fc60005000000 */
[----:B------:R-:W-:Y:S01]  /*7f50*/  STL [R1+0x104], R8 ;  /* 0x0001040801007387 */ /* 0x000fe20000100800 */
[----:B-1----:R-:W-:-:S03]  /*7f60*/  SEL R0, R5, R6, !P2 ;  /* 0x0000000605007207 */ /* 0x002fc60005000000 */
[----:B------:R0:W-:Y:S01]  /*7f70*/  STL [R1+0x100], R2 ;  /* 0x0001000201007387 */ /* 0x0001e20000100800 */
[----:B------:R-:W-:-:S03]  /*7f80*/  SEL R4, R5, R4, !P2 ;  /* 0x0000000405047207 */ /* 0x000fc60005000000 */
[----:B------:R1:W-:Y:S01]  /*7f90*/  STL [R1+0xfc], R0 ;  /* 0x0000fc0001007387 */ /* 0x0003e20000100800 */
[----:B0-----:R-:W-:-:S03]  /*7fa0*/  SEL R2, R5, R3, !P2 ;  /* 0x0000000305027207 */ /* 0x001fc60005000000 */
[----:B------:R-:W-:Y:S01]  /*7fb0*/  STL [R1+0xf8], R4 ;  /* 0x0000f80401007387 */ /* 0x000fe20000100800 */
[C---:B------:R-:W-:Y:S02]  /*7fc0*/  SEL R3, R5.reuse, R28, !P2 ;  /* 0x0000001c05037207 */ /* 0x040fe40005000000 */
[C---:B-1----:R-:W-:Y:S01]  /*7fd0*/  SEL R0, R5.reuse, R29, !P2 ;  /* 0x0000001d05007207 */ /* 0x042fe20005000000 */
[----:B------:R0:W-:Y:S04]  /*7fe0*/  STL [R1+0xf4], R2 ;  /* 0x0000f40201007387 */ /* 0x0001e80000100800 */
[----:B------:R1:W-:Y:S01]  /*7ff0*/  STL [R1+0xf0], R0 ;  /* 0x0000f00001007387 */ /* 0x0003e20000100800 */
[----:B0-----:R-:W-:-:S03]  /*8000*/  SEL R2, R5, R27, !P2 ;  /* 0x0000001b05027207 */ /* 0x001fc60005000000 */
[----:B------:R0:W-:Y:S01]  /*8010*/  STL [R1+0xec], R3 ;  /* 0x0000ec0301007387 */ /* 0x0001e20000100800 */
[----:B-1----:R-:W-:-:S03]  /*8020*/  SEL R0, R5, R26, !P2 ;  /* 0x0000001a05007207 */ /* 0x002fc60005000000 */
        /* <DEDUP_REMOVED lines=10> */
[----:B------:R-:W-:Y:S01]  /*80d0*/  STL [R1+0xd4], R3 ;  /* 0x0000d40301007387 */ /* 0x000fe20000100800 */
[----:B-1----:R-:W-:-:S03]  /*80e0*/  SEL R0, R5, R16, !P2 ;  /* 0x0000001005007207 */ /* 0x002fc60005000000 */
[----:B------:R-:W3:Y:S04]  /*80f0*/  LDL.LU R14, [R1+0x9c] ;  /* 0x00009c00010e7983 */ /* 0x000ee80000300800 */
[----:B------:R-:W-:Y:S04]  /*8100*/  STL [R1+0xd0], R2 ;  /* 0x0000d00201007387 */ /* 0x000fe80000100800 */
[----:B------:R-:W4:Y:S04]  /*8110*/  LDL.LU R13, [R1+0x98] ;  /* 0x00009800010d7983 */ /* 0x000f280000300800 */
[----:B------:R0:W-:Y:S04]  /*8120*/  STL [R1+0xcc], R0 ;  /* 0x0000cc0001007387 */ /* 0x0001e80000100800 */
[----:B0-----:R-:W5:Y:S04]  /*8130*/  LDL.LU R0, [R1+0x90] ;  /* 0x0000900001007983 */ /* 0x001f680000300800 */
[----:B------:R-:W5:Y:S04]  /*8140*/  LDL.LU R2, [R1+0x8c] ;  /* 0x00008c0001027983 */ /* 0x000f680000300800 */
[----:B------:R-:W5:Y:S04]  /*8150*/  LDL.LU R12, [R1+0x80] ;  /* 0x00008000010c7983 */ /* 0x000f680000300800 */
[----:B------:R-:W5:Y:S04]  /*8160*/  LDL.LU R11, [R1+0x28] ;  /* 0x00002800010b7983 */ /* 0x000f680000300800 */
[----:B------:R-:W5:Y:S01]  /*8170*/  LDL.LU R16, [R1+0x7c] ;  /* 0x00007c0001107983 */ /* 0x000f620000300800 */
[----:B------:R-:W-:-:S02]  /*8180*/  SEL R4, R5, R20, !P2 ;  /* 0x0000001405047207 */ /* 0x000fc40005000000 */
[C---:B------:R-:W-:Y:S02]  /*8190*/  SEL R3, R5.reuse, R17, !P2 ;  /* 0x0000001105037207 */ /* 0x040fe40005000000 */
[----:B------:R-:W5:Y:S04]  /*81a0*/  LDL.LU R17, [R1+0x74] ;  /* 0x0000740001117983 */ /* 0x000f680000300800 */
[----:B------:R0:W-:Y:S04]  /*81b0*/  STL [R1+0xc8], R4 ;  /* 0x0000c80401007387 */ /* 0x0001e80000100800 */
[----:B------:R2:W-:Y:S04]  /*81c0*/  STL [R1+0xc4], R3 ;  /* 0x0000c40301007387 */ /* 0x0005e80000100800 */
[----:B------:R-:W5:Y:S01]  /*81d0*/  LDL.LU R10, [R1+0x70] ;  /* 0x00007000010a7983 */ /* 0x000f620000300800 */
[----:B0-----:R-:W-:-:S05]  /*81e0*/  SEL R4, R5, R19, !P2 ;  /* 0x0000001305047207 */ /* 0x001fca0005000000 */
[----:B------:R0:W-:Y:S04]  /*81f0*/  STL [R1+0xc0], R4 ;  /* 0x0000c00401007387 */ /* 0x0001e80000100800 */
[----:B------:R-:W5:Y:S01]  /*8200*/  LDL.LU R9, [R1+0x190] ;  /* 0x0001900001097983 */ /* 0x000f620000300800 */
[----:B--2---:R-:W-:-:S05]  /*8210*/  SEL R3, R5, R18, !P2 ;  /* 0x0000001205037207 */ /* 0x004fca0005000000 */
[----:B------:R1:W-:Y:S04]  /*8220*/  STL [R1+0xbc], R3 ;  /* 0x0000bc0301007387 */ /* 0x0003e80000100800 */
[----:B------:R-:W2:Y:S04]  /*8230*/  LDL.LU R8, [R1+0x194] ;  /* 0x0001940001087983 */ /* 0x000ea80000300800 */
[----:B------:R-:W2:Y:S04]  /*8240*/  LDL.LU R7, [R1+0x184] ;  /* 0x0001840001077983 */ /* 0x000ea80000300800 */
[----:B------:R-:W2:Y:S04]  /*8250*/  LDL.LU R6, [R1+0x14c] ;  /* 0x00014c0001067983 */ /* 0x000ea80000300800 */
[----:B0-----:R-:W2:Y:S04]  /*8260*/  LDL.LU R4, [R1+0x158] ;  /* 0x0001580001047983 */ /* 0x001ea80000300800 */
[----:B-1----:R-:W2:Y:S04]  /*8270*/  LDL.LU R3, [R1+0x168] ;  /* 0x0001680001037983 */ /* 0x002ea80000300800 */
[----:B------:R-:W2:Y:S04]  /*8280*/  LDL.LU R29, [R1+0x124] ;  /* 0x00012400011d7983 */ /* 0x000ea80000300800 */
        /* <DEDUP_REMOVED lines=10> */
[----:B------:R-:W2:Y:S01]  /*8330*/  LDL.LU R18, [R1+0x40] ;  /* 0x0000400001127983 */ /* 0x000ea20000300800 */
[----:B---3--:R-:W-:-:S05]  /*8340*/  SEL R14, R5, R14, !P2 ;  /* 0x0000000e050e7207 */ /* 0x008fca0005000000 */
[----:B------:R0:W-:Y:S01]  /*8350*/  STL [R1+0xb8], R14 ;  /* 0x0000b80e01007387 */ /* 0x0001e20000100800 */
[----:B----4-:R-:W-:-:S03]  /*8360*/  SEL R13, R5, R13, !P2 ;  /* 0x0000000d050d7207 */ /* 0x010fc60005000000 */
[----:B0-----:R-:W3:Y:S04]  /*8370*/  LDL.LU R14, [R1+0xb00] ;  /* 0x000b0000010e7983 */ /* 0x001ee80000300800 */
[----:B------:R0:W-:Y:S01]  /*8380*/  STL [R1+0xb4], R13 ;  /* 0x0000b40d01007387 */ /* 0x0001e20000100800 */
[C---:B-----5:R-:W-:Y:S02]  /*8390*/  SEL R0, R5.reuse, R0, !P2 ;  /* 0x0000000005007207 */ /* 0x060fe40005000000 */
[C---:B------:R-:W-:Y:S01]  /*83a0*/  SEL R2, R5.reuse, R2, !P2 ;  /* 0x0000000205027207 */ /* 0x040fe20005000000 */
[----:B0-----:R-:W4:Y:S01]  /*83b0*/  LDL.LU R13, [R1+0xafc] ;  /* 0x000afc00010d7983 */ /* 0x001f220000300800 */
[----:B------:R-:W-:-:S03]  /*83c0*/  SEL R12, R5, R12, !P2 ;  /* 0x0000000c050c7207 */ /* 0x000fc60005000000 */
[----:B------:R0:W-:Y:S01]  /*83d0*/  STL [R1+0xa0], R0 ;  /* 0x0000a00001007387 */ /* 0x0001e20000100800 */
[C---:B------:R-:W-:Y:S02]  /*83e0*/  SEL R11, R5.reuse, R11, !P2 ;  /* 0x0000000b050b7207 */ /* 0x040fe40005000000 */
[C---:B------:R-:W-:Y:S01]  /*83f0*/  SEL R16, R5.reuse, R16, !P2 ;  /* 0x0000001005107207 */ /* 0x040fe20005000000 */
[----:B0-----:R-:W5:Y:S04]  /*8400*/  LDL.LU R0, [R1+0xaf8] ;  /* 0x000af80001007983 */ /* 0x001f680000300800 */
[----:B------:R0:W-:Y:S04]  /*8410*/  STL [R1+0x9c], R2 ;  /* 0x00009c0201007387 */ /* 0x0001e80000100800 */
[----:B0-----:R-:W2:Y:S04]  /*8420*/  LDL.LU R2, [R1+0xaf4] ;  /* 0x000af40001027983 */ /* 0x001ea80000300800 */
[----:B------:R0:W-:Y:S04]  /*8430*/  STL [R1+0x98], R12 ;  /* 0x0000980c01007387 */ /* 0x0001e80000100800 */
[----:B0-----:R-:W2:Y:S04]  /*8440*/  LDL.LU R12, [R1+0xaf0] ;  /* 0x000af000010c7983 */ /* 0x001ea80000300800 */
[----:B------:R0:W-:Y:S04]  /*8450*/  STL [R1+0x90], R11 ;  /* 0x0000900b01007387 */ /* 0x0001e80000100800 */
[----:B0-----:R-:W2:Y:S04]  /*8460*/  LDL.LU R11, [R1+0xaec] ;  /* 0x000aec00010b7983 */ /* 0x001ea80000300800 */
[----:B------:R0:W-:Y:S04]  /*8470*/  STL [R1+0x8c], R16 ;  /* 0x00008c1001007387 */ /* 0x0001e80000100800 */
[----:B0-----:R-:W2:Y:S01]  /*8480*/  LDL.LU R16, [R1+0xae8] ;  /* 0x000ae80001107983 */ /* 0x001ea20000300800 */
[----:B------:R-:W-:-:S02]  /*8490*/  SEL R17, R5, R17, !P2 ;  /* 0x0000001105117207 */ /* 0x000fc40005000000 */
[----:B--2---:R-:W-:-:S05]  /*84a0*/  SEL R16, R5, R16, !P2 ;  /* 0x0000001005107207 */ /* 0x004fca0005000000 */
[----:B------:R0:W-:Y:S04]  /*84b0*/  STL [R1+0x80], R16 ;  /* 0x0000801001007387 */ /* 0x0001e80000100800 */
[----:B0-----:R-:W2:Y:S04]  /*84c0*/  LDL.LU R16, [R1+0x2c] ;  /* 0x00002c0001107983 */ /* 0x001ea80000300800 */
[----:B------:R0:W-:Y:S04]  /*84d0*/  STL [R1+0x7c], R17 ;  /* 0x00007c1101007387 */ /* 0x0001e80000100800 */
[----:B0-----:R-:W2:Y:S01]  /*84e0*/  LDL.LU R17, [R1+0xae4] ;  /* 0x000ae40001117983 */ /* 0x001ea20000300800 */
[----:B------:R-:W-:-:S02]  /*84f0*/  SEL R10, R5, R10, !P2 ;  /* 0x0000000a050a7207 */ /* 0x000fc40005000000 */
[C---:B------:R-:W-:Y:S02]  /*8500*/  SEL R9, R5.reuse, R9, !P2 ;  /* 0x0000000905097207 */ /* 0x040fe40005000000 */
[C---:B------:R-:W-:Y:S02]  /*8510*/  SEL R8, R5.reuse, R8, !P2 ;  /* 0x0000000805087207 */ /* 0x040fe40005000000 */
[C---:B------:R-:W-:Y:S02]  /*8520*/  SEL R7, R5.reuse, R7, !P2 ;  /* 0x0000000705077207 */ /* 0x040fe40005000000 */
[C---:B------:R-:W-:Y:S02]  /*8530*/  SEL R6, R5.reuse, R6, !P2 ;  /* 0x0000000605067207 */ /* 0x040fe40005000000 */
[C---:B------:R-:W-:Y:S02]  /*8540*/  SEL R4, R5.reuse, R4, !P2 ;  /* 0x0000000405047207 */ /* 0x040fe40005000000 */
        /* <DEDUP_REMOVED lines=13> */
[----:B--2---:R-:W-:-:S05]  /*8620*/  SEL R17, R5, R17, !P2 ;  /* 0x0000001105117207 */ /* 0x004fca0005000000 */
[----:B------:R0:W-:Y:S04]  /*8630*/  STL [R1+0x74], R17 ;  /* 0x0000741101007387 */ /* 0x0001e80000100800 */
[----:B0-----:R-:W2:Y:S04]  /*8640*/  LDL.LU R17, [R1+0x3c] ;  /* 0x00003c0001117983 */ /* 0x001ea80000300800 */
[----:B------:R0:W-:Y:S04]  /*8650*/  STL [R1+0x70], R10 ;  /* 0x0000700a01007387 */ /* 0x0001e80000100800 */
[----:B0-----:R-:W3:Y:S04]  /*8660*/  LDL.LU R10, [R1+0xae0] ;  /* 0x000ae000010a7983 */ /* 0x001ee80000300800 */
        /* <DEDUP_REMOVED lines=9> */
[----:B0-----:R-:W4:Y:S04]  /*8700*/  LDL.LU R4, [R1+0xacc] ;  /* 0x000acc0001047983 */ /* 0x001f280000300800 */
[----:B------:R0:W-:Y:S04]  /*8710*/  STL [R1+0x38], R3 ;  /* 0x0000380301007387 */ /* 0x0001e80000100800 */
[----:B0-----:R-:W5:Y:S04]  /*8720*/  LDL.LU R3, [R1+0xac8] ;  /* 0x000ac80001037983 */ /* 0x001f680000300800 */
        /* <DEDUP_REMOVED lines=23> */
[----:B0-----:R-:W5:Y:S01]  /*88a0*/  LDL.LU R18, [R1+0xa98] ;  /* 0x000a980001127983 */ /* 0x001f620000300800 */
[----:B--2---:R-:W-:-:S05]  /*88b0*/  SEL R17, R5, R17, !P2 ;  /* 0x0000001105117207 */ /* 0x004fca0005000000 */
[----:B------:R0:W-:Y:S02]  /*88c0*/  STL [R1+0x1d0], R17 ;  /* 0x0001d01101007387 */ /* 0x0001e40000100800 */
[----:B0-----:R-:W-:-:S05]  /*88d0*/  SEL R17, R5, R16, !P2 ;  /* 0x0000001005117207 */ /* 0x001fca0005000000 */
[----:B------:R5:W-:Y:S01]  /*88e0*/  STL [R1+0x1cc], R17 ;  /* 0x0001cc1101007387 */ /* 0x000be20000100800 */
[C---:B------:R-:W-:Y:S02]  /*88f0*/  SEL R2, R5.reuse, R2, !P2 ;  /* 0x0000000205027207 */ /* 0x040fe40005000000 */
[C---:B---3--:R-:W-:Y:S02]  /*8900*/  SEL R6, R5.reuse, R6, !P2 ;  /* 0x0000000605067207 */ /* 0x048fe40005000000 */
[C---:B----4-:R-:W-:Y:S02]  /*8910*/  SEL R4, R5.reuse, R4, !P2 ;  /* 0x0000000405047207 */ /* 0x050fe40005000000 */
[C---:B-----5:R-:W-:Y:S02]  /*8920*/  SEL R17, R5.reuse, R20, !P2 ;  /* 0x0000001405117207 */ /* 0x060fe40005000000 */
[C---:B------:R-:W-:Y:S02]  /*8930*/  SEL R16, R5.reuse, R18, !P2 ;  /* 0x0000001205107207 */ /* 0x040fe40005000000 */
[----:B------:R-:W-:-:S03]  /*8940*/  SEL R18, R5, R19, !P2 ;  /* 0x0000001305127207 */ /* 0x000fc60005000000 */
        /* <DEDUP_REMOVED lines=9> */
[----:B------:R1:W-:Y:S04]  /*89e0*/  STL [R1+0x1d4], R17 ;  /* 0x0001d41101007387 */ /* 0x0003e80000100800 */
[----:B------:R2:W-:Y:S01]  /*89f0*/  STL [R1+0x1f0], R16 ;  /* 0x0001f01001007387 */ /* 0x0005e20000100800 */
[C---:B0-----:R-:W-:Y:S02]  /*8a00*/  SEL R18, R5.reuse, R25, !P2 ;  /* 0x0000001905127207 */ /* 0x041fe40005000000 */
[----:B-1----:R-:W-:-:S03]  /*8a10*/  SEL R17, R5, R26, !P2 ;  /* 0x0000001a05117207 */ /* 0x002fc60005000000 */
[----:B------:R0:W-:Y:S01]  /*8a20*/  STL [R1+0x1ec], R18 ;  /* 0x0001ec1201007387 */ /* 0x0001e20000100800 */
[----:B--2---:R-:W-:-:S03]  /*8a30*/  SEL R16, R5, R27, !P2 ;  /* 0x0000001b05107207 */ /* 0x004fc60005000000 */
[----:B------:R1:W-:Y:S04]  /*8a40*/  STL [R1+0x1e8], R17 ;  /* 0x0001e81101007387 */ /* 0x0003e80000100800 */
[----:B------:R2:W-:Y:S01]  /*8a50*/  STL [R1+0x1e4], R16 ;  /* 0x0001e41001007387 */ /* 0x0005e20000100800 */
[C---:B0-----:R-:W-:Y:S02]  /*8a60*/  SEL R18, R5.reuse, R28, !P2 ;  /* 0x0000001c05127207 */ /* 0x041fe40005000000 */
[----:B-1----:R-:W-:-:S03]  /*8a70*/  SEL R17, R5, R29, !P2 ;  /* 0x0000001d05117207 */ /* 0x002fc60005000000 */
[----:B------:R0:W-:Y:S01]  /*8a80*/  STL [R1+0x200], R18 ;  /* 0x0002001201007387 */ /* 0x0001e20000100800 */
[----:B--2---:R-:W-:-:S03]  /*8a90*/  SEL R16, R5, R3, !P2 ;  /* 0x0000000305107207 */ /* 0x004fc60005000000 */
[----:B------:R1:W-:Y:S04]  /*8aa0*/  STL [R1+0x1fc], R17 ;  /* 0x0001fc1101007387 */ /* 0x0003e80000100800 */
[----:B------:R2:W-:Y:S04]  /*8ab0*/  STL [R1+0x1f8], R16 ;  /* 0x0001f81001007387 */ /* 0x0005e80000100800 */
[----:B0-----:R-:W3:Y:S04]  /*8ac0*/  LDL.LU R18, [R1+0x18] ;  /* 0x0000180001127983 */ /* 0x001ee80000300800 */
[----:B------:R-:W-:Y:S04]  /*8ad0*/  STL [R1+0x1f4], R4 ;  /* 0x0001f40401007387 */ /* 0x000fe80000100800 */
[----:B------:R-:W-:Y:S04]  /*8ae0*/  STL [R1+0xa30], R6 ;  /* 0x000a300601007387 */ /* 0x000fe80000100800 */
[----:B------:R-:W4:Y:S04]  /*8af0*/  LDL.LU R22, [R1+0x14] ;  /* 0x0000140001167983 */ /* 0x000f280000300800 */
[----:B------:R-:W5:Y:S04]  /*8b00*/  LDL.LU R21, [R1+0x10] ;  /* 0x0000100001157983 */ /* 0x000f680000300800 */
[----:B------:R0:W-:Y:S04]  /*8b10*/  STL [R1+0x204], R2 ;  /* 0x0002040201007387 */ /* 0x0001e80000100800 */
[----:B------:R-:W5:Y:S04]  /*8b20*/  LDL.LU R20, [R1+0xc] ;  /* 0x00000c0001147983 */ /* 0x000f680000300800 */
[----:B------:R-:W5:Y:S04]  /*8b30*/  LDL.LU R19, [R1+0x8] ;  /* 0x0000080001137983 */ /* 0x000f680000300800 */
[----:B-1----:R-:W5:Y:S01]  /*8b40*/  LDL.LU R17, [R1+0x4] ;  /* 0x0000040001117983 */ /* 0x002f620000300800 */
[----:B------:R-:W-:-:S02]  /*8b50*/  SEL R3, R5, R12, !P2 ;  /* 0x0000000c05037207 */ /* 0x000fc40005000000 */
[----:B------:R-:W-:Y:S01]  /*8b60*/  SEL R11, R5, R11, !P2 ;  /* 0x0000000b050b7207 */ /* 0x000fe20005000000 */
[----:B--2---:R-:W2:Y:S02]  /*8b70*/  LDL.LU R16, [R1] ;  /* 0x0000000001107983 */ /* 0x004ea40000300800 */
[----:B------:R-:W-:Y:S01]  /*8b80*/  IMAD R3, R3, UR23, RZ ;  /* 0x0000001703037c24 */ /* 0x000fe2000f8e02ff */
[----:B------:R-:W-:Y:S01]  /*8b90*/  SEL R10, R5, R10, !P2 ;  /* 0x0000000a050a7207 */ /* 0x000fe20005000000 */
[----:B------:R-:W-:Y:S01]  /*8ba0*/  IMAD R11, R11, UR23, RZ ;  /* 0x000000170b0b7c24 */ /* 0x000fe2000f8e02ff */
[----:B------:R-:W-:Y:S02]  /*8bb0*/  SEL R7, R5, R7, !P2 ;  /* 0x0000000705077207 */ /* 0x000fe40005000000 */
[----:B0-----:R-:W-:Y:S01]  /*8bc0*/  IADD3 R2, P6, PT, R3, UR14, RZ ;  /* 0x0000000e03027c10 */ /* 0x001fe2000ffde0ff */
[----:B------:R-:W-:Y:S01]  /*8bd0*/  IMAD R4, R10, UR23, RZ ;  /* 0x000000170a047c24 */ /* 0x000fe2000f8e02ff */
[C---:B------:R-:W-:Y:S01]  /*8be0*/  SEL R9, R5.reuse, R9, !P2 ;  /* 0x0000000905097207 */ /* 0x040fe20005000000 */
[----:B------:R0:W-:Y:S01]  /*8bf0*/  STL [R1+0xa2c], R3 ;  /* 0x000a2c0301007387 */ /* 0x0001e20000100800 */
[----:B------:R-:W-:-:S02]  /*8c00*/  SEL R8, R5, R8, !P2 ;  /* 0x0000000805087207 */ /* 0x000fc40005000000 */
[----:B------:R-:W-:Y:S01]  /*8c10*/  R2UR UR4, R2 ;  /* 0x00000000020472ca */ /* 0x000fe200000e0000 */
[----:B------:R-:W-:Y:S01]  /*8c20*/  IMAD R9, R9, UR23, RZ ;  /* 0x0000001709097c24 */ /* 0x000fe2000f8e02ff */
[----:B------:R-:W-:Y:S01]  /*8c30*/  IADD3 R2, P4, PT, R11, UR6, RZ ;  /* 0x000000060b027c10 */ /* 0x000fe2000ff9e0ff */
[----:B------:R1:W-:Y:S01]  /*8c40*/  STL [R1+0x210], R4 ;  /* 0x0002100401007387 */ /* 0x0003e20000100800 */
[----:B------:R-:W-:Y:S02]  /*8c50*/  IMAD R6, R8, UR23, RZ ;  /* 0x0000001708067c24 */ /* 0x000fe4000f8e02ff */
[----:B0-----:R-:W-:Y:S01]  /*8c60*/  IMAD R3, R7, UR23, RZ ;  /* 0x0000001707037c24 */ /* 0x001fe2000f8e02ff */
[----:B------:R-:W-:Y:S01]  /*8c70*/  R2UR UR24, R2 ;  /* 0x00000000021872ca */ /* 0x000fe200000e0000 */
[----:B------:R-:W-:Y:S01]  /*8c80*/  IMAD R13, R13, UR23, RZ ;  /* 0x000000170d0d7c24 */ /* 0x000fe2000f8e02ff */
[----:B------:R-:W-:Y:S01]  /*8c90*/  IADD3 R5, P2, PT, R9, UR18, RZ ;  /* 0x0000001209057c10 */ /* 0x000fe2000ff5e0ff */
[----:B------:R-:W-:Y:S01]  /*8ca0*/  IMAD R14, R14, UR23, RZ ;  /* 0x000000170e0e7c24 */ /* 0x000fe2000f8e02ff */
[----:B------:R-:W-:Y:S01]  /*8cb0*/  SHF.R.S32.HI R11, RZ, 0x1f, R11 ;  /* 0x0000001fff0b7819 */ /* 0x000fe2000001140b */
[----:B------:R-:W-:Y:S01]  /*8cc0*/  IMAD R15, R15, UR23, RZ ;  /* 0x000000170f0f7c24 */ /* 0x000fe2000f8e02ff */
[----:B-1----:R-:W-:Y:S01]  /*8cd0*/  IADD3 R4, P3, PT, R4, UR16, RZ ;  /* 0x0000001004047c10 */ /* 0x002fe2000ff7e0ff */
[----:B------:R-:W0:Y:S01]  /*8ce0*/  LDCU UR6, c[0x0][0x3a4] ;  /* 0x00007480ff0677ac */ /* 0x000e220008000800 */
[----:B------:R-:W-:-:S02]  /*8cf0*/  IADD3 R2, P0, PT, R3, UR10, RZ ;  /* 0x0000000a03027c10 */ /* 0x000fc4000ff1e0ff */
[----:B------:R-:W-:Y:S02]  /*8d00*/  R2UR UR18, R4 ;  /* 0x00000000041272ca */ /* 0x000fe400000e0000 */
[----:B------:R-:W-:Y:S02]  /*8d10*/  IADD3 R4, P1, PT, R6, UR20, RZ ;  /* 0x0000001406047c10 */ /* 0x000fe4000ff3e0ff */
[----:B------:R-:W-:Y:S01]  /*8d20*/  R2UR UR20, R2 ;  /* 0x00000000021472ca */ /* 0x000fe200000e0000 */
[----:B------:R5:W-:Y:S01]  /*8d30*/  STL [R1+0x214], R9 ;  /* 0x0002140901007387 */ /* 0x000be20000100800 */
[----:B------:R-:W-:Y:S01]  /*8d40*/  IADD3.X R2, PT, PT, R11, UR15, RZ, P4, !PT ;  /* 0x0000000f0b027c10 */ /* 0x000fe2000a7fe4ff */
[----:B------:R-:W1:Y:S02]  /*8d50*/  LDCU.64 UR14, c[0x0][0x388] ;  /* 0x00007100ff0e77ac */ /* 0x000e640008000a00 */
[----:B------:R-:W-:Y:S04]  /*8d60*/  STL [R1+0x208], R6 ;  /* 0x0002080601007387 */ /* 0x000fe80000100800 */
[----:B------:R-:W-:Y:S04]  /*8d70*/  STL [R1+0x20c], R3 ;  /* 0x00020c0301007387 */ /* 0x000fe80000100800 */
[----:B------:R-:W2:Y:S04]  /*8d80*/  LDL.LU R25, [R1+0x1c] ;  /* 0x00001c0001197983 */ /* 0x000ea80000300800 */
[----:B------:R-:W-:Y:S01]  /*8d90*/  STL [R1+0x218], R2 ;  /* 0x0002180201007387 */ /* 0x000fe20000100800 */
[----:B---3--:R-:W-:-:S05]  /*8da0*/  IMAD R18, R18, UR23, RZ ;  /* 0x0000001712127c24 */ /* 0x008fca000f8e02ff */
[----:B------:R-:W-:Y:S04]  /*8db0*/  STL [R1+0xa34], R18 ;  /* 0x000a341201007387 */ /* 0x000fe80000100800 */
[----:B------:R-:W3:Y:S01]  /*8dc0*/  LDL.LU R27, [R1+0x20] ;  /* 0x00002000011b7983 */ /* 0x000ee20000300800 */
[----:B----4-:R-:W-:Y:S02]  /*8dd0*/  IMAD R8, R22, UR23, RZ ;  /* 0x0000001716087c24 */ /* 0x010fe4000f8e02ff */
[----:B-----5:R-:W-:-:S03]  /*8de0*/  IMAD R9, R21, UR23, RZ ;  /* 0x0000001715097c24 */ /* 0x020fc6000f8e02ff */
[----:B------:R-:W-:Y:S04]  /*8df0*/  STL [R1+0xa38], R8 ;  /* 0x000a380801007387 */ /* 0x000fe80000100800 */
[----:B------:R-:W4:Y:S01]  /*8e00*/  LDL.LU R23, [R1+0x4c] ;  /* 0x00004c0001177983 */ /* 0x000f220000300800 */
[----:B------:R-:W-:-:S03]  /*8e10*/  IMAD R10, R20, UR23, RZ ;  /* 0x00000017140a7c24 */ /* 0x000fc6000f8e02ff */
[----:B------:R-:W-:Y:S01]  /*8e20*/  STL [R1+0xa3c], R9 ;  /* 0x000a3c0901007387 */ /* 0x000fe20000100800 */
[----:B------:R-:W-:-:S03]  /*8e30*/  IMAD R11, R19, UR23, RZ ;  /* 0x00000017130b7c24 */ /* 0x000fc6000f8e02ff */
[----:B------:R-:W-:Y:S01]  /*8e40*/  STL [R1+0xa40], R10 ;  /* 0x000a400a01007387 */ /* 0x000fe20000100800 */
[----:B------:R-:W-:-:S03]  /*8e50*/  IMAD R12, R17, UR23, RZ ;  /* 0x00000017110c7c24 */ /* 0x000fc6000f8e02ff */
[----:B------:R-:W-:Y:S04]  /*8e60*/  STL [R1+0xa44], R11 ;  /* 0x000a440b01007387 */ /* 0x000fe80000100800 */
[----:B------:R5:W-:Y:S04]  /*8e70*/  STL [R1+0xa48], R12 ;  /* 0x000a480c01007387 */ /* 0x000be80000100800 */
[----:B------:R-:W4:Y:S01]  /*8e80*/  LDL.LU R22, [R1+0x54] ;  /* 0x0000540001167983 */ /* 0x000f220000300800 */
[----:B--2---:R-:W-:Y:S02]  /*8e90*/  IMAD R16, R16, UR23, RZ ;  /* 0x0000001710107c24 */ /* 0x004fe4000f8e02ff */
[----:B------:R-:W-:Y:S01]  /*8ea0*/  IMAD R17, R0, UR23, RZ ;  /* 0x0000001700117c24 */ /* 0x000fe2000f8e02ff */
[----:B-----5:R-:W2:Y:S04]  /*8eb0*/  LDL.LU R12, [R1+0x64] ;  /* 0x00006400010c7983 */ /* 0x020ea80000300800 */
[----:B------:R-:W5:Y:S04]  /*8ec0*/  LDL.LU R19, [R1+0x78] ;  /* 0x0000780001137983 */ /* 0x000f680000300800 */
[----:B------:R-:W2:Y:S04]  /*8ed0*/  LDL.LU R20, [R1+0x84] ;  /* 0x0000840001147983 */ /* 0x000ea80000300800 */
[----:B------:R-:W2:Y:S04]  /*8ee0*/  LDL.LU R21, [R1+0x88] ;  /* 0x0000880001157983 */ /* 0x000ea80000300800 */
[----:B------:R-:W5:Y:S04]  /*8ef0*/  LDL.LU R24, [R1+0x94] ;  /* 0x0000940001187983 */ /* 0x000f680000300800 */
[----:B------:R-:W-:Y:S01]  /*8f00*/  STL [R1+0xa4c], R16 ;  /* 0x000a4c1001007387 */ /* 0x000fe20000100800 */
[----:B------:R-:W-:-:S03]  /*8f10*/  R2UR UR16, R5 ;  /* 0x00000000051072ca */ /* 0x000fc600000e0000 */
[----:B------:R-:W-:Y:S04]  /*8f20*/  STL [R1+0xa50], R17 ;  /* 0x000a501101007387 */ /* 0x000fe80000100800 */
[----:B------:R-:W-:Y:S04]  /*8f30*/  STL [R1+0xa54], R13 ;  /* 0x000a540d01007387 */ /* 0x000fe80000100800 */
[----:B------:R-:W-:Y:S01]  /*8f40*/  STL [R1+0xa58], R14 ;  /* 0x000a580e01007387 */ /* 0x000fe20000100800 */
[----:B------:R-:W-:-:S03]  /*8f50*/  IMAD R7, R25, UR23, RZ ;  /* 0x0000001719077c24 */ /* 0x000fc6000f8e02ff */
[----:B------:R-:W-:Y:S04]  /*8f60*/  STL [R1+0xa5c], R15 ;  /* 0x000a5c0f01007387 */ /* 0x000fe80000100800 */
[----:B------:R-:W5:Y:S04]  /*8f70*/  LDL.LU R25, [R1+0x150] ;  /* 0x0001500001197983 */ /* 0x000f680000300800 */
[----:B------:R-:W5:Y:S04]  /*8f80*/  LDL.LU R26, [R1+0x17c] ;  /* 0x00017c00011a7983 */ /* 0x000f680000300800 */
[----:B------:R-:W-:Y:S01]  /*8f90*/  STL [R1+0xa60], R7 ;  /* 0x000a600701007387 */ /* 0x000fe20000100800 */
[----:B------:R-:W-:Y:S01]  /*8fa0*/  R2UR UR25, R4 ;  /* 0x00000000041972ca */ /* 0x000fe200000e0000 */
[----:B---3--:R-:W-:-:S02]  /*8fb0*/  IMAD R5, R27, UR23, RZ ;  /* 0x000000171b057c24 */ /* 0x008fc4000f8e02ff */
[----:B------:R-:W3:Y:S04]  /*8fc0*/  LDL.LU R27, [R1+0x180] ;  /* 0x00018000011b7983 */ /* 0x000ee80000300800 */
[----:B------:R-:W3:Y:S04]  /*8fd0*/  LDL.LU R28, [R1+0x188] ;  /* 0x00018800011c7983 */ /* 0x000ee80000300800 */
[----:B------:R-:W-:Y:S04]  /*8fe0*/  STL [R1+0xa64], R5 ;  /* 0x000a640501007387 */ /* 0x000fe80000100800 */
[----:B------:R-:W3:Y:S04]  /*8ff0*/  LDL.LU R29, [R1+0x18c] ;  /* 0x00018c00011d7983 */ /* 0x000ee80000300800 */
[----:B------:R-:W3:Y:S04]  /*9000*/  LDL.LU R11, [R1+0x19c] ;  /* 0x00019c00010b7983 */ /* 0x000ee80000300800 */
[----:B------:R-:W3:Y:S04]  /*9010*/  LDL.LU R10, [R1+0x1a0] ;  /* 0x0001a000010a7983 */ /* 0x000ee80000300800 */
[----:B------:R-:W3:Y:S04]  /*9020*/  LDL.LU R9, [R1+0x1b8] ;  /* 0x0001b80001097983 */ /* 0x000ee80000300800 */
[----:B------:R-:W3:Y:S01]  /*9030*/  LDL.LU R8, [R1+0x1b4] ;  /* 0x0001b40001087983 */ /* 0x000ee20000300800 */
[----:B----4-:R-:W-:-:S03]  /*9040*/  IMAD R4, R23, UR23, RZ ;  /* 0x0000001717047c24 */ /* 0x010fc6000f8e02ff */
[----:B------:R-:W4:Y:S04]  /*9050*/  LDL.LU R18, [R1+0x1b0] ;  /* 0x0001b00001127983 */ /* 0x000f280000300800 */
[----:B------:R-:W4:Y:S04]  /*9060*/  LDL.LU R3, [R1+0x1ac] ;  /* 0x0001ac0001037983 */ /* 0x000f280000300800 */
[----:B------:R-:W4:Y:S01]  /*9070*/  LDL.LU R23, [R1+0x1a8] ;  /* 0x0001a80001177983 */ /* 0x000f220000300800 */
[----:B------:R-:W-:-:S03]  /*9080*/  IMAD R2, R22, UR23, RZ ;  /* 0x0000001716027c24 */ /* 0x000fc6000f8e02ff */
[----:B------:R-:W-:Y:S04]  /*9090*/  STL [R1+0xa68], R4 ;  /* 0x000a680401007387 */ /* 0x000fe80000100800 */
[----:B------:R-:W4:Y:S04]  /*90a0*/  LDL.LU R22, [R1+0x1a4] ;  /* 0x0001a40001167983 */ /* 0x000f280000300800 */
[----:B------:R-:W4:Y:S01]  /*90b0*/  LDL.LU R6, [R1+0x198] ;  /* 0x0001980001067983 */ /* 0x000f220000300800 */
[----:B--2---:R-:W-:Y:S02]  /*90c0*/  IMAD R0, R12, UR23, RZ ;  /* 0x000000170c007c24 */ /* 0x004fe4000f8e02ff */
[----:B-----5:R-:W-:-:S02]  /*90d0*/  IMAD R19, R19, UR23, RZ ;  /* 0x0000001713137c24 */ /* 0x020fc4000f8e02ff */
[----:B------:R-:W-:Y:S01]  /*90e0*/  IMAD R20, R20, UR23, RZ ;  /* 0x0000001714147c24 */ /* 0x000fe2000f8e02ff */
[----:B------:R-:W-:Y:S01]  /*90f0*/  STL [R1+0xa6c], R2 ;  /* 0x000a6c0201007387 */ /* 0x000fe20000100800 */
[----:B------:R-:W-:Y:S02]  /*9100*/  IMAD R21, R21, UR23, RZ ;  /* 0x0000001715157c24 */ /* 0x000fe4000f8e02ff */
[----:B------:R-:W-:Y:S01]  /*9110*/  IMAD R24, R24, UR23, RZ ;  /* 0x0000001718187c24 */ /* 0x000fe2000f8e02ff */
[----:B------:R2:W-:Y:S04]  /*9120*/  STL [R1+0xa70], R0 ;  /* 0x000a700001007387 */ /* 0x0005e80000100800 */
[----:B------:R-:W-:Y:S04]  /*9130*/  STL [R1+0xa74], R19 ;  /* 0x000a741301007387 */ /* 0x000fe80000100800 */
[----:B------:R-:W-:Y:S04]  /*9140*/  STL [R1+0xa78], R20 ;  /* 0x000a781401007387 */ /* 0x000fe80000100800 */
[----:B------:R-:W-:Y:S01]  /*9150*/  STL [R1+0xa7c], R21 ;  /* 0x000a7c1501007387 */ /* 0x000fe20000100800 */
[----:B------:R-:W-:-:S03]  /*9160*/  IMAD R25, R25, UR23, RZ ;  /* 0x0000001719197c24 */ /* 0x000fc6000f8e02ff */
[----:B------:R-:W-:Y:S01]  /*9170*/  STL [R1+0xa80], R24 ;  /* 0x000a801801007387 */ /* 0x000fe20000100800 */
[----:B------:R-:W-:-:S03]  /*9180*/  IMAD R26, R26, UR23, RZ ;  /* 0x000000171a1a7c24 */ /* 0x000fc6000f8e02ff */
[----:B------:R-:W-:Y:S04]  /*9190*/  STL [R1+0xa84], R25 ;  /* 0x000a841901007387 */ /* 0x000fe80000100800 */
[----:B------:R-:W-:Y:S01]  /*91a0*/  STL [R1+0xa88], R26 ;  /* 0x000a881a01007387 */ /* 0x000fe20000100800 */
[----:B---3--:R-:W-:Y:S02]  /*91b0*/  IMAD R27, R27, UR23, RZ ;  /* 0x000000171b1b7c24 */ /* 0x008fe4000f8e02ff */
[----:B------:R-:W-:-:S03]  /*91c0*/  IMAD R28, R28, UR23, RZ ;  /* 0x000000171c1c7c24 */ /* 0x000fc6000f8e02ff */
[----:B------:R-:W-:Y:S01]  /*91d0*/  STL [R1+0xa8c], R27 ;  /* 0x000a8c1b01007387 */ /* 0x000fe20000100800 */
[----:B------:R-:W-:-:S03]  /*91e0*/  IMAD R29, R29, UR23, RZ ;  /* 0x000000171d1d7c24 */ /* 0x000fc6000f8e02ff */
[----:B------:R-:W-:Y:S01]  /*91f0*/  STL [R1+0xa90], R28 ;  /* 0x000a901c01007387 */ /* 0x000fe20000100800 */
[----:B--2---:R-:W-:-:S03]  /*9200*/  IMAD R0, R11, UR23, RZ ;  /* 0x000000170b007c24 */ /* 0x004fc6000f8e02ff */
[----:B------:R-:W-:Y:S01]  /*9210*/  STL [R1+0xa94], R29 ;  /* 0x000a941d01007387 */ /* 0x000fe20000100800 */
[----:B------:R-:W-:-:S03]  /*9220*/  IMAD R4, R10, UR23, RZ ;  /* 0x000000170a047c24 */ /* 0x000fc6000f8e02ff */
[----:B------:R2:W-:Y:S01]  /*9230*/  STL [R1], R0 ;  /* 0x0000000001007387 */ /* 0x0005e20000100800 */
[----:B------:R-:W-:-:S03]  /*9240*/  IMAD R2, R9, UR23, RZ ;  /* 0x0000001709027c24 */ /* 0x000fc6000f8e02ff */
[----:B------:R4:W-:Y:S01]  /*9250*/  STL [R1+0x4], R4 ;  /* 0x0000040401007387 */ /* 0x0009e20000100800 */
[----:B--2---:R-:W-:-:S03]  /*9260*/  IMAD R0, R8, UR23, RZ ;  /* 0x0000001708007c24 */ /* 0x004fc6000f8e02ff */
[----:B------:R2:W-:Y:S01]  /*9270*/  STL [R1+0x8], R2 ;  /* 0x0000080201007387 */ /* 0x0005e20000100800 */
[----:B----4-:R-:W-:-:S03]  /*9280*/  IMAD R4, R18, UR23, RZ ;  /* 0x0000001712047c24 */ /* 0x010fc6000f8e02ff */
[----:B------:R3:W-:Y:S04]  /*9290*/  STL [R1+0xc], R0 ;  /* 0x00000c0001007387 */ /* 0x0007e80000100800 */
[----:B------:R-:W-:Y:S01]  /*92a0*/  STL [R1+0x10], R4 ;  /* 0x0000100401007387 */ /* 0x000fe20000100800 */
[----:B--2---:R-:W-:Y:S02]  /*92b0*/  IMAD R2, R3, UR23, RZ ;  /* 0x0000001703027c24 */ /* 0x004fe4000f8e02ff */
[----:B---3--:R-:W-:Y:S02]  /*92c0*/  IMAD R0, R23, UR23, RZ ;  /* 0x0000001717007c24 */ /* 0x008fe4000f8e02ff */
[----:B------:R-:W2:Y:S04]  /*92d0*/  LDL.LU R23, [R1+0x178] ;  /* 0x0001780001177983 */ /* 0x000ea80000300800 */
[----:B------:R3:W-:Y:S04]  /*92e0*/  STL [R1+0x14], R2 ;  /* 0x0000140201007387 */ /* 0x0007e80000100800 */
[----:B------:R4:W-:Y:S01]  /*92f0*/  STL [R1+0x18], R0 ;  /* 0x0000180001007387 */ /* 0x0009e20000100800 */
[----:B---3--:R-:W-:-:S03]  /*9300*/  IMAD R2, R22, UR23, RZ ;  /* 0x0000001716027c24 */ /* 0x008fc6000f8e02ff */
[----:B------:R-:W3:Y:S01]  /*9310*/  LDL.LU R22, [R1+0x174] ;  /* 0x0001740001167983 */ /* 0x000ee20000300800 */
[----:B----4-:R-:W-:-:S03]  /*9320*/  IMAD R0, R6, UR23, RZ ;  /* 0x0000001706007c24 */ /* 0x010fc6000f8e02ff */
[----:B------:R-:W-:Y:S04]  /*9330*/  STL [R1+0x1c], R2 ;  /* 0x00001c0201007387 */ /* 0x000fe80000100800 */
[----:B------:R-:W4:Y:S04]  /*9340*/  LDL.LU R29, [R1+0x170] ;  /* 0x00017000011d7983 */ /* 0x000f280000300800 */
[----:B------:R-:W5:Y:S04]  /*9350*/  LDL.LU R28, [R1+0x16c] ;  /* 0x00016c00011c7983 */ /* 0x000f680000300800 */
[----:B------:R0:W-:Y:S04]  /*9360*/  STL [R1+0x20], R0 ;  /* 0x0000200001007387 */ /* 0x0001e80000100800 */
[----:B------:R-:W5:Y:S04]  /*9370*/  LDL.LU R27, [R1+0x164] ;  /* 0x00016400011b7983 */ /* 0x000f680000300800 */
[----:B------:R-:W5:Y:S04]  /*9380*/  LDL.LU R26, [R1+0x160] ;  /* 0x00016000011a7983 */ /* 0x000f680000300800 */
        /* <DEDUP_REMOVED lines=23> */
[----:B--2---:R-:W-:-:S05]  /*9500*/  IMAD R23, R23, UR23, RZ ;  /* 0x0000001717177c24 */ /* 0x004fca000f8e02ff */
[----:B------:R0:W-:Y:S04]  /*9510*/  STL [R1+0x2c], R23 ;  /* 0x00002c1701007387 */ /* 0x0001e80000100800 */
[----:B0-----:R-:W2:Y:S01]  /*9520*/  LDL.LU R23, [R1+0xe4] ;  /* 0x0000e40001177983 */ /* 0x001ea20000300800 */
[----:B---3--:R-:W-:-:S05]  /*9530*/  IMAD R22, R22, UR23, RZ ;  /* 0x0000001716167c24 */ /* 0x008fca000f8e02ff */
[----:B------:R0:W-:Y:S01]  /*9540*/  STL [R1+0x3c], R22 ;  /* 0x00003c1601007387 */ /* 0x0001e20000100800 */
[----:B----4-:R-:W-:-:S03]  /*9550*/  IMAD R29, R29, UR23, RZ ;  /* 0x000000171d1d7c24 */ /* 0x010fc6000f8e02ff */
[----:B0-----:R-:W3:Y:S04]  /*9560*/  LDL.LU R22, [R1+0xe0] ;  /* 0x0000e00001167983 */ /* 0x001ee80000300800 */
[----:B------:R5:W-:Y:S02]  /*9570*/  STL [R1+0x40], R29 ;  /* 0x0000401d01007387 */ /* 0x000be40000100800 */
[----:B-----5:R-:W-:Y:S02]  /*9580*/  IMAD R29, R28, UR23, RZ ;  /* 0x000000171c1d7c24 */ /* 0x020fe4000f8e02ff */
[----:B------:R-:W-:Y:S02]  /*9590*/  IMAD R28, R27, UR23, RZ ;  /* 0x000000171b1c7c24 */ /* 0x000fe4000f8e02ff */
[----:B------:R-:W-:-:S02]  /*95a0*/  IMAD R27, R26, UR23, RZ ;  /* 0x000000171a1b7c24 */ /* 0x000fc4000f8e02ff */
[----:B------:R-:W-:Y:S01]  /*95b0*/  IMAD R26, R25, UR23, RZ ;  /* 0x00000017191a7c24 */ /* 0x000fe2000f8e02ff */
[----:B------:R-:W-:Y:S01]  /*95c0*/  STL [R1+0x48], R29 ;  /* 0x0000481d01007387 */ /* 0x000fe20000100800 */
[----:B------:R-:W-:Y:S02]  /*95d0*/  IMAD R25, R24, UR23, RZ ;  /* 0x0000001718197c24 */ /* 0x000fe4000f8e02ff */
[----:B------:R-:W-:Y:S01]  /*95e0*/  IMAD R24, R21, UR23, RZ ;  /* 0x0000001715187c24 */ /* 0x000fe2000f8e02ff */
[----:B------:R-:W-:Y:S01]  /*95f0*/  STL [R1+0x4c], R28 ;  /* 0x00004c1c01007387 */ /* 0x000fe20000100800 */
[----:B------:R-:W-:-:S03]  /*9600*/  IMAD R21, R20, UR23, RZ ;  /* 0x0000001714157c24 */ /* 0x000fc6000f8e02ff */
        /* <DEDUP_REMOVED lines=10> */
[----:B------:R-:W-:Y:S04]  /*96b0*/  STL [R1+0x84], R20 ;  /* 0x0000841401007387 */ /* 0x000fe80000100800 */
[----:B------:R-:W-:Y:S04]  /*96c0*/  STL [R1+0x88], R19 ;  /* 0x0000881301007387 */ /* 0x000fe80000100800 */
[----:B------:R0:W-:Y:S04]  /*96d0*/  STL [R1+0x94], R2 ;  /* 0x0000940201007387 */ /* 0x0001e80000100800 */
[----:B------:R4:W-:Y:S04]  /*96e0*/  STL [R1+0xa4], R0 ;  /* 0x0000a40001007387 */ /* 0x0009e80000100800 */
[----:B------:R5:W-:Y:S01]  /*96f0*/  STL [R1+0xa8], R4 ;  /* 0x0000a80401007387 */ /* 0x000be20000100800 */
[----:B0-----:R-:W-:-:S02]  /*9700*/  IMAD R2, R7, UR23, RZ ;  /* 0x0000001707027c24 */ /* 0x001fc4000f8e02ff */
[----:B----4-:R-:W-:-:S03]  /*9710*/  IMAD R0, R15, UR23, RZ ;  /* 0x000000170f007c24 */ /* 0x010fc6000f8e02ff */
[----:B------:R0:W-:Y:S01]  /*9720*/  STL [R1+0xac], R2 ;  /* 0x0000ac0201007387 */ /* 0x0001e20000100800 */
[----:B-----5:R-:W-:-:S03]  /*9730*/  IMAD R4, R14, UR23, RZ ;  /* 0x000000170e047c24 */ /* 0x020fc6000f8e02ff */
[----:B------:R4:W-:Y:S04]  /*9740*/  STL [R1+0xb0], R0 ;  /* 0x0000b00001007387 */ /* 0x0009e80000100800 */
[----:B------:R5:W-:Y:S01]  /*9750*/  STL [R1+0x114], R4 ;  /* 0x0001140401007387 */ /* 0x000be20000100800 */
[----:B0-----:R-:W-:Y:S02]  /*9760*/  IMAD R2, R13, UR23, RZ ;  /* 0x000000170d027c24 */ /* 0x001fe4000f8e02ff */
        /* <DEDUP_REMOVED lines=16> */
[----:B------:R-:W-:Y:S01]  /*9870*/  STL [R1+0xf0], R4 ;  /* 0x0000f00401007387 */ /* 0x000fe20000100800 */
[----:B0-----:R-:W-:-:S03]  /*9880*/  IMAD R2, R3, UR23, RZ ;  /* 0x0000001703027c24 */ /* 0x001fc6000f8e02ff */
[----:B------:R-:W5:Y:S01]  /*9890*/  LDL.LU R3, [R1+0xdc] ;  /* 0x0000dc0001037983 */ /* 0x000f620000300800 */
[----:B----4-:R-:W-:-:S03]  /*98a0*/  IMAD R0, R6, UR23, RZ ;  /* 0x0000001706007c24 */ /* 0x010fc6000f8e02ff */
[----:B------:R2:W-:Y:S04]  /*98b0*/  STL [R1+0xec], R2 ;  /* 0x0000ec0201007387 */ /* 0x0005e80000100800 */
[----:B------:R3:W-:Y:S01]  /*98c0*/  STL [R1+0xe8], R0 ;  /* 0x0000e80001007387 */ /* 0x0007e20000100800 */
[----:B--2---:R-:W-:-:S03]  /*98d0*/  IMAD R2, R23, UR23, RZ ;  /* 0x0000001717027c24 */ /* 0x004fc6000f8e02ff */
[----:B------:R-:W2:Y:S04]  /*98e0*/  LDL.LU R23, [R1+0xd8] ;  /* 0x0000d80001177983 */ /* 0x000ea80000300800 */
[----:B------:R-:W-:Y:S04]  /*98f0*/  STL [R1+0xe4], R2 ;  /* 0x0000e40201007387 */ /* 0x000fe80000100800 */
[----:B------:R-:W4:Y:S04]  /*9900*/  LDL.LU R29, [R1+0xd4] ;  /* 0x0000d400011d7983 */ /* 0x000f280000300800 */
[----:B------:R-:W4:Y:S01]  /*9910*/  LDL.LU R28, [R1+0xd0] ;  /* 0x0000d000011c7983 */ /* 0x000f220000300800 */
[----:B---3--:R-:W-:-:S05]  /*9920*/  IMAD R0, R22, UR23, RZ ;  /* 0x0000001716007c24 */ /* 0x008fca000f8e02ff */
[----:B------:R0:W-:Y:S04]  /*9930*/  STL [R1+0xe0], R0 ;  /* 0x0000e00001007387 */ /* 0x0001e80000100800 */
[----:B------:R-:W3:Y:S04]  /*9940*/  LDL.LU R27, [R1+0xcc] ;  /* 0x0000cc00011b7983 */ /* 0x000ee80000300800 */
[----:B------:R-:W3:Y:S04]  /*9950*/  LDL.LU R26, [R1+0xc8] ;  /* 0x0000c800011a7983 */ /* 0x000ee80000300800 */
[----:B------:R-:W3:Y:S04]  /*9960*/  LDL.LU R25, [R1+0xc4] ;  /* 0x0000c40001197983 */ /* 0x000ee80000300800 */
[----:B------:R-:W3:Y:S04]  /*9970*/  LDL.LU R24, [R1+0xc0] ;  /* 0x0000c00001187983 */ /* 0x000ee80000300800 */
[----:B------:R-:W3:Y:S04]  /*9980*/  LDL.LU R21, [R1+0xbc] ;  /* 0x0000bc0001157983 */ /* 0x000ee80000300800 */
[----:B------:R-:W3:Y:S04]  /*9990*/  LDL.LU R20, [R1+0xb8] ;  /* 0x0000b80001147983 */ /* 0x000ee80000300800 */
[----:B------:R-:W3:Y:S04]  /*99a0*/  LDL.LU R19, [R1+0xb4] ;  /* 0x0000b40001137983 */ /* 0x000ee80000300800 */
[----:B0-----:R-:W3:Y:S04]  /*99b0*/  LDL.LU R0, [R1+0xa0] ;  /* 0x0000a00001007983 */ /* 0x001ee80000300800 */
[----:B------:R-:W3:Y:S04]  /*99c0*/  LDL.LU R2, [R1+0x9c] ;  /* 0x00009c0001027983 */ /* 0x000ee80000300800 */
        /* <DEDUP_REMOVED lines=15> */
[----:B------:R-:W3:Y:S01]  /*9ac0*/  LDL.LU R22, [R1+0x1c8] ;  /* 0x0001c80001167983 */ /* 0x000ee20000300800 */
[----:B-----5:R-:W-:-:S05]  /*9ad0*/  IMAD R3, R3, UR23, RZ ;  /* 0x0000001703037c24 */ /* 0x020fca000f8e02ff */
[----:B------:R0:W-:Y:S04]  /*9ae0*/  STL [R1+0xdc], R3 ;  /* 0x0000dc0301007387 */ /* 0x0001e80000100800 */
[----:B0-----:R-:W5:Y:S01]  /*9af0*/  LDL.LU R3, [R1+0x28] ;  /* 0x0000280001037983 */ /* 0x001f620000300800 */
[----:B--2---:R-:W-:-:S05]  /*9b00*/  IMAD R23, R23, UR23, RZ ;  /* 0x0000001717177c24 */ /* 0x004fca000f8e02ff */
[----:B------:R0:W-:Y:S01]  /*9b10*/  STL [R1+0xd8], R23 ;  /* 0x0000d81701007387 */ /* 0x0001e20000100800 */
[----:B----4-:R-:W-:Y:S02]  /*9b20*/  IMAD R29, R29, UR23, RZ ;  /* 0x000000171d1d7c24 */ /* 0x010fe4000f8e02ff */
[----:B------:R-:W-:Y:S01]  /*9b30*/  IMAD R28, R28, UR23, RZ ;  /* 0x000000171c1c7c24 */ /* 0x000fe2000f8e02ff */
[----:B0-----:R-:W2:Y:S04]  /*9b40*/  LDL.LU R23, [R1+0x24] ;  /* 0x0000240001177983 */ /* 0x001ea80000300800 */
[----:B------:R0:W-:Y:S01]  /*9b50*/  STL [R1+0xd4], R29 ;  /* 0x0000d41d01007387 */ /* 0x0001e20000100800 */
[----:B---3--:R-:W-:Y:S02]  /*9b60*/  IMAD R27, R27, UR23, RZ ;  /* 0x000000171b1b7c24 */ /* 0x008fe4000f8e02ff */
[----:B------:R-:W-:Y:S01]  /*9b70*/  IMAD R26, R26, UR23, RZ ;  /* 0x000000171a1a7c24 */ /* 0x000fe2000f8e02ff */
[----:B0-----:R-:W3:Y:S01]  /*9b80*/  LDL.LU R29, [R1+0xa94] ;  /* 0x000a9400011d7983 */ /* 0x001ee20000300800 */
[----:B------:R-:W-:-:S03]  /*9b90*/  IMAD R25, R25, UR23, RZ ;  /* 0x0000001719197c24 */ /* 0x000fc6000f8e02ff */
[----:B------:R0:W-:Y:S01]  /*9ba0*/  STL [R1+0xd0], R28 ;  /* 0x0000d01c01007387 */ /* 0x0001e20000100800 */
[----:B------:R-:W-:Y:S02]  /*9bb0*/  IMAD R24, R24, UR23, RZ ;  /* 0x0000001718187c24 */ /* 0x000fe4000f8e02ff */
[----:B------:R-:W-:Y:S01]  /*9bc0*/  IMAD R21, R21, UR23, RZ ;  /* 0x0000001715157c24 */ /* 0x000fe2000f8e02ff */
[----:B0-----:R-:W4:Y:S04]  /*9bd0*/  LDL.LU R28, [R1+0xa90] ;  /* 0x000a9000011c7983 */ /* 0x001f280000300800 */
[----:B------:R0:W-:Y:S01]  /*9be0*/  STL [R1+0xcc], R27 ;  /* 0x0000cc1b01007387 */ /* 0x0001e20000100800 */
[----:B------:R-:W-:Y:S02]  /*9bf0*/  IMAD R20, R20, UR23, RZ ;  /* 0x0000001714147c24 */ /* 0x000fe4000f8e02ff */
[----:B------:R-:W-:Y:S01]  /*9c00*/  IMAD R19, R19, UR23, RZ ;  /* 0x0000001713137c24 */ /* 0x000fe2000f8e02ff */
[----:B0-----:R-:W2:Y:S04]  /*9c10*/  LDL.LU R27, [R1+0xa8c] ;  /* 0x000a8c00011b7983 */ /* 0x001ea80000300800 */
[----:B------:R0:W-:Y:S01]  /*9c20*/  STL [R1+0xc8], R26 ;  /* 0x0000c81a01007387 */ /* 0x0001e20000100800 */
[----:B------:R-:W-:-:S03]  /*9c30*/  IMAD R0, R0, UR23, RZ ;  /* 0x0000001700007c24 */ /* 0x000fc6000f8e02ff */
[----:B0-----:R-:W2:Y:S04]  /*9c40*/  LDL.LU R26, [R1+0xa88] ;  /* 0x000a8800011a7983 */ /* 0x001ea80000300800 */
[----:B------:R0:W-:Y:S01]  /*9c50*/  STL [R1+0xc4], R25 ;  /* 0x0000c41901007387 */ /* 0x0001e20000100800 */
[----:B------:R-:W-:-:S03]  /*9c60*/  IMAD R2, R2, UR23, RZ ;  /* 0x0000001702027c24 */ /* 0x000fc6000f8e02ff */
[----:B0-----:R-:W2:Y:S04]  /*9c70*/  LDL.LU R25, [R1+0xa84] ;  /* 0x000a840001197983 */ /* 0x001ea80000300800 */
[----:B------:R0:W-:Y:S01]  /*9c80*/  STL [R1+0xc0], R24 ;  /* 0x0000c01801007387 */ /* 0x0001e20000100800 */
[----:B------:R-:W-:-:S03]  /*9c90*/  IMAD R4, R4, UR23, RZ ;  /* 0x0000001704047c24 */ /* 0x000fc6000f8e02ff */
[----:B0-----:R-:W3:Y:S04]  /*9ca0*/  LDL.LU R24, [R1+0xa80] ;  /* 0x000a800001187983 */ /* 0x001ee80000300800 */
        /* <DEDUP_REMOVED lines=43> */
[----:B-----5:R-:W-:-:S03]  /*9f60*/  IMAD R3, R3, UR23, RZ ;  /* 0x0000001703037c24 */ /* 0x020fc6000f8e02ff */
[----:B0-----:R-:W5:Y:S04]  /*9f70*/  LDL.LU R11, [R1+0xa44] ;  /* 0x000a4400010b7983 */ /* 0x001f680000300800 */
        /* <DEDUP_REMOVED lines=11> */
[----:B0-----:R-:W4:Y:S01]  /*a030*/  LDL.LU R3, [R1+0xa2c] ;  /* 0x000a2c0001037983 */ /* 0x001f220000300800 */
[----:B--2---:R-:W-:-:S02]  /*a040*/  IMAD R23, R23, UR23, RZ ;  /* 0x0000001717177c24 */ /* 0x004fc4000f8e02ff */
[----:B------:R-:W-:-:S03]  /*a050*/  IMAD R22, R22, UR6, RZ ;  /* 0x0000000616167c24 */ /* 0x000fc6000f8e02ff */
[----:B------:R0:W-:Y:S02]  /*a060*/  STL [R1+0x28], R23 ;  /* 0x0000281701007387 */ /* 0x0001e40000100800 */
[----:B0-----:R-:W-:-:S05]  /*a070*/  IADD3 R23, P5, PT, R22, UR8, RZ ;  /* 0x0000000816177c10 */ /* 0x001fca000ffbe0ff */
[----:B------:R0:W-:Y:S01]  /*a080*/  STL [R1+0x194], R23 ;  /* 0x0001941701007387 */ /* 0x0001e20000100800 */
[----:B------:R-:W-:Y:S01]  /*a090*/  LEA.HI.X.SX32 R22, R22, UR9, 0x1, P5 ;  /* 0x0000000916167c11 */ /* 0x000fe2000a8f0eff */
[----:B------:R-:W2:Y:S01]  /*a0a0*/  LDCU.64 UR8, c[0x0][0x388] ;  /* 0x00007100ff0877ac */ /* 0x000ea20008000a00 */
[----:B---3--:R-:W-:-:S05]  /*a0b0*/  IMAD R6, R6, UR23, RZ ;  /* 0x0000001706067c24 */ /* 0x008fca000f8e02ff */
[----:B0-----:R-:W-:Y:S02]  /*a0c0*/  SHF.R.S32.HI R23, RZ, 0x1f, R6 ;  /* 0x0000001fff177819 */ /* 0x001fe40000011406 */
[----:B----4-:R-:W-:-:S04]  /*a0d0*/  SHF.R.S32.HI R3, RZ, 0x1f, R3 ;  /* 0x0000001fff037819 */ /* 0x010fc80000011403 */
[----:B-1----:R-:W-:Y:S02]  /*a0e0*/  IADD3.X R3, PT, PT, R3, UR15, RZ, P6, !PT ;  /* 0x0000000f03037c10 */ /* 0x002fe4000b7fe4ff */
[----:B------:R-:W-:-:S03]  /*a0f0*/  IADD3 R6, P6, PT, R6, UR10, RZ ;  /* 0x0000000a06067c10 */ /* 0x000fc6000ffde0ff */
[----:B------:R0:W-:Y:S04]  /*a100*/  STL [R1+0x128], R3 ;  /* 0x0001280301007387 */ /* 0x0001e80000100800 */
[----:B------:R1:W-:Y:S01]  /*a110*/  STL [R1+0x24], R6 ;  /* 0x0000240601007387 */ /* 0x0003e20000100800 */
[----:B0-----:R-:W-:Y:S02]  /*a120*/  SHF.R.S32.HI R3, RZ, 0x1f, R18 ;  /* 0x0000001fff037819 */ /* 0x001fe40000011412 */
[----:B------:R-:W-:Y:S02]  /*a130*/  IADD3 R18, P4, PT, R18, UR10, RZ ;  /* 0x0000000a12127c10 */ /* 0x000fe4000ff9e0ff */
[----:B-1----:R-:W-:Y:S02]  /*a140*/  SHF.R.S32.HI R6, RZ, 0x1f, R8 ;  /* 0x0000001fff067819 */ /* 0x002fe40000011408 */
[----:B------:R-:W-:Y:S01]  /*a150*/  IADD3 R8, P5, PT, R8, UR10, RZ ;  /* 0x0000000a08087c10 */ /* 0x000fe2000ffbe0ff */
[----:B------:R0:W-:Y:S04]  /*a160*/  STL [R1+0x444], R18 ;  /* 0x0004441201007387 */ /* 0x0001e80000100800 */
[----:B------:R1:W-:Y:S01]  /*a170*/  STL [R1+0x190], R22 ;  /* 0x0001901601007387 */ /* 0x0003e20000100800 */
[----:B0-----:R-:W-:-:S02]  /*a180*/  SHF.R.S32.HI R18, RZ, 0x1f, R9 ;  /* 0x0000001fff127819 */ /* 0x001fc40000011409 */
[----:B-1----:R-:W-:Y:S02]  /*a190*/  IADD3.X R22, PT, PT, R23, UR11, RZ, P6, !PT ;  /* 0x0000000b17167c10 */ /* 0x002fe4000b7fe4ff */
[----:B------:R-:W-:Y:S01]  /*a1a0*/  IADD3 R9, P6, PT, R9, UR10, RZ ;  /* 0x0000000a09097c10 */ /* 0x000fe2000ffde0ff */
[----:B------:R0:W-:Y:S04]  /*a1b0*/  STL [R1+0x448], R8 ;  /* 0x0004480801007387 */ /* 0x0001e80000100800 */
[----:B------:R1:W-:Y:S04]  /*a1c0*/  STL [R1+0x12c], R22 ;  /* 0x00012c1601007387 */ /* 0x0003e80000100800 */
[----:B------:R3:W-:Y:S01]  /*a1d0*/  STL [R1+0x44c], R9 ;  /* 0x00044c0901007387 */ /* 0x0007e20000100800 */
[----:B0-----:R-:W-:-:S02]  /*a1e0*/  SHF.R.S32.HI R8, RZ, 0x1f, R10 ;  /* 0x0000001fff087819 */ /* 0x001fc4000001140a */
[----:B-1----:R-:W-:Y:S02]  /*a1f0*/  IADD3.X R22, PT, PT, R3, UR11, RZ, P4, !PT ;  /* 0x0000000b03167c10 */ /* 0x002fe4000a7fe4ff */
[----:B---3--:R-:W-:Y:S02]  /*a200*/  IADD3 R9, P4, PT, R10, UR10, RZ ;  /* 0x0000000a0a097c10 */ /* 0x008fe4000ff9e0ff */
[----:B------:R-:W-:Y:S01]  /*a210*/  IADD3.X R10, PT, PT, R6, UR11, RZ, P5, !PT ;  /* 0x0000000b060a7c10 */ /* 0x000fe2000affe4ff */
[----:B------:R-:W-:Y:S01]  /*a220*/  STL [R1+0x830], R22 ;  /* 0x0008301601007387 */ /* 0x000fe20000100800 */
[----:B-----5:R-:W-:-:S03]  /*a230*/  SHF.R.S32.HI R3, RZ, 0x1f, R11 ;  /* 0x0000001fff037819 */ /* 0x020fc6000001140b */
[----:B------:R0:W-:Y:S04]  /*a240*/  STL [R1+0x450], R9 ;  /* 0x0004500901007387 */ /* 0x0001e80000100800 */
[----:B------:R1:W-:Y:S01]  /*a250*/  STL [R1+0x82c], R10 ;  /* 0x00082c0a01007387 */ /* 0x0003e20000100800 */
[----:B0-----:R-:W-:Y:S02]  /*a260*/  IADD3 R9, P5, PT, R11, UR10, RZ ;  /* 0x0000000a0b097c10 */ /* 0x001fe4000ffbe0ff */
[----:B------:R-:W-:Y:S02]  /*a270*/  IADD3.X R11, PT, PT, R18, UR11, RZ, P6, !PT ;  /* 0x0000000b120b7c10 */ /* 0x000fe4000b7fe4ff */
[----:B-1----:R-:W-:Y:S01]  /*a280*/  IADD3 R10, P6, PT, R12, UR10, RZ ;  /* 0x0000000a0c0a7c10 */ /* 0x002fe2000ffde0ff */
[----:B------:R-:W-:Y:S04]  /*a290*/  STL [R1+0x454], R9 ;  /* 0x0004540901007387 */ /* 0x000fe80000100800 */
[----:B------:R0:W-:Y:S04]  /*a2a0*/  STL [R1+0x824], R11 ;  /* 0x0008240b01007387 */ /* 0x0001e80000100800 */
[----:B------:R1:W-:Y:S01]  /*a2b0*/  STL [R1+0x458], R10 ;  /* 0x0004580a01007387 */ /* 0x0003e20000100800 */
[----:B0-----:R-:W-:-:S02]  /*a2c0*/  IADD3.X R11, PT, PT, R8, UR11, RZ, P4, !PT ;  /* 0x0000000b080b7c10 */ /* 0x001fc4000a7fe4ff */
[----:B-1----:R-:W-:-:S03]  /*a2d0*/  IADD3 R10, P4, PT, R16, UR10, RZ ;  /* 0x0000000a100a7c10 */ /* 0x002fc6000ff9e0ff */
[----:B------:R0:W-:Y:S01]  /*a2e0*/  STL [R1+0x81c], R11 ;  /* 0x00081c0b01007387 */ /* 0x0001e20000100800 */
[----:B------:R-:W-:-:S03]  /*a2f0*/  SHF.R.S32.HI R6, RZ, 0x1f, R12 ;  /* 0x0000001fff067819 */ /* 0x000fc6000001140c */
[----:B------:R1:W-:Y:S01]  /*a300*/  STL [R1+0x45c], R10 ;  /* 0x00045c0a01007387 */ /* 0x0003e20000100800 */
[----:B0-----:R-:W-:Y:S02]  /*a310*/  IADD3.X R11, PT, PT, R3, UR11, RZ, P5, !PT ;  /* 0x0000000b030b7c10 */ /* 0x001fe4000affe4ff */
        /* <DEDUP_REMOVED lines=14> */
[----:B------:R-:W-:Y:S02]  /*a400*/  SHF.R.S32.HI R6, RZ, 0x1f, R14 ;  /* 0x0000001fff067819 */ /* 0x000fe4000001140e */
[----:B0-----:R-:W-:Y:S02]  /*a410*/  IADD3.X R11, PT, PT, R8, UR11, RZ, P5, !PT ;  /* 0x0000000b080b7c10 */ /* 0x001fe4000affe4ff */
[----:B-1----:R-:W-:-:S03]  /*a420*/  IADD3 R10, P5, PT, R15, UR10, RZ ;  /* 0x0000000a0f0a7c10 */ /* 0x002fc6000ffbe0ff */
[----:B------:R0:W-:Y:S01]  /*a430*/  STL [R1+0x7f8], R11 ;  /* 0x0007f80b01007387 */ /* 0x0001e20000100800 */
[----:B------:R-:W-:-:S03]  /*a440*/  SHF.R.S32.HI R8, RZ, 0x1f, R7 ;  /* 0x0000001fff087819 */ /* 0x000fc60000011407 */
[----:B------:R1:W-:Y:S01]  /*a450*/  STL [R1+0x46c], R10 ;  /* 0x00046c0a01007387 */ /* 0x0003e20000100800 */
[----:B------:R-:W-:Y:S02]  /*a460*/  SHF.R.S32.HI R9, RZ, 0x1f, R15 ;  /* 0x0000001fff097819 */ /* 0x000fe4000001140f */
[----:B0-----:R-:W-:Y:S02]  /*a470*/  IADD3.X R11, PT, PT, R3, UR11, RZ, P6, !PT ;  /* 0x0000000b030b7c10 */ /* 0x001fe4000b7fe4ff */
[----:B-1----:R-:W-:Y:S02]  /*a480*/  IADD3 R10, P6, PT, R7, UR10, RZ ;  /* 0x0000000a070a7c10 */ /* 0x002fe4000ffde0ff */
[----:B------:R-:W-:Y:S01]  /*a490*/  IADD3.X R7, PT, PT, R6, UR11, RZ, P4, !PT ;  /* 0x0000000b06077c10 */ /* 0x000fe2000a7fe4ff */
[----:B------:R-:W-:Y:S01]  /*a4a0*/  STL [R1+0x7f0], R11 ;  /* 0x0007f00b01007387 */ /* 0x000fe20000100800 */
[----:B------:R-:W-:Y:S02]  /*a4b0*/  SHF.R.S32.HI R3, RZ, 0x1f, R5 ;  /* 0x0000001fff037819 */ /* 0x000fe40000011405 */
[----:B------:R-:W-:Y:S01]  /*a4c0*/  IADD3 R5, P4, PT, R5, UR10, RZ ;  /* 0x0000000a05057c10 */ /* 0x000fe2000ff9e0ff */
[----:B------:R-:W-:Y:S04]  /*a4d0*/  STL [R1+0x470], R10 ;  /* 0x0004700a01007387 */ /* 0x000fe80000100800 */
[----:B------:R0:W-:Y:S01]  /*a4e0*/  STL [R1+0x7ec], R7 ;  /* 0x0007ec0701007387 */ /* 0x0001e20000100800 */
[----:B------:R-:W-:-:S03]  /*a4f0*/  SHF.R.S32.HI R6, RZ, 0x1f, R4 ;  /* 0x0000001fff067819 */ /* 0x000fc60000011404 */
[----:B------:R1:W-:Y:S01]  /*a500*/  STL [R1+0x474], R5 ;  /* 0x0004740501007387 */ /* 0x0003e20000100800 */
[----:B0-----:R-:W-:Y:S02]  /*a510*/  IADD3.X R7, PT, PT, R9, UR11, RZ, P5, !PT ;  /* 0x0000000b09077c10 */ /* 0x001fe4000affe4ff */
[----:B------:R-:W-:Y:S02]  /*a520*/  IADD3 R4, P5, PT, R4, UR10, RZ ;  /* 0x0000000a04047c10 */ /* 0x000fe4000ffbe0ff */
[----:B-1----:R-:W-:Y:S01]  /*a530*/  SHF.R.S32.HI R5, RZ, 0x1f, R2 ;  /* 0x0000001fff057819 */ /* 0x002fe20000011402 */
[----:B------:R0:W-:Y:S04]  /*a540*/  STL [R1+0x7e8], R7 ;  /* 0x0007e80701007387 */ /* 0x0001e80000100800 */
[----:B------:R1:W-:Y:S01]  /*a550*/  STL [R1+0x478], R4 ;  /* 0x0004780401007387 */ /* 0x0003e20000100800 */
[----:B0-----:R-:W-:-:S02]  /*a560*/  IADD3.X R7, PT, PT, R8, UR11, RZ, P6, !PT ;  /* 0x0000000b08077c10 */ /* 0x001fc4000b7fe4ff */
[----:B------:R-:W-:-:S03]  /*a570*/  IADD3 R2, P6, PT, R2, UR10, RZ ;  /* 0x0000000a02027c10 */ /* 0x000fc6000ffde0ff */
[----:B------:R0:W-:Y:S01]  /*a580*/  STL [R1+0x7e4], R7 ;  /* 0x0007e40701007387 */ /* 0x0001e20000100800 */
[----:B-1----:R-:W-:-:S03]  /*a590*/  SHF.R.S32.HI R4, RZ, 0x1f, R0 ;  /* 0x0000001fff047819 */ /* 0x002fc60000011400 */
[----:B------:R1:W-:Y:S01]  /*a5a0*/  STL [R1+0x47c], R2 ;  /* 0x00047c0201007387 */ /* 0x0003e20000100800 */
[----:B0-----:R-:W-:Y:S02]  /*a5b0*/  IADD3.X R7, PT, PT, R3, UR11, RZ, P4, !PT ;  /* 0x0000000b03077c10 */ /* 0x001fe4000a7fe4ff */
[----:B-1----:R-:W-:Y:S02]  /*a5c0*/  IADD3 R2, P4, PT, R0, UR10, RZ ;  /* 0x0000000a00027c10 */ /* 0x002fe4000ff9e0ff */
[----:B------:R-:W-:Y:S02]  /*a5d0*/  IADD3.X R0, PT, PT, R6, UR11, RZ, P5, !PT ;  /* 0x0000000b06007c10 */ /* 0x000fe4000affe4ff */
[----:B------:R-:W-:Y:S01]  /*a5e0*/  IADD3 R6, P5, PT, R19, UR10, RZ ;  /* 0x0000000a13067c10 */ /* 0x000fe2000ffbe0ff */
[----:B------:R-:W-:Y:S04]  /*a5f0*/  STL [R1+0x7e0], R7 ;  /* 0x0007e00701007387 */ /* 0x000fe80000100800 */
[----:B------:R-:W-:Y:S04]  /*a600*/  STL [R1+0x480], R2 ;  /* 0x0004800201007387 */ /* 0x000fe80000100800 */
[----:B------:R0:W-:Y:S04]  /*a610*/  STL [R1+0x694], R0 ;  /* 0x0006940001007387 */ /* 0x0001e80000100800 */
[----:B------:R-:W-:Y:S04]  /*a620*/  STL [R1+0x484], R6 ;  /* 0x0004840601007387 */ /* 0x000fe80000100800 */
[----:B------:R-:W3:Y:S01]  /*a630*/  LDL.LU R18, [R1] ;  /* 0x0000000001127983 */ /* 0x000ee20000300800 */
[----:B0-----:R-:W-:-:S02]  /*a640*/  IADD3.X R0, PT, PT, R5, UR11, RZ, P6, !PT ;  /* 0x0000000b05007c10 */ /* 0x001fc4000b7fe4ff */
[----:B------:R-:W-:-:S03]  /*a650*/  IADD3 R5, P6, PT, R20, UR10, RZ ;  /* 0x0000000a14057c10 */ /* 0x000fc6000ffde0ff */
[----:B------:R-:W-:Y:S01]  /*a660*/  STL [R1+0x7cc], R0 ;  /* 0x0007cc0001007387 */ /* 0x000fe20000100800 */
[----:B------:R-:W-:-:S03]  /*a670*/  IADD3.X R4, PT, PT, R4, UR11, RZ, P4, !PT ;  /* 0x0000000b04047c10 */ /* 0x000fc6000a7fe4ff */
[----:B------:R0:W-:Y:S04]  /*a680*/  STL [R1+0x488], R5 ;  /* 0x0004880501007387 */ /* 0x0001e80000100800 */
[----:B------:R-:W4:Y:S01]  /*a690*/  LDL.LU R11, [R1+0x4] ;  /* 0x00000400010b7983 */ /* 0x000f220000300800 */
[----:B------:R-:W-:-:S03]  /*a6a0*/  SHF.R.S32.HI R3, RZ, 0x1f, R19 ;  /* 0x0000001fff037819 */ /* 0x000fc60000011413 */
[----:B------:R-:W-:Y:S01]  /*a6b0*/  STL [R1+0x7d4], R4 ;  /* 0x0007d40401007387 */ /* 0x000fe20000100800 */
[----:B0-----:R-:W-:-:S03]  /*a6c0*/  IADD3 R5, P4, PT, R21, UR10, RZ ;  /* 0x0000000a15057c10 */ /* 0x001fc6000ff9e0ff */
[----:B------:R-:W5:Y:S01]  /*a6d0*/  LDL.LU R23, [R1+0x8] ;  /* 0x0000080001177983 */ /* 0x000f620000300800 */
[----:B------:R-:W-:-:S03]  /*a6e0*/  IADD3.X R3, PT, PT, R3, UR11, RZ, P5, !PT ;  /* 0x0000000b03037c10 */ /* 0x000fc6000affe4ff */
[----:B------:R0:W-:Y:S01]  /*a6f0*/  STL [R1+0x48c], R5 ;  /* 0x00048c0501007387 */ /* 0x0001e20000100800 */
[----:B------:R-:W-:-:S03]  /*a700*/  SHF.R.S32.HI R2, RZ, 0x1f, R20 ;  /* 0x0000001fff027819 */ /* 0x000fc60000011414 */
[----:B------:R-:W2:Y:S01]  /*a710*/  LDL.LU R22, [R1+0xc] ;  /* 0x00000c0001167983 */ /* 0x000ea20000300800 */
[----:B------:R-:W-:Y:S02]  /*a720*/  IADD3.X R2, PT, PT, R2, UR11, RZ, P6, !PT ;  /* 0x0000000b02027c10 */ /* 0x000fe4000b7fe4ff */
[----:B0-----:R-:W-:Y:S01]  /*a730*/  IADD3 R5, P5, PT, R24, UR10, RZ ;  /* 0x0000000a18057c10 */ /* 0x001fe2000ffbe0ff */
[----:B------:R-:W-:Y:S01]  /*a740*/  STL [R1+0x7dc], R3 ;  /* 0x0007dc0301007387 */ /* 0x000fe20000100800 */
[----:B------:R-:W-:-:S03]  /*a750*/  SHF.R.S32.HI R0, RZ, 0x1f, R21 ;  /* 0x0000001fff007819 */ /* 0x000fc60000011415 */
[----:B------:R0:W-:Y:S04]  /*a760*/  STL [R1+0x490], R5 ;  /* 0x0004900501007387 */ /* 0x0001e80000100800 */
[----:B------:R-:W2:Y:S01]  /*a770*/  LDL.LU R13, [R1+0x10] ;  /* 0x00001000010d7983 */ /* 0x000ea20000300800 */
[----:B------:R-:W-:Y:S02]  /*a780*/  IADD3.X R0, PT, PT, R0, UR11, RZ, P4, !PT ;  /* 0x0000000b00007c10 */ /* 0x000fe4000a7fe4ff */
[----:B0-----:R-:W-:Y:S01]  /*a790*/  IADD3 R5, P6, PT, R25, UR10, RZ ;  /* 0x0000000a19057c10 */ /* 0x001fe2000ffde0ff */
[----:B------:R-:W-:Y:S04]  /*a7a0*/  STL [R1+0x7d8], R2 ;  /* 0x0007d80201007387 */ /* 0x000fe80000100800 */
[----:B------:R0:W-:Y:S04]  /*a7b0*/  STL [R1+0x494], R5 ;  /* 0x0004940501007387 */ /* 0x0001e80000100800 */
[----:B------:R-:W2:Y:S01]  /*a7c0*/  LDL.LU R17, [R1+0x14] ;  /* 0x0000140001117983 */ /* 0x000ea20000300800 */
[----:B0-----:R-:W-:-:S03]  /*a7d0*/  IADD3 R5, P4, PT, R26, UR10, RZ ;  /* 0x0000000a1a057c10 */ /* 0x001fc6000ff9e0ff */
[----:B------:R-:W-:Y:S04]  /*a7e0*/  STL [R1+0x7d0], R0 ;  /* 0x0007d00001007387 */ /* 0x000fe80000100800 */
[----:B------:R0:W-:Y:S04]  /*a7f0*/  STL [R1+0x498], R5 ;  /* 0x0004980501007387 */ /* 0x0001e80000100800 */
[----:B------:R-:W2:Y:S01]  /*a800*/  LDL.LU R10, [R1+0x18] ;  /* 0x00001800010a7983 */ /* 0x000ea20000300800 */
[----:B------:R-:W-:Y:S02]  /*a810*/  SHF.R.S32.HI R4, RZ, 0x1f, R24 ;  /* 0x0000001fff047819 */ /* 0x000fe40000011418 */
[----:B------:R-:W-:-:S02]  /*a820*/  SHF.R.S32.HI R3, RZ, 0x1f, R25 ;  /* 0x0000001fff037819 */ /* 0x000fc40000011419 */
[----:B------:R-:W-:Y:S02]  /*a830*/  IADD3.X R4, PT, PT, R4, UR11, RZ, P5, !PT ;  /* 0x0000000b04047c10 */ /* 0x000fe4000affe4ff */
[----:B0-----:R-:W-:Y:S02]  /*a840*/  IADD3 R5, P5, PT, R27, UR10, RZ ;  /* 0x0000000a1b057c10 */ /* 0x001fe4000ffbe0ff */
[----:B------:R-:W-:Y:S01]  /*a850*/  IADD3.X R3, PT, PT, R3, UR11, RZ, P6, !PT ;  /* 0x0000000b03037c10 */ /* 0x000fe2000b7fe4ff */
[----:B------:R-:W-:Y:S01]  /*a860*/  STL [R1+0x7c8], R4 ;  /* 0x0007c80401007387 */ /* 0x000fe20000100800 */
[----:B------:R-:W-:-:S03]  /*a870*/  SHF.R.S32.HI R2, RZ, 0x1f, R26 ;  /* 0x0000001fff027819 */ /* 0x000fc6000001141a */
[----:B------:R0:W-:Y:S04]  /*a880*/  STL [R1+0x49c], R5 ;  /* 0x00049c0501007387 */ /* 0x0001e80000100800 */
        /* <DEDUP_REMOVED lines=11> */
[----:B------:R3:W-:Y:S01]  /*a940*/  STL [R1+0x4a4], R5 ;  /* 0x0004a40501007387 */ /* 0x0007e20000100800 */
[----:B------:R-:W-:Y:S02]  /*a950*/  IADD3.X R6, PT, PT, R4, UR11, RZ, P6, !PT ;  /* 0x0000000b04067c10 */ /* 0x000fe4000b7fe4ff */
[----:B------:R-:W-:-:S04]  /*a960*/  SHF.R.S32.HI R3, RZ, 0x1f, R29 ;  /* 0x0000001fff037819 */ /* 0x000fc8000001141d */
[----:B------:R-:W-:Y:S02]  /*a970*/  IADD3.X R3, PT, PT, R3, UR11, RZ, P4, !PT ;  /* 0x0000000b03037c10 */ /* 0x000fe4000a7fe4ff */
[----:B---3--:R-:W-:Y:S02]  /*a980*/  IADD3 R5, P5, PT, R18, UR10, RZ ;  /* 0x0000000a12057c10 */ /* 0x008fe4000ffbe0ff */
[----:B------:R-:W-:Y:S02]  /*a990*/  SHF.R.S32.HI R2, RZ, 0x1f, R18 ;  /* 0x0000001fff027819 */ /* 0x000fe40000011412 */
[----:B------:R-:W3:Y:S04]  /*a9a0*/  LDL.LU R18, [R1+0x2c] ;  /* 0x00002c0001127983 */ /* 0x000ee80000300800 */
[----:B------:R-:W-:Y:S04]  /*a9b0*/  STL [R1+0x698], R0 ;  /* 0x0006980001007387 */ /* 0x000fe80000100800 */
[----:B------:R4:W-:Y:S04]  /*a9c0*/  STL [R1+0x4a8], R5 ;  /* 0x0004a80501007387 */ /* 0x0009e80000100800 */
[----:B------:R-:W-:Y:S01]  /*a9d0*/  STL [R1+0x69c], R6 ;  /* 0x00069c0601007387 */ /* 0x000fe20000100800 */
[----:B----4-:R-:W-:-:S02]  /*a9e0*/  IADD3 R5, P6, PT, R11, UR10, RZ ;  /* 0x0000000a0b057c10 */ /* 0x010fc4000ffde0ff */
[----:B------:R-:W-:-:S03]  /*a9f0*/  SHF.R.S32.HI R0, RZ, 0x1f, R11 ;  /* 0x0000001fff007819 */ /* 0x000fc6000001140b */
[----:B------:R0:W-:Y:S04]  /*aa00*/  STL [R1+0x4ac], R5 ;  /* 0x0004ac0501007387 */ /* 0x0001e80000100800 */
[----:B------:R-:W4:Y:S01]  /*aa10*/  LDL.LU R11, [R1+0x3c] ;  /* 0x00003c00010b7983 */ /* 0x000f220000300800 */
[----:B-----5:R-:W-:Y:S02]  /*aa20*/  SHF.R.S32.HI R4, RZ, 0x1f, R23 ;  /* 0x0000001fff047819 */ /* 0x020fe40000011417 */
[----:B0-----:R-:W-:Y:S01]  /*aa30*/  IADD3 R5, P4, PT, R23, UR10, RZ ;  /* 0x0000000a17057c10 */ /* 0x001fe2000ff9e0ff */
[----:B------:R-:W-:Y:S01]  /*aa40*/  STL [R1+0x6a0], R3 ;  /* 0x0006a00301007387 */ /* 0x000fe20000100800 */
[----:B------:R-:W-:-:S03]  /*aa50*/  IADD3.X R2, PT, PT, R2, UR11, RZ, P5, !PT ;  /* 0x0000000b02027c10 */ /* 0x000fc6000affe4ff */
[----:B------:R2:W-:Y:S04]  /*aa60*/  STL [R1+0x4b0], R5 ;  /* 0x0004b00501007387 */ /* 0x0005e80000100800 */
[----:B------:R-:W5:Y:S01]  /*aa70*/  LDL.LU R23, [R1+0x40] ;  /* 0x0000400001177983 */ /* 0x000f620000300800 */
[----:B------:R-:W-:Y:S02]  /*aa80*/  IADD3.X R0, PT, PT, R0, UR11, RZ, P6, !PT ;  /* 0x0000000b00007c10 */ /* 0x000fe4000b7fe4ff */
[----:B--2---:R-:W-:Y:S01]  /*aa90*/  IADD3 R5, P5, PT, R22, UR10, RZ ;  /* 0x0000000a16057c10 */ /* 0x004fe2000ffbe0ff */
        /* <DEDUP_REMOVED lines=16> */
[----:B0-----:R-:W-:-:S03]  /*aba0*/  IADD3 R5, P5, PT, R10, UR10, RZ ;  /* 0x0000000a0a057c10 */ /* 0x001fc6000ffbe0ff */
[----:B------:R-:W-:Y:S01]  /*abb0*/  STL [R1+0x6b0], R3 ;  /* 0x0006b00301007387 */ /* 0x000fe20000100800 */
[----:B------:R-:W-:-:S03]  /*abc0*/  SHF.R.S32.HI R4, RZ, 0x1f, R10 ;  /* 0x0000001fff047819 */ /* 0x000fc6000001140a */
[----:B------:R0:W-:Y:S04]  /*abd0*/  STL [R1+0x4c0], R5 ;  /* 0x0004c00501007387 */ /* 0x0001e80000100800 */
[----:B------:R-:W2:Y:S01]  /*abe0*/  LDL.LU R10, [R1+0x54] ;  /* 0x00005400010a7983 */ /* 0x000ea20000300800 */
[----:B------:R-:W-:Y:S02]  /*abf0*/  IADD3.X R2, PT, PT, R2, UR11, RZ, P6, !PT ;  /* 0x0000000b02027c10 */ /* 0x000fe4000b7fe4ff */
[----:B0-----:R-:W-:-:S03]  /*ac00*/  IADD3 R5, P6, PT, R16, UR10, RZ ;  /* 0x0000000a10057c10 */ /* 0x001fc6000ffde0ff */
[----:B------:R-:W-:Y:S01]  /*ac10*/  STL [R1+0x6b4], R2 ;  /* 0x0006b40201007387 */ /* 0x000fe20000100800 */
[----:B------:R-:W-:Y:S02]  /*ac20*/  SHF.R.S32.HI R3, RZ, 0x1f, R16 ;  /* 0x0000001fff037819 */ /* 0x000fe40000011410 */
[----:B------:R-:W-:Y:S01]  /*ac30*/  IADD3.X R0, PT, PT, R0, UR11, RZ, P4, !PT ;  /* 0x0000000b00007c10 */ /* 0x000fe2000a7fe4ff */
[----:B------:R0:W-:Y:S04]  /*ac40*/  STL [R1+0x4c4], R5 ;  /* 0x0004c40501007387 */ /* 0x0001e80000100800 */
[----:B------:R-:W2:Y:S01]  /*ac50*/  LDL.LU R16, [R1+0x58] ;  /* 0x0000580001107983 */ /* 0x000ea20000300800 */
[----:B0-----:R-:W-:-:S03]  /*ac60*/  IADD3 R5, P4, PT, R12, UR10, RZ ;  /* 0x0000000a0c057c10 */ /* 0x001fc6000ff9e0ff */
[----:B------:R3:W-:Y:S01]  /*ac70*/  STL [R1+0x6b8], R0 ;  /* 0x0006b80001007387 */ /* 0x0007e20000100800 */
[----:B------:R-:W-:Y:S02]  /*ac80*/  SHF.R.S32.HI R2, RZ, 0x1f, R12 ;  /* 0x0000001fff027819 */ /* 0x000fe4000001140c */
[----:B------:R-:W-:Y:S01]  /*ac90*/  IADD3.X R4, PT, PT, R4, UR11, RZ, P5, !PT ;  /* 0x0000000b04047c10 */ /* 0x000fe2000affe4ff */
[----:B------:R0:W-:Y:S04]  /*aca0*/  STL [R1+0x4c8], R5 ;  /* 0x0004c80501007387 */ /* 0x0001e80000100800 */
[----:B------:R-:W2:Y:S04]  /*acb0*/  LDL.LU R12, [R1+0x64] ;  /* 0x00006400010c7983 */ /* 0x000ea80000300800 */
[----:B------:R4:W-:Y:S01]  /*acc0*/  STL [R1+0x6bc], R4 ;  /* 0x0006bc0401007387 */ /* 0x0009e20000100800 */
[----:B------:R-:W-:-:S02]  /*acd0*/  IADD3.X R3, PT, PT, R3, UR11, RZ, P6, !PT ;  /* 0x0000000b03037c10 */ /* 0x000fc4000b7fe4ff */
[----:B------:R-:W-:Y:S02]  /*ace0*/  IADD3.X R2, PT, PT, R2, UR11, RZ, P4, !PT ;  /* 0x0000000b02027c10 */ /* 0x000fe4000a7fe4ff */
[----:B---3--:R-:W-:Y:S02]  /*acf0*/  SHF.R.S32.HI R0, RZ, 0x1f, R18 ;  /* 0x0000001fff007819 */ /* 0x008fe40000011412 */
[----:B0-----:R-:W-:Y:S02]  /*ad00*/  IADD3 R5, P5, PT, R18, UR10, RZ ;  /* 0x0000000a12057c10 */ /* 0x001fe4000ffbe0ff */
[----:B------:R-:W3:Y:S04]  /*ad10*/  LDL.LU R18, [R1+0x78] ;  /* 0x0000780001127983 */ /* 0x000ee80000300800 */
[----:B------:R0:W-:Y:S01]  /*ad20*/  STL [R1+0x4cc], R5 ;  /* 0x0004cc0501007387 */ /* 0x0001e20000100800 */
[----:B------:R-:W-:-:S02]  /*ad30*/  IADD3.X R0, PT, PT, R0, UR11, RZ, P5, !PT ;  /* 0x0000000b00007c10 */ /* 0x000fc4000affe4ff */
[----:B----4-:R-:W-:Y:S02]  /*ad40*/  SHF.R.S32.HI R4, RZ, 0x1f, R11 ;  /* 0x0000001fff047819 */ /* 0x010fe4000001140b */
[----:B0-----:R-:W-:Y:S02]  /*ad50*/  IADD3 R5, P6, PT, R11, UR10, RZ ;  /* 0x0000000a0b057c10 */ /* 0x001fe4000ffde0ff */
[----:B------:R-:W4:Y:S04]  /*ad60*/  LDL.LU R11, [R1+0x84] ;  /* 0x00008400010b7983 */ /* 0x000f280000300800 */
[----:B------:R5:W-:Y:S04]  /*ad70*/  STL [R1+0x6c0], R3 ;  /* 0x0006c00301007387 */ /* 0x000be80000100800 */
[----:B------:R0:W-:Y:S01]  /*ad80*/  STL [R1+0x4d0], R5 ;  /* 0x0004d00501007387 */ /* 0x0001e20000100800 */
[----:B-----5:R-:W-:-:S02]  /*ad90*/  SHF.R.S32.HI R3, RZ, 0x1f, R23 ;  /* 0x0000001fff037819 */ /* 0x020fc40000011417 */
[----:B0-----:R-:W-:Y:S02]  /*ada0*/  IADD3 R5, P4, PT, R23, UR10, RZ ;  /* 0x0000000a17057c10 */ /* 0x001fe4000ff9e0ff */
[----:B------:R-:W5:Y:S04]  /*adb0*/  LDL.LU R23, [R1+0x88] ;  /* 0x0000880001177983 */ /* 0x000f680000300800 */
[----:B------:R2:W-:Y:S04]  /*adc0*/  STL [R1+0x6c4], R2 ;  /* 0x0006c40201007387 */ /* 0x0005e80000100800 */
[----:B------:R0:W-:Y:S01]  /*add0*/  STL [R1+0x4d4], R5 ;  /* 0x0004d40501007387 */ /* 0x0001e20000100800 */
[----:B------:R-:W-:-:S02]  /*ade0*/  IADD3.X R4, PT, PT, R4, UR11, RZ, P6, !PT ;  /* 0x0000000b04047c10 */ /* 0x000fc4000b7fe4ff */
[----:B--2---:R-:W-:Y:S02]  /*adf0*/  SHF.R.S32.HI R2, RZ, 0x1f, R22 ;  /* 0x0000001fff027819 */ /* 0x004fe40000011416 */
[----:B0-----:R-:W-:Y:S02]  /*ae00*/  IADD3 R5, P5, PT, R22, UR10, RZ ;  /* 0x0000000a16057c10 */ /* 0x001fe4000ffbe0ff */
[----:B------:R-:W2:Y:S04]  /*ae10*/  LDL.LU R22, [R1+0x94] ;  /* 0x0000940001167983 */ /* 0x000ea80000300800 */
[----:B------:R0:W-:Y:S04]  /*ae20*/  STL [R1+0x6c8], R0 ;  /* 0x0006c80001007387 */ /* 0x0001e80000100800 */
[----:B------:R1:W-:Y:S01]  /*ae30*/  STL [R1+0x4d8], R5 ;  /* 0x0004d80501007387 */ /* 0x0003e20000100800 */
[----:B------:R-:W-:-:S02]  /*ae40*/  IADD3.X R3, PT, PT, R3, UR11, RZ, P4, !PT ;  /* 0x0000000b03037c10 */ /* 0x000fc4000a7fe4ff */
[----:B0-----:R-:W-:Y:S02]  /*ae50*/  SHF.R.S32.HI R0, RZ, 0x1f, R13 ;  /* 0x0000001fff007819 */ /* 0x001fe4000001140d */
[----:B-1----:R-:W-:Y:S02]  /*ae60*/  IADD3 R5, P6, PT, R13, UR10, RZ ;  /* 0x0000000a0d057c10 */ /* 0x002fe4000ffde0ff */
        /* <DEDUP_REMOVED lines=9> */
[----:B0-----:R-:W-:-:S02]  /*af00*/  SHF.R.S32.HI R3, RZ, 0x1f, R10 ;  /* 0x0000001fff037819 */ /* 0x001fc4000001140a */
[----:B-1----:R-:W-:Y:S02]  /*af10*/  IADD3 R5, P5, PT, R10, UR10, RZ ;  /* 0x0000000a0a057c10 */ /* 0x002fe4000ffbe0ff */
[----:B------:R-:W2:Y:S01]  /*af20*/  LDL.LU R10, [R1+0xac] ;  /* 0x0000ac00010a7983 */ /* 0x000ea20000300800 */
[----:B------:R-:W-:-:S03]  /*af30*/  IADD3.X R0, PT, PT, R0, UR11, RZ, P6, !PT ;  /* 0x0000000b00007c10 */ /* 0x000fc6000b7fe4ff */
[----:B------:R0:W-:Y:S04]  /*af40*/  STL [R1+0x6d4], R2 ;  /* 0x0006d40201007387 */ /* 0x0001e80000100800 */
[----:B------:R1:W-:Y:S01]  /*af50*/  STL [R1+0x4e4], R5 ;  /* 0x0004e40501007387 */ /* 0x0003e20000100800 */
[----:B------:R-:W-:Y:S02]  /*af60*/  IADD3.X R6, PT, PT, R4, UR11, RZ, P4, !PT ;  /* 0x0000000b04067c10 */ /* 0x000fe4000a7fe4ff */
[----:B0-----:R-:W-:Y:S02]  /*af70*/  SHF.R.S32.HI R2, RZ, 0x1f, R16 ;  /* 0x0000001fff027819 */ /* 0x001fe40000011410 */
[----:B-1----:R-:W-:Y:S02]  /*af80*/  IADD3 R5, P6, PT, R16, UR10, RZ ;  /* 0x0000000a10057c10 */ /* 0x002fe4000ffde0ff */
[----:B------:R-:W2:Y:S04]  /*af90*/  LDL.LU R16, [R1+0xb0] ;  /* 0x0000b00001107983 */ /* 0x000ea80000300800 */
[----:B------:R-:W-:Y:S04]  /*afa0*/  STL [R1+0x6d8], R0 ;  /* 0x0006d80001007387 */ /* 0x000fe80000100800 */
[----:B------:R0:W-:Y:S01]  /*afb0*/  STL [R1+0x4e8], R5 ;  /* 0x0004e80501007387 */ /* 0x0001e20000100800 */
[----:B------:R-:W-:-:S03]  /*afc0*/  IADD3.X R3, PT, PT, R3, UR11, RZ, P5, !PT ;  /* 0x0000000b03037c10 */ /* 0x000fc6000affe4ff */
[----:B------:R-:W-:Y:S01]  /*afd0*/  STL [R1+0x6dc], R6 ;  /* 0x0006dc0601007387 */ /* 0x000fe20000100800 */
[----:B0-----:R-:W-:Y:S02]  /*afe0*/  IADD3 R5, P4, PT, R12, UR10, RZ ;  /* 0x0000000a0c057c10 */ /* 0x001fe4000ff9e0ff */
[----:B------:R-:W-:-:S03]  /*aff0*/  SHF.R.S32.HI R0, RZ, 0x1f, R12 ;  /* 0x0000001fff007819 */ /* 0x000fc6000001140c */
[----:B------:R3:W-:Y:S04]  /*b000*/  STL [R1+0x4ec], R5 ;  /* 0x0004ec0501007387 */ /* 0x0007e80000100800 */
[----:B------:R-:W2:Y:S01]  /*b010*/  LDL.LU R12, [R1+0x114] ;  /* 0x00011400010c7983 */ /* 0x000ea20000300800 */
[----:B------:R-:W-:-:S03]  /*b020*/  IADD3.X R2, PT, PT, R2, UR11, RZ, P6, !PT ;  /* 0x0000000b02027c10 */ /* 0x000fc6000b7fe4ff */
[----:B------:R-:W-:Y:S01]  /*b030*/  STL [R1+0x6e0], R3 ;  /* 0x0006e00301007387 */ /* 0x000fe20000100800 */
[----:B------:R-:W-:Y:S02]  /*b040*/  IADD3.X R0, PT, PT, R0, UR11, RZ, P4, !PT ;  /* 0x0000000b00007c10 */ /* 0x000fe4000a7fe4ff */
[----:B---3--:R-:W-:Y:S02]  /*b050*/  IADD3 R5, P5, PT, R18, UR10, RZ ;  /* 0x0000000a12057c10 */ /* 0x008fe4000ffbe0ff */
[----:B------:R-:W-:-:S03]  /*b060*/  SHF.R.S32.HI R4, RZ, 0x1f, R18 ;  /* 0x0000001fff047819 */ /* 0x000fc60000011412 */
[----:B------:R4:W-:Y:S04]  /*b070*/  STL [R1+0x4f0], R5 ;  /* 0x0004f00501007387 */ /* 0x0009e80000100800 */
[----:B------:R-:W3:Y:S04]  /*b080*/  LDL.LU R18, [R1+0x110] ;  /* 0x0001100001127983 */ /* 0x000ee80000300800 */
[----:B------:R-:W-:Y:S01]  /*b090*/  STL [R1+0x6e4], R2 ;  /* 0x0006e40201007387 */ /* 0x000fe20000100800 */
[----:B------:R-:W-:Y:S02]  /*b0a0*/  IADD3.X R4, PT, PT, R4, UR11, RZ, P5, !PT ;  /* 0x0000000b04047c10 */ /* 0x000fe4000affe4ff */
[----:B----4-:R-:W-:-:S02]  /*b0b0*/  IADD3 R5, P6, PT, R11, UR10, RZ ;  /* 0x0000000a0b057c10 */ /* 0x010fc4000ffde0ff */
[----:B------:R-:W-:-:S03]  /*b0c0*/  SHF.R.S32.HI R3, RZ, 0x1f, R11 ;  /* 0x0000001fff037819 */ /* 0x000fc6000001140b */
[----:B------:R5:W-:Y:S04]  /*b0d0*/  STL [R1+0x4f4], R5 ;  /* 0x0004f40501007387 */ /* 0x000be80000100800 */
[----:B------:R-:W4:Y:S04]  /*b0e0*/  LDL.LU R11, [R1+0x10c] ;  /* 0x00010c00010b7983 */ /* 0x000f280000300800 */
[----:B------:R-:W-:Y:S01]  /*b0f0*/  STL [R1+0x6e8], R0 ;  /* 0x0006e80001007387 */ /* 0x000fe20000100800 */
[----:B-----5:R-:W-:Y:S02]  /*b100*/  IADD3 R5, P4, PT, R23, UR10, RZ ;  /* 0x0000000a17057c10 */ /* 0x020fe4000ff9e0ff */
[----:B------:R-:W-:-:S03]  /*b110*/  SHF.R.S32.HI R2, RZ, 0x1f, R23 ;  /* 0x0000001fff027819 */ /* 0x000fc60000011417 */
[----:B------:R2:W-:Y:S04]  /*b120*/  STL [R1+0x4f8], R5 ;  /* 0x0004f80501007387 */ /* 0x0005e80000100800 */
[----:B------:R-:W5:Y:S01]  /*b130*/  LDL.LU R23, [R1+0x108] ;  /* 0x0001080001177983 */ /* 0x000f620000300800 */
[----:B------:R-:W-:-:S03]  /*b140*/  IADD3.X R3, PT, PT, R3, UR11, RZ, P6, !PT ;  /* 0x0000000b03037c10 */ /* 0x000fc6000b7fe4ff */
[----:B------:R-:W-:Y:S01]  /*b150*/  STL [R1+0x6ec], R4 ;  /* 0x0006ec0401007387 */ /* 0x000fe20000100800 */
[----:B--2---:R-:W-:Y:S02]  /*b160*/  IADD3 R5, P5, PT, R22, UR10, RZ ;  /* 0x0000000a16057c10 */ /* 0x004fe4000ffbe0ff */
[----:B------:R-:W-:-:S03]  /*b170*/  SHF.R.S32.HI R0, RZ, 0x1f, R22 ;  /* 0x0000001fff007819 */ /* 0x000fc60000011416 */
[----:B------:R0:W-:Y:S04]  /*b180*/  STL [R1+0x4fc], R5 ;  /* 0x0004fc0501007387 */ /* 0x0001e80000100800 */
[----:B------:R-:W2:Y:S01]  /*b190*/  LDL.LU R22, [R1+0x104] ;  /* 0x0001040001167983 */ /* 0x000ea20000300800 */
        /* <DEDUP_REMOVED lines=11> */
[----:B------:R-:W2:Y:S04]  /*b250*/  LDL.LU R17, [R1+0xfc] ;  /* 0x0000fc0001117983 */ /* 0x000ea80000300800 */
[----:B------:R1:W-:Y:S01]  /*b260*/  STL [R1+0x6f8], R0 ;  /* 0x0006f80001007387 */ /* 0x0003e20000100800 */
[----:B0-----:R-:W-:Y:S02]  /*b270*/  IADD3 R5, P5, PT, R10, UR10, RZ ;  /* 0x0000000a0a057c10 */ /* 0x001fe4000ffbe0ff */
[----:B------:R-:W-:-:S03]  /*b280*/  SHF.R.S32.HI R2, RZ, 0x1f, R10 ;  /* 0x0000001fff027819 */ /* 0x000fc6000001140a */
[----:B------:R0:W-:Y:S04]  /*b290*/  STL [R1+0x508], R5 ;  /* 0x0005080501007387 */ /* 0x0001e80000100800 */
[----:B------:R-:W2:Y:S01]  /*b2a0*/  LDL.LU R10, [R1+0xf8] ;  /* 0x0000f800010a7983 */ /* 0x000ea20000300800 */
[----:B------:R-:W-:-:S05]  /*b2b0*/  IADD3.X R4, PT, PT, R4, UR11, RZ, P6, !PT ;  /* 0x0000000b04047c10 */ /* 0x000fca000b7fe4ff */
[----:B------:R0:W-:Y:S01]  /*b2c0*/  STL [R1+0x6fc], R4 ;  /* 0x0006fc0401007387 */ /* 0x0001e20000100800 */
[----:B-1----:R-:W-:Y:S02]  /*b2d0*/  SHF.R.S32.HI R0, RZ, 0x1f, R16 ;  /* 0x0000001fff007819 */ /* 0x002fe40000011410 */
[----:B0-----:R-:W-:Y:S02]  /*b2e0*/  IADD3 R5, P6, PT, R16, UR10, RZ ;  /* 0x0000000a10057c10 */ /* 0x001fe4000ffde0ff */
[----:B------:R-:W2:Y:S01]  /*b2f0*/  LDL.LU R16, [R1+0xf4] ;  /* 0x0000f40001107983 */ /* 0x000ea20000300800 */
[----:B------:R-:W-:-:S03]  /*b300*/  IADD3.X R3, PT, PT, R3, UR11, RZ, P4, !PT ;  /* 0x0000000b03037c10 */ /* 0x000fc6000a7fe4ff */
[----:B------:R0:W-:Y:S01]  /*b310*/  STL [R1+0x50c], R5 ;  /* 0x00050c0501007387 */ /* 0x0001e20000100800 */
[----:B------:R-:W-:Y:S02]  /*b320*/  IADD3.X R2, PT, PT, R2, UR11, RZ, P5, !PT ;  /* 0x0000000b02027c10 */ /* 0x000fe4000affe4ff */
[----:B------:R-:W-:Y:S02]  /*b330*/  IADD3.X R0, PT, PT, R0, UR11, RZ, P6, !PT ;  /* 0x0000000b00007c10 */ /* 0x000fe4000b7fe4ff */
[----:B------:R-:W-:Y:S02]  /*b340*/  SHF.R.S32.HI R4, RZ, 0x1f, R12 ;  /* 0x0000001fff047819 */ /* 0x000fe4000001140c */
[----:B0-----:R-:W-:Y:S02]  /*b350*/  IADD3 R5, P4, PT, R12, UR10, RZ ;  /* 0x0000000a0c057c10 */ /* 0x001fe4000ff9e0ff */
[----:B------:R-:W2:Y:S04]  /*b360*/  LDL.LU R12, [R1+0xf0] ;  /* 0x0000f000010c7983 */ /* 0x000ea80000300800 */
[----:B------:R3:W-:Y:S04]  /*b370*/  STL [R1+0x700], R3 ;  /* 0x0007000301007387 */ /* 0x0007e80000100800 */
[----:B------:R0:W-:Y:S01]  /*b380*/  STL [R1+0x510], R5 ;  /* 0x0005100501007387 */ /* 0x0001e20000100800 */
[----:B------:R-:W-:-:S02]  /*b390*/  IADD3.X R4, PT, PT, R4, UR11, RZ, P4, !PT ;  /* 0x0000000b04047c10 */ /* 0x000fc4000a7fe4ff */
[----:B---3--:R-:W-:Y:S02]  /*b3a0*/  SHF.R.S32.HI R3, RZ, 0x1f, R18 ;  /* 0x0000001fff037819 */ /* 0x008fe40000011412 */
[----:B0-----:R-:W-:Y:S02]  /*b3b0*/  IADD3 R5, P5, PT, R18, UR10, RZ ;  /* 0x0000000a12057c10 */ /* 0x001fe4000ffbe0ff */
[----:B------:R-:W3:Y:S04]  /*b3c0*/  LDL.LU R18, [R1+0xec] ;  /* 0x0000ec0001127983 */ /* 0x000ee80000300800 */
[----:B------:R4:W-:Y:S04]  /*b3d0*/  STL [R1+0x704], R2 ;  /* 0x0007040201007387 */ /* 0x0009e80000100800 */
        /* <DEDUP_REMOVED lines=28> */
[----:B------:R-:W-:Y:S04]  /*b5a0*/  STL [R1+0x718], R0 ;  /* 0x0007180001007387 */ /* 0x000fe80000100800 */
[----:B------:R0:W-:Y:S04]  /*b5b0*/  STL [R1+0x528], R5 ;  /* 0x0005280501007387 */ /* 0x0001e80000100800 */
[----:B------:R-:W-:Y:S01]  /*b5c0*/  STL [R1+0x71c], R6 ;  /* 0x00071c0601007387 */ /* 0x000fe20000100800 */
[----:B0-----:R-:W-:-:S02]  /*b5d0*/  IADD3 R5, P5, PT, R10, UR10, RZ ;  /* 0x0000000a0a057c10 */ /* 0x001fc4000ffbe0ff */
        /* <DEDUP_REMOVED lines=10> */
[----:B------:R-:W-:-:S03]  /*b680*/  IADD3.X R0, PT, PT, R0, UR11, RZ, P5, !PT ;  /* 0x0000000b00007c10 */ /* 0x000fc6000affe4ff */
[----:B------:R-:W-:Y:S01]  /*b690*/  STL [R1+0x724], R2 ;  /* 0x0007240201007387 */ /* 0x000fe20000100800 */
[----:B------:R-:W-:Y:S02]  /*b6a0*/  IADD3.X R4, PT, PT, R4, UR11, RZ, P6, !PT ;  /* 0x0000000b04047c10 */ /* 0x000fe4000b7fe4ff */
[----:B0-----:R-:W-:Y:S02]  /*b6b0*/  IADD3 R5, P4, PT, R12, UR10, RZ ;  /* 0x0000000a0c057c10 */ /* 0x001fe4000ff9e0ff */
[----:B------:R-:W-:-:S03]  /*b6c0*/  SHF.R.S32.HI R3, RZ, 0x1f, R12 ;  /* 0x0000001fff037819 */ /* 0x000fc6000001140c */
[----:B------:R3:W-:Y:S04]  /*b6d0*/  STL [R1+0x534], R5 ;  /* 0x0005340501007387 */ /* 0x0007e80000100800 */
[----:B------:R-:W2:Y:S04]  /*b6e0*/  LDL.LU R12, [R1+0xcc] ;  /* 0x0000cc00010c7983 */ /* 0x000ea80000300800 */
[----:B------:R-:W-:Y:S01]  /*b6f0*/  STL [R1+0x728], R0 ;  /* 0x0007280001007387 */ /* 0x000fe20000100800 */
[----:B------:R-:W-:Y:S02]  /*b700*/  IADD3.X R3, PT, PT, R3, UR11, RZ, P4, !PT ;  /* 0x0000000b03037c10 */ /* 0x000fe4000a7fe4ff */
[----:B---3--:R-:W-:-:S02]  /*b710*/  IADD3 R5, P5, PT, R18, UR10, RZ ;  /* 0x0000000a12057c10 */ /* 0x008fc4000ffbe0ff */
        /* <DEDUP_REMOVED lines=21> */
[----:B------:R1:W-:Y:S01]  /*b870*/  STL [R1+0x738], R0 ;  /* 0x0007380001007387 */ /* 0x0003e20000100800 */
[----:B0-----:R-:W-:Y:S02]  /*b880*/  IADD3 R5, P6, PT, R13, UR10, RZ ;  /* 0x0000000a0d057c10 */ /* 0x001fe4000ffde0ff */
[----:B------:R-:W-:-:S03]  /*b890*/  SHF.R.S32.HI R2, RZ, 0x1f, R13 ;  /* 0x0000001fff027819 */ /* 0x000fc6000001140d */
[----:B------:R0:W-:Y:S04]  /*b8a0*/  STL [R1+0x548], R5 ;  /* 0x0005480501007387 */ /* 0x0001e80000100800 */
[----:B------:R-:W2:Y:S04]  /*b8b0*/  LDL.LU R13, [R1+0xb8] ;  /* 0x0000b800010d7983 */ /* 0x000ea80000300800 */
[----:B------:R0:W-:Y:S01]  /*b8c0*/  STL [R1+0x73c], R4 ;  /* 0x00073c0401007387 */ /* 0x0001e20000100800 */
[----:B------:R-:W-:Y:S02]  /*b8d0*/  IADD3.X R3, PT, PT, R3, UR11, RZ, P5, !PT ;  /* 0x0000000b03037c10 */ /* 0x000fe4000affe4ff */
[----:B-1----:R-:W-:-:S02]  /*b8e0*/  SHF.R.S32.HI R0, RZ, 0x1f, R17 ;  /* 0x0000001fff007819 */ /* 0x002fc40000011411 */
[----:B0-----:R-:W-:Y:S02]  /*b8f0*/  IADD3 R5, P4, PT, R17, UR10, RZ ;  /* 0x0000000a11057c10 */ /* 0x001fe4000ff9e0ff */
[----:B------:R-:W2:Y:S04]  /*b900*/  LDL.LU R17, [R1+0xb4] ;  /* 0x0000b40001117983 */ /* 0x000ea80000300800 */
[----:B------:R0:W-:Y:S01]  /*b910*/  STL [R1+0x54c], R5 ;  /* 0x00054c0501007387 */ /* 0x0001e20000100800 */
[----:B------:R-:W-:Y:S02]  /*b920*/  SHF.R.S32.HI R4, RZ, 0x1f, R10 ;  /* 0x0000001fff047819 */ /* 0x000fe4000001140a */
[----:B0-----:R-:W-:Y:S02]  /*b930*/  IADD3 R5, P5, PT, R10, UR10, RZ ;  /* 0x0000000a0a057c10 */ /* 0x001fe4000ffbe0ff */
        /* <DEDUP_REMOVED lines=17> */
[----:B------:R-:W-:Y:S02]  /*ba50*/  IADD3.X R2, PT, PT, R2, UR11, RZ, P4, !PT ;  /* 0x0000000b02027c10 */ /* 0x000fe4000a7fe4ff */
        /* <DEDUP_REMOVED lines=20> */
[----:B------:R-:W-:Y:S04]  /*bba0*/  STL [R1+0x758], R0 ;  /* 0x0007580001007387 */ /* 0x000fe80000100800 */
[----:B------:R0:W-:Y:S01]  /*bbb0*/  STL [R1+0x568], R5 ;  /* 0x0005680501007387 */ /* 0x0001e20000100800 */
[----:B------:R-:W-:-:S03]  /*bbc0*/  IADD3.X R3, PT, PT, R3, UR11, RZ, P4, !PT ;  /* 0x0000000b03037c10 */ /* 0x000fc6000a7fe4ff */
[----:B------:R-:W-:Y:S01]  /*bbd0*/  STL [R1+0x75c], R6 ;  /* 0x00075c0601007387 */ /* 0x000fe20000100800 */
[----:B0-----:R-:W-:-:S05]  /*bbe0*/  IADD3 R5, P6, PT, R13, UR10, RZ ;  /* 0x0000000a0d057c10 */ /* 0x001fca000ffde0ff */
[----:B------:R0:W-:Y:S04]  /*bbf0*/  STL [R1+0x56c], R5 ;  /* 0x00056c0501007387 */ /* 0x0001e80000100800 */
[----:B------:R-:W2:Y:S01]  /*bc00*/  LDL.LU R14, [R1+0x74] ;  /* 0x00007400010e7983 */ /* 0x000ea20000300800 */
[----:B------:R-:W-:Y:S02]  /*bc10*/  IADD3.X R2, PT, PT, R2, UR11, RZ, P5, !PT ;  /* 0x0000000b02027c10 */ /* 0x000fe4000affe4ff */
[----:B0-----:R-:W-:Y:S01]  /*bc20*/  IADD3 R5, P4, PT, R17, UR10, RZ ;  /* 0x0000000a11057c10 */ /* 0x001fe2000ff9e0ff */
[----:B------:R0:W-:Y:S04]  /*bc30*/  STL [R1+0x760], R3 ;  /* 0x0007600301007387 */ /* 0x0001e80000100800 */
[----:B------:R1:W-:Y:S01]  /*bc40*/  STL [R1+0x570], R5 ;  /* 0x0005700501007387 */ /* 0x0003e20000100800 */
[----:B0-----:R-:W-:-:S02]  /*bc50*/  SHF.R.S32.HI R3, RZ, 0x1f, R10 ;  /* 0x0000001fff037819 */ /* 0x001fc4000001140a */
[----:B-1----:R-:W-:Y:S02]  /*bc60*/  IADD3 R5, P5, PT, R10, UR10, RZ ;  /* 0x0000000a0a057c10 */ /* 0x002fe4000ffbe0ff */
[----:B------:R-:W2:Y:S01]  /*bc70*/  LDL.LU R10, [R1+0x70] ;  /* 0x00007000010a7983 */ /* 0x000ea20000300800 */
[----:B------:R-:W-:-:S03]  /*bc80*/  SHF.R.S32.HI R0, RZ, 0x1f, R13 ;  /* 0x0000001fff007819 */ /* 0x000fc6000001140d */
[----:B------:R-:W-:Y:S01]  /*bc90*/  STL [R1+0x764], R2 ;  /* 0x0007640201007387 */ /* 0x000fe20000100800 */
[----:B------:R-:W-:-:S03]  /*bca0*/  IADD3.X R0, PT, PT, R0, UR11, RZ, P6, !PT ;  /* 0x0000000b00007c10 */ /* 0x000fc6000b7fe4ff */
[----:B------:R0:W-:Y:S01]  /*bcb0*/  STL [R1+0x574], R5 ;  /* 0x0005740501007387 */ /* 0x0001e20000100800 */
[----:B------:R-:W-:-:S03]  /*bcc0*/  SHF.R.S32.HI R4, RZ, 0x1f, R17 ;  /* 0x0000001fff047819 */ /* 0x000fc60000011411 */
[----:B------:R-:W2:Y:S01]  /*bcd0*/  LDL.LU R13, [R1+0x6c] ;  /* 0x00006c00010d7983 */ /* 0x000ea20000300800 */
[----:B------:R-:W-:Y:S02]  /*bce0*/  IADD3.X R4, PT, PT, R4, UR11, RZ, P4, !PT ;  /* 0x0000000b04047c10 */ /* 0x000fe4000a7fe4ff */
[----:B0-----:R-:W-:Y:S01]  /*bcf0*/  IADD3 R5, P6, PT, R16, UR10, RZ ;  /* 0x0000000a10057c10 */ /* 0x001fe2000ffde0ff */
[----:B------:R-:W-:Y:S04]  /*bd00*/  STL [R1+0x768], R0 ;  /* 0x0007680001007387 */ /* 0x000fe80000100800 */
[----:B------:R0:W-:Y:S01]  /*bd10*/  STL [R1+0x578], R5 ;  /* 0x0005780501007387 */ /* 0x0001e20000100800 */
[----:B------:R-:W-:-:S03]  /*bd20*/  IADD3.X R3, PT, PT, R3, UR11, RZ, P5, !PT ;  /* 0x0000000b03037c10 */ /* 0x000fc6000affe4ff */
[----:B------:R-:W2:Y:S01]  /*bd30*/  LDL.LU R17, [R1+0x68] ;  /* 0x0000680001117983 */ /* 0x000ea20000300800 */
[----:B------:R-:W-:-:S03]  /*bd40*/  SHF.R.S32.HI R2, RZ, 0x1f, R16 ;  /* 0x0000001fff027819 */ /* 0x000fc60000011410 */
[----:B------:R-:W-:Y:S01]  /*bd50*/  STL [R1+0x76c], R4 ;  /* 0x00076c0401007387 */ /* 0x000fe20000100800 */
[----:B0-----:R-:W-:-:S05]  /*bd60*/  IADD3 R5, P4, PT, R12, UR10, RZ ;  /* 0x0000000a0c057c10 */ /* 0x001fca000ff9e0ff */
[----:B------:R3:W-:Y:S01]  /*bd70*/  STL [R1+0x57c], R5 ;  /* 0x00057c0501007387 */ /* 0x0007e20000100800 */
[----:B------:R-:W-:-:S03]  /*bd80*/  IADD3.X R6, PT, PT, R2, UR11, RZ, P6, !PT ;  /* 0x0000000b02067c10 */ /* 0x000fc6000b7fe4ff */
[----:B------:R-:W2:Y:S04]  /*bd90*/  LDL.LU R9, [R1+0x60] ;  /* 0x0000600001097983 */ /* 0x000ea80000300800 */
[----:B------:R-:W-:Y:S01]  /*bda0*/  STL [R1+0x770], R3 ;  /* 0x0007700301007387 */ /* 0x000fe20000100800 */
[----:B------:R-:W-:-:S04]  /*bdb0*/  SHF.R.S32.HI R0, RZ, 0x1f, R12 ;  /* 0x0000001fff007819 */ /* 0x000fc8000001140c */
[----:B------:R-:W-:Y:S02]  /*bdc0*/  IADD3.X R0, PT, PT, R0, UR11, RZ, P4, !PT ;  /* 0x0000000b00007c10 */ /* 0x000fe4000a7fe4ff */
[----:B---3--:R-:W-:-:S05]  /*bdd0*/  IADD3 R5, P5, PT, R18, UR10, RZ ;  /* 0x0000000a12057c10 */ /* 0x008fca000ffbe0ff */
[----:B------:R4:W-:Y:S04]  /*bde0*/  STL [R1+0x580], R5 ;  /* 0x0005800501007387 */ /* 0x0009e80000100800 */
[----:B------:R-:W-:Y:S01]  /*bdf0*/  STL [R1+0x774], R6 ;  /* 0x0007740601007387 */ /* 0x000fe20000100800 */
[----:B------:R-:W-:Y:S02]  /*be00*/  SHF.R.S32.HI R4, RZ, 0x1f, R18 ;  /* 0x0000001fff047819 */ /* 0x000fe40000011412 */
[----:B----4-:R-:W-:-:S05]  /*be10*/  IADD3 R5, P6, PT, R11, UR10, RZ ;  /* 0x0000000a0b057c10 */ /* 0x010fca000ffde0ff */
[----:B------:R5:W-:Y:S04]  /*be20*/  STL [R1+0x584], R5 ;  /* 0x0005840501007387 */ /* 0x000be80000100800 */
[----:B------:R-:W3:Y:S04]  /*be30*/  LDL.LU R7, [R1+0x5c] ;  /* 0x00005c0001077983 */ /* 0x000ee80000300800 */
[----:B------:R-:W-:Y:S04]  /*be40*/  STL [R1+0x778], R0 ;  /* 0x0007780001007387 */ /* 0x000fe80000100800 */
[----:B------:R-:W4:Y:S01]  /*be50*/  LDL.LU R12, [R1+0x44] ;  /* 0x00004400010c7983 */ /* 0x000f220000300800 */
[----:B-----5:R-:W-:-:S05]  /*be60*/  IADD3 R5, P4, PT, R23, UR10, RZ ;  /* 0x0000000a17057c10 */ /* 0x020fca000ff9e0ff */
[----:B------:R0:W-:Y:S01]  /*be70*/  STL [R1+0x588], R5 ;  /* 0x0005880501007387 */ /* 0x0001e20000100800 */
[----:B------:R-:W-:-:S03]  /*be80*/  SHF.R.S32.HI R3, RZ, 0x1f, R11 ;  /* 0x0000001fff037819 */ /* 0x000fc6000001140b */
[----:B------:R-:W5:Y:S01]  /*be90*/  LDL.LU R18, [R1+0x38] ;  /* 0x0000380001127983 */ /* 0x000f620000300800 */
[----:B0-----:R-:W-:-:S05]  /*bea0*/  IADD3.X R5, PT, PT, R4, UR11, RZ, P5, !PT ;  /* 0x0000000b04057c10 */ /* 0x001fca000affe4ff */
[----:B------:R0:W-:Y:S01]  /*beb0*/  STL [R1+0x77c], R5 ;  /* 0x00077c0501007387 */ /* 0x0001e20000100800 */
[----:B--2---:R-:W-:-:S03]  /*bec0*/  IADD3 R4, P5, PT, R22, UR10, RZ ;  /* 0x0000000a16047c10 */ /* 0x004fc6000ffbe0ff */
[----:B------:R-:W2:Y:S01]  /*bed0*/  LDL.LU R11, [R1+0x34] ;  /* 0x00003400010b7983 */ /* 0x000ea20000300800 */
[----:B------:R-:W-:Y:S02]  /*bee0*/  IADD3.X R3, PT, PT, R3, UR11, RZ, P6, !PT ;  /* 0x0000000b03037c10 */ /* 0x000fe4000b7fe4ff */
[----:B------:R-:W-:Y:S01]  /*bef0*/  SHF.R.S32.HI R2, RZ, 0x1f, R23 ;  /* 0x0000001fff027819 */ /* 0x000fe20000011417 */
[----:B------:R-:W-:Y:S01]  /*bf00*/  STL [R1+0x58c], R4 ;  /* 0x00058c0401007387 */ /* 0x000fe20000100800 */
[----:B------:R-:W-:-:S03]  /*bf10*/  SHF.R.S32.HI R0, RZ, 0x1f, R22 ;  /* 0x0000001fff007819 */ /* 0x000fc60000011416 */
[----:B------:R-:W2:Y:S01]  /*bf20*/  LDL.LU R16, [R1+0x118] ;  /* 0x0001180001107983 */ /* 0x000ea20000300800 */
[----:B------:R-:W-:-:S03]  /*bf30*/  IADD3.X R2, PT, PT, R2, UR11, RZ, P4, !PT ;  /* 0x0000000b02027c10 */ /* 0x000fc6000a7fe4ff */
[----:B------:R-:W2:Y:S04]  /*bf40*/  LDL.LU R23, [R1+0x30] ;  /* 0x0000300001177983 */ /* 0x000ea80000300800 */
[----:B------:R-:W2:Y:S01]  /*bf50*/  LDL.LU R22, [R1+0x28] ;  /* 0x0000280001167983 */ /* 0x000ea20000300800 */
[----:B0-----:R-:W-:-:S03]  /*bf60*/  IADD3 R5, P6, PT, R14, UR10, RZ ;  /* 0x0000000a0e057c10 */ /* 0x001fc6000ffde0ff */
[----:B------:R0:W-:Y:S04]  /*bf70*/  STL [R1+0x780], R3 ;  /* 0x0007800301007387 */ /* 0x0001e80000100800 */
[----:B------:R1:W-:Y:S01]  /*bf80*/  STL [R1+0x590], R5 ;  /* 0x0005900501007387 */ /* 0x0003e20000100800 */
[----:B0-----:R-:W-:Y:S02]  /*bf90*/  SHF.R.S32.HI R3, RZ, 0x1f, R10 ;  /* 0x0000001fff037819 */ /* 0x001fe4000001140a */
[----:B-1----:R-:W-:Y:S02]  /*bfa0*/  IADD3 R5, P4, PT, R10, UR10, RZ ;  /* 0x0000000a0a057c10 */ /* 0x002fe4000ff9e0ff */
[----:B------:R-:W2:Y:S01]  /*bfb0*/  LDL.LU R10, [R1+0x24] ;  /* 0x00002400010a7983 */ /* 0x000ea20000300800 */
[----:B------:R-:W-:-:S03]  /*bfc0*/  IADD3.X R6, PT, PT, R0, UR11, RZ, P5, !PT ;  /* 0x0000000b00067c10 */ /* 0x000fc6000affe4ff */
[----:B------:R-:W-:Y:S01]  /*bfd0*/  STL [R1+0x784], R2 ;  /* 0x0007840201007387 */ /* 0x000fe20000100800 */
[----:B------:R-:W-:-:S03]  /*bfe0*/  SHF.R.S32.HI R4, RZ, 0x1f, R14 ;  /* 0x0000001fff047819 */ /* 0x000fc6000001140e */
[----:B------:R0:W-:Y:S04]  /*bff0*/  STL [R1+0x594], R5 ;  /* 0x0005940501007387 */ /* 0x0001e80000100800 */
[----:B------:R1:W-:Y:S01]  /*c000*/  STL [R1+0x788], R6 ;  /* 0x0007880601007387 */ /* 0x0003e20000100800 */
[----:B0-----:R-:W-:Y:S02]  /*c010*/  IADD3 R5, P5, PT, R13, UR10, RZ ;  /* 0x0000000a0d057c10 */ /* 0x001fe4000ffbe0ff */
[----:B-1----:R-:W-:-:S03]  /*c020*/  IADD3.X R6, PT, PT, R4, UR11, RZ, P6, !PT ;  /* 0x0000000b04067c10 */ /* 0x002fc6000b7fe4ff */
[----:B------:R0:W-:Y:S01]  /*c030*/  STL [R1+0x598], R5 ;  /* 0x0005980501007387 */ /* 0x0001e20000100800 */
[----:B------:R-:W-:-:S03]  /*c040*/  IADD3.X R3, PT, PT, R3, UR11, RZ, P4, !PT ;  /* 0x0000000b03037c10 */ /* 0x000fc6000a7fe4ff */
[----:B------:R-:W-:Y:S01]  /*c050*/  STL [R1+0x78c], R6 ;  /* 0x00078c0601007387 */ /* 0x000fe20000100800 */
[----:B0-----:R-:W-:Y:S02]  /*c060*/  IADD3 R5, P6, PT, R17, UR10, RZ ;  /* 0x0000000a11057c10 */ /* 0x001fe4000ffde0ff */
[----:B------:R-:W-:-:S03]  /*c070*/  SHF.R.S32.HI R2, RZ, 0x1f, R13 ;  /* 0x0000001fff027819 */ /* 0x000fc6000001140d */
[----:B------:R0:W-:Y:S01]  /*c080*/  STL [R1+0x59c], R5 ;  /* 0x00059c0501007387 */ /* 0x0001e20000100800 */
[----:B------:R-:W-:-:S03]  /*c090*/  SHF.R.S32.HI R0, RZ, 0x1f, R17 ;  /* 0x0000001fff007819 */ /* 0x000fc60000011411 */
[----:B------:R-:W2:Y:S04]  /*c0a0*/  LDL.LU R15, [R1+0x14c] ;  /* 0x00014c00010f7983 */ /* 0x000ea80000300800 */
[----:B------:R-:W2:Y:S01]  /*c0b0*/  LDL.LU R14, [R1+0x124] ;  /* 0x00012400010e7983 */ /* 0x000ea20000300800 */
[----:B0-----:R-:W-:-:S03]  /*c0c0*/  IADD3 R5, P4, PT, R9, UR10, RZ ;  /* 0x0000000a09057c10 */ /* 0x001fc6000ff9e0ff */
[----:B------:R-:W-:Y:S01]  /*c0d0*/  STL [R1+0x790], R3 ;  /* 0x0007900301007387 */ /* 0x000fe20000100800 */
[----:B------:R-:W-:-:S03]  /*c0e0*/  IADD3.X R6, PT, PT, R2, UR11, RZ, P5, !PT ;  /* 0x0000000b02067c10 */ /* 0x000fc6000affe4ff */
[----:B------:R-:W2:Y:S01]  /*c0f0*/  LDL.LU R13, [R1+0x120] ;  /* 0x00012000010d7983 */ /* 0x000ea20000300800 */
[----:B------:R-:W-:-:S03]  /*c100*/  IADD3.X R0, PT, PT, R0, UR11, RZ, P6, !PT ;  /* 0x0000000b00007c10 */ /* 0x000fc6000b7fe4ff */
[----:B------:R-:W2:Y:S04]  /*c110*/  LDL.LU R17, [R1+0x11c] ;  /* 0x00011c0001117983 */ /* 0x000ea80000300800 */
[----:B------:R3:W-:Y:S01]  /*c120*/  STL [R1+0x5a0], R5 ;  /* 0x0005a00501007387 */ /* 0x0007e20000100800 */
[----:B------:R-:W-:-:S03]  /*c130*/  SHF.R.S32.HI R4, RZ, 0x1f, R9 ;  /* 0x0000001fff047819 */ /* 0x000fc60000011409 */
[----:B------:R4:W-:Y:S01]  /*c140*/  STL [R1+0x794], R6 ;  /* 0x0007940601007387 */ /* 0x0009e20000100800 */
[----:B---3--:R-:W-:-:S05]  /*c150*/  IADD3 R5, P5, PT, R7, UR10, RZ ;  /* 0x0000000a07057c10 */ /* 0x008fca000ffbe0ff */
[----:B------:R-:W-:Y:S01]  /*c160*/  STL [R1+0x5a4], R5 ;  /* 0x0005a40501007387 */ /* 0x000fe20000100800 */
[----:B----4-:R-:W-:-:S03]  /*c170*/  IADD3 R6, P6, PT, R12, UR10, RZ ;  /* 0x0000000a0c067c10 */ /* 0x010fc6000ffde0ff */
[----:B------:R0:W-:Y:S01]  /*c180*/  STL [R1+0x798], R0 ;  /* 0x0007980001007387 */ /* 0x0001e20000100800 */
[----:B------:R-:W-:-:S03]  /*c190*/  SHF.R.S32.HI R3, RZ, 0x1f, R7 ;  /* 0x0000001fff037819 */ /* 0x000fc60000011407 */
[----:B------:R5:W-:Y:S01]  /*c1a0*/  STL [R1+0x5a8], R6 ;  /* 0x0005a80601007387 */ /* 0x000be20000100800 */
[----:B0-----:R-:W-:Y:S02]  /*c1b0*/  IADD3.X R0, PT, PT, R4, UR11, RZ, P4, !PT ;  /* 0x0000000b04007c10 */ /* 0x001fe4000a7fe4ff */
[----:B-----5:R-:W-:-:S03]  /*c1c0*/  IADD3 R6, P4, PT, R18, UR10, RZ ;  /* 0x0000000a12067c10 */ /* 0x020fc6000ff9e0ff */
[----:B------:R0:W-:Y:S01]  /*c1d0*/  STL [R1+0x79c], R0 ;  /* 0x00079c0001007387 */ /* 0x0001e20000100800 */
[----:B------:R-:W-:Y:S02]  /*c1e0*/  SHF.R.S32.HI R2, RZ, 0x1f, R12 ;  /* 0x0000001fff027819 */ /* 0x000fe4000001140c */
[----:B------:R-:W-:Y:S01]  /*c1f0*/  SHF.R.S32.HI R5, RZ, 0x1f, R18 ;  /* 0x0000001fff057819 */ /* 0x000fe20000011412 */
[----:B------:R-:W-:Y:S01]  /*c200*/  STL [R1+0x5ac], R6 ;  /* 0x0005ac0601007387 */ /* 0x000fe20000100800 */
[----:B0-----:R-:W-:Y:S02]  /*c210*/  IADD3.X R0, PT, PT, R3, UR11, RZ, P5, !PT ;  /* 0x0000000b03007c10 */ /* 0x001fe4000affe4ff */
[----:B--2---:R-:W-:Y:S02]  /*c220*/  IADD3 R3, P5, PT, R11, UR10, RZ ;  /* 0x0000000a0b037c10 */ /* 0x004fe4000ffbe0ff */
[----:B------:R-:W-:Y:S01]  /*c230*/  SHF.R.S32.HI R4, RZ, 0x1f, R11 ;  /* 0x0000001fff047819 */ /* 0x000fe2000001140b */
[----:B------:R-:W-:Y:S01]  /*c240*/  STL [R1+0x7a0], R0 ;  /* 0x0007a00001007387 */ /* 0x000fe20000100800 */
[----:B------:R-:W-:-:S03]  /*c250*/  IADD3.X R2, PT, PT, R2, UR11, RZ, P6, !PT ;  /* 0x0000000b02027c10 */ /* 0x000fc6000b7fe4ff */
[----:B------:R0:W-:Y:S01]  /*c260*/  STL [R1+0x5b0], R3 ;  /* 0x0005b00301007387 */ /* 0x0001e20000100800 */
[----:B------:R-:W-:-:S03]  /*c270*/  IADD3.X R4, PT, PT, R4, UR11, RZ, P5, !PT ;  /* 0x0000000b04047c10 */ /* 0x000fc6000affe4ff */
[----:B------:R1:W-:Y:S01]  /*c280*/  STL [R1+0x7a4], R2 ;  /* 0x0007a40201007387 */ /* 0x0003e20000100800 */
[----:B0-----:R-:W-:-:S05]  /*c290*/  IADD3.X R3, PT, PT, R5, UR11, RZ, P4, !PT ;  /* 0x0000000b05037c10 */ /* 0x001fca000a7fe4ff */
[----:B------:R0:W-:Y:S04]  /*c2a0*/  STL [R1+0x7a8], R3 ;  /* 0x0007a80301007387 */ /* 0x0001e80000100800 */
[----:B------:R2:W-:Y:S04]  /*c2b0*/  STL [R1+0x7ac], R4 ;  /* 0x0007ac0401007387 */ /* 0x0005e80000100800 */
[----:B------:R-:W3:Y:S01]  /*c2c0*/  LDL.LU R12, [R1+0x1bc] ;  /* 0x0001bc00010c7983 */ /* 0x000ee20000300800 */
[----:B------:R-:W-:-:S03]  /*c2d0*/  R2UR UR51, R10 ;  /* 0x000000000a3372ca */ /* 0x000fc600000e0000 */
[----:B------:R-:W4:Y:S04]  /*c2e0*/  LDL.LU R10, [R1+0x184] ;  /* 0x00018400010a7983 */ /* 0x000f280000300800 */
[----:B------:R-:W5:Y:S04]  /*c2f0*/  LDL.LU R18, [R1+0x168] ;  /* 0x0001680001127983 */ /* 0x000f680000300800 */
[----:B------:R-:W4:Y:S01]  /*c300*/  LDL.LU R11, [R1+0x158] ;  /* 0x00015800010b7983 */ /* 0x000f220000300800 */
[----:B-1----:R-:W-:Y:S02]  /*c310*/  IADD3 R2, P4, PT, R23, UR10, RZ ;  /* 0x0000000a17027c10 */ /* 0x002fe4000ff9e0ff */
[----:B0-----:R-:W-:-:S02]  /*c320*/  IADD3 R3, P5, PT, R22, UR10, RZ ;  /* 0x0000000a16037c10 */ /* 0x001fc4000ffbe0ff */
[----:B------:R-:W-:Y:S02]  /*c330*/  R2UR UR49, R2 ;  /* 0x00000000023172ca */ /* 0x000fe400000e0000 */
[----:B------:R-:W-:Y:S02]  /*c340*/  IADD3 R0, P6, PT, R16, UR10, RZ ;  /* 0x0000000a10007c10 */ /* 0x000fe4000ffde0ff */
[----:B------:R-:W-:Y:S02]  /*c350*/  SHF.R.S32.HI R2, RZ, 0x1f, R16 ;  /* 0x0000001fff027819 */ /* 0x000fe40000011410 */
[----:B------:R-:W-:Y:S02]  /*c360*/  R2UR UR48, R3 ;  /* 0x00000000033072ca */ /* 0x000fe400000e0000 */
[----:B------:R-:W-:Y:S02]  /*c370*/  SHF.R.S32.HI R3, RZ, 0x1f, R23 ;  /* 0x0000001fff037819 */ /* 0x000fe40000011417 */
[----:B------:R-:W-:-:S02]  /*c380*/  IADD3.X R9, PT, PT, R2, UR11, RZ, P6, !PT ;  /* 0x0000000b02097c10 */ /* 0x000fc4000b7fe4ff */
[----:B------:R-:W-:-:S03]  /*c390*/  IADD3.X R2, PT, PT, R3, UR11, RZ, P4, !PT ;  /* 0x0000000b03027c10 */ /* 0x000fc6000a7fe4ff */
[----:B------:R5:W-:Y:S01]  /*c3a0*/  STL [R1+0x4], R9 ;  /* 0x0000040901007387 */ /* 0x000be20000100800 */
[----:B--2---:R-:W-:Y:S02]  /*c3b0*/  SHF.R.S32.HI R4, RZ, 0x1f, R22 ;  /* 0x0000001fff047819 */ /* 0x004fe40000011416 */
[----:B------:R-:W-:Y:S01]  /*c3c0*/  R2UR UR50, R0 ;  /* 0x00000000003272ca */ /* 0x000fe200000e0000 */
[----:B------:R-:W-:Y:S02]  /*c3d0*/  IMAD R0, R15, UR23, RZ ;  /* 0x000000170f007c24 */ /* 0x000fe4000f8e02ff */
[----:B------:R-:W-:Y:S02]  /*c3e0*/  IMAD R6, R13, UR23, RZ ;  /* 0x000000170d067c24 */ /* 0x000fe4000f8e02ff */
[----:B------:R-:W2:Y:S01]  /*c3f0*/  LDL.LU R13, [R1+0x1d0] ;  /* 0x0001d000010d7983 */ /* 0x000ea20000300800 */
[----:B------:R-:W-:-:S03]  /*c400*/  IMAD R5, R17, UR23, RZ ;  /* 0x0000001711057c24 */ /* 0x000fc6000f8e02ff */
[----:B------:R-:W2:Y:S04]  /*c410*/  LDL.LU R17, [R1+0x1cc] ;  /* 0x0001cc0001117983 */ /* 0x000ea80000300800 */
[----:B------:R0:W-:Y:S04]  /*c420*/  STL [R1], R2 ;  /* 0x0000000201007387 */ /* 0x0001e80000100800 */
[----:B------:R-:W2:Y:S04]  /*c430*/  LDL.LU R23, [R1+0x1c4] ;  /* 0x0001c40001177983 */ /* 0x000ea80000300800 */
[----:B------:R-:W2:Y:S01]  /*c440*/  LDL.LU R22, [R1+0x1c0] ;  /* 0x0001c00001167983 */ /* 0x000ea20000300800 */
[----:B------:R-:W-:-:S02]  /*c450*/  SHF.R.S32.HI R8, RZ, 0x1f, R0 ;  /* 0x0000001fff087819 */ /* 0x000fc40000011400 */
[----:B------:R-:W-:Y:S02]  /*c460*/  IADD3 R0, P6, PT, R0, UR10, RZ ;  /* 0x0000000a00007c10 */ /* 0x000fe4000ffde0ff */
[----:B------:R-:W-:Y:S02]  /*c470*/  IADD3.X R29, PT, PT, R4, UR11, RZ, P5, !PT ;  /* 0x0000000b041d7c10 */ /* 0x000fe4000affe4ff */
[----:B------:R-:W-:Y:S02]  /*c480*/  IADD3.X R28, PT, PT, R8, UR11, RZ, P6, !PT ;  /* 0x0000000b081c7c10 */ /* 0x000fe4000b7fe4ff */
[----:B------:R-:W-:Y:S01]  /*c490*/  R2UR UR47, R0 ;  /* 0x00000000002f72ca */ /* 0x000fe200000e0000 */
[----:B------:R-:W-:Y:S04]  /*c4a0*/  STL [R1+0xa20], R29 ;  /* 0x000a201d01007387 */ /* 0x000fe80000100800 */
[----:B------:R-:W-:Y:S04]  /*c4b0*/  STL [R1+0xa24], R28 ;  /* 0x000a241c01007387 */ /* 0x000fe80000100800 */
[----:B------:R-:W2:Y:S01]  /*c4c0*/  LDL.LU R16, [R1+0x1e0] ;  /* 0x0001e00001107983 */ /* 0x000ea20000300800 */
[----:B---3--:R-:W-:-:S03]  /*c4d0*/  IMAD R0, R12, UR23, RZ ;  /* 0x000000170c007c24 */ /* 0x008fc6000f8e02ff */
[----:B------:R-:W3:Y:S01]  /*c4e0*/  LDL.LU R12, [R1+0x1dc] ;  /* 0x0001dc00010c7983 */ /* 0x000ee20000300800 */
[----:B-----5:R-:W-:Y:S02]  /*c4f0*/  IMAD R9, R18, UR23, RZ ;  /* 0x0000001712097c24 */ /* 0x020fe4000f8e02ff */
[----:B----4-:R-:W-:Y:S02]  /*c500*/  IMAD R8, R11, UR23, RZ ;  /* 0x000000170b087c24 */ /* 0x010fe4000f8e02ff */
[----:B------:R-:W4:Y:S04]  /*c510*/  LDL.LU R11, [R1+0x1d8] ;  /* 0x0001d800010b7983 */ /* 0x000f280000300800 */
[----:B------:R-:W5:Y:S01]  /*c520*/  LDL.LU R18, [R1+0x1d4] ;  /* 0x0001d40001127983 */ /* 0x000f620000300800 */
[----:B------:R-:W-:Y:S01]  /*c530*/  IMAD R7, R14, UR23, RZ ;  /* 0x000000170e077c24 */ /* 0x000fe2000f8e02ff */
[----:B------:R-:W-:-:S02]  /*c540*/  IADD3 R4, P6, PT, R5, UR10, RZ ;  /* 0x0000000a05047c10 */ /* 0x000fc4000ffde0ff */
[----:B------:R-:W-:Y:S02]  /*c550*/  IADD3 R3, P5, PT, R6, UR10, RZ ;  /* 0x0000000a06037c10 */ /* 0x000fe4000ffbe0ff */
[----:B0-----:R-:W-:Y:S02]  /*c560*/  IADD3 R2, P4, PT, R7, UR10, RZ ;  /* 0x0000000a07027c10 */ /* 0x001fe4000ff9e0ff */
[----:B------:R-:W-:Y:S02]  /*c570*/  SHF.R.S32.HI R7, RZ, 0x1f, R7 ;  /* 0x0000001fff077819 */ /* 0x000fe40000011407 */
[----:B------:R-:W-:Y:S02]  /*c580*/  SHF.R.S32.HI R5, RZ, 0x1f, R5 ;  /* 0x0000001fff057819 */ /* 0x000fe40000011405 */
[----:B------:R-:W-:Y:S02]  /*c590*/  R2UR UR44, R4 ;  /* 0x00000000042c72ca */ /* 0x000fe400000e0000 */
[----:B------:R-:W-:-:S02]  /*c5a0*/  IADD3.X R27, PT, PT, R7, UR11, RZ, P4, !PT ;  /* 0x0000000b071b7c10 */ /* 0x000fc4000a7fe4ff */
[----:B------:R-:W-:Y:S02]  /*c5b0*/  R2UR UR45, R3 ;  /* 0x00000000032d72ca */ /* 0x000fe400000e0000 */
[----:B------:R-:W-:Y:S02]  /*c5c0*/  SHF.R.S32.HI R4, RZ, 0x1f, R0 ;  /* 0x0000001fff047819 */ /* 0x000fe40000011400 */
[----:B------:R-:W-:Y:S02]  /*c5d0*/  IADD3.X R25, PT, PT, R5, UR11, RZ, P6, !PT ;  /* 0x0000000b05197c10 */ /* 0x000fe4000b7fe4ff */
[----:B------:R-:W-:Y:S02]  /*c5e0*/  IADD3 R0, P4, PT, R0, UR10, RZ ;  /* 0x0000000a00007c10 */ /* 0x000fe4000ff9e0ff */
[----:B------:R-:W-:Y:S02]  /*c5f0*/  IADD3 R3, P6, PT, R9, UR10, RZ ;  /* 0x0000000a09037c10 */ /* 0x000fe4000ffde0ff */
[----:B------:R-:W-:Y:S01]  /*c600*/  SHF.R.S32.HI R9, RZ, 0x1f, R9 ;  /* 0x0000001fff097819 */ /* 0x000fe20000011409 */
[----:B------:R0:W-:Y:S01]  /*c610*/  STL [R1+0xa28], R27 ;  /* 0x000a281b01007387 */ /* 0x0001e20000100800 */
[----:B------:R-:W-:-:S03]  /*c620*/  R2UR UR43, R0 ;  /* 0x00000000002b72ca */ /* 0x000fc600000e0000 */
[----:B------:R-:W4:Y:S04]  /*c630*/  LDL.LU R15, [R1+0x1ec] ;  /* 0x0001ec00010f7983 */ /* 0x000f280000300800 */
[----:B------:R-:W4:Y:S01]  /*c640*/  LDL.LU R14, [R1+0x1e8] ;  /* 0x0001e800010e7983 */ /* 0x000f220000300800 */
[----:B--2---:R-:W-:-:S03]  /*c650*/  IMAD R0, R13, UR23, RZ ;  /* 0x000000170d007c24 */ /* 0x004fc6000f8e02ff */
[----:B------:R-:W2:Y:S01]  /*c660*/  LDL.LU R13, [R1+0x1e4] ;  /* 0x0001e400010d7983 */ /* 0x000ea20000300800 */
[----:B------:R-:W-:Y:S01]  /*c670*/  SHF.R.S32.HI R6, RZ, 0x1f, R6 ;  /* 0x0000001fff067819 */ /* 0x000fe20000011406 */
[----:B------:R-:W-:Y:S01]  /*c680*/  IMAD R10, R10, UR23, RZ ;  /* 0x000000170a0a7c24 */ /* 0x000fe2000f8e02ff */
[----:B------:R-:W-:Y:S02]  /*c690*/  IADD3.X R24, PT, PT, R4, UR11, RZ, P4, !PT ;  /* 0x0000000b04187c10 */ /* 0x000fe4000a7fe4ff */
[----:B------:R-:W-:Y:S01]  /*c6a0*/  IADD3.X R26, PT, PT, R6, UR11, RZ, P5, !PT ;  /* 0x0000000b061a7c10 */ /* 0x000fe2000affe4ff */
[----:B------:R-:W-:Y:S01]  /*c6b0*/  IMAD R5, R22, UR23, RZ ;  /* 0x0000001716057c24 */ /* 0x000fe2000f8e02ff */
[----:B------:R-:W-:Y:S02]  /*c6c0*/  IADD3.X R22, PT, PT, R9, UR11, RZ, P6, !PT ;  /* 0x0000000b09167c10 */ /* 0x000fe4000b7fe4ff */
[----:B------:R-:W2:Y:S01]  /*c6d0*/  LDL.LU R9, [R1+0x1f0] ;  /* 0x0001f00001097983 */ /* 0x000ea20000300800 */
[----:B------:R-:W-:Y:S01]  /*c6e0*/  IADD3 R4, P4, PT, R8, UR10, RZ ;  /* 0x0000000a08047c10 */ /* 0x000fe2000ff9e0ff */
[----:B------:R-:W-:Y:S01]  /*c6f0*/  IMAD R6, R23, UR23, RZ ;  /* 0x0000001717067c24 */ /* 0x000fe2000f8e02ff */
[----:B------:R-:W-:Y:S01]  /*c700*/  SHF.R.S32.HI R8, RZ, 0x1f, R8 ;  /* 0x0000001fff087819 */ /* 0x000fe20000011408 */
[----:B0-----:R-:W2:Y:S01]  /*c710*/  LDL.LU R27, [R1+0x200] ;  /* 0x00020000011b7983 */ /* 0x001ea20000300800 */
[----:B------:R-:W-:-:S02]  /*c720*/  R2UR UR46, R2 ;  /* 0x00000000022e72ca */ /* 0x000fc400000e0000 */
[----:B------:R-:W-:Y:S01]  /*c730*/  IADD3 R2, P5, PT, R10, UR10, RZ ;  /* 0x0000000a0a027c10 */ /* 0x000fe2000ffbe0ff */
[----:B------:R-:W2:Y:S01]  /*c740*/  LDL.LU R28, [R1+0x1fc] ;  /* 0x0001fc00011c7983 */ /* 0x000ea20000300800 */
[----:B------:R-:W-:Y:S02]  /*c750*/  R2UR UR41, R3 ;  /* 0x00000000032972ca */ /* 0x000fe400000e0000 */
[----:B------:R-:W-:Y:S01]  /*c760*/  IADD3.X R21, PT, PT, R8, UR11, RZ, P4, !PT ;  /* 0x0000000b08157c10 */ /* 0x000fe2000a7fe4ff */
[----:B------:R-:W2:Y:S01]  /*c770*/  LDL.LU R29, [R1+0x1f4] ;  /* 0x0001f400011d7983 */ /* 0x000ea20000300800 */
[----:B------:R-:W-:Y:S02]  /*c780*/  SHF.R.S32.HI R10, RZ, 0x1f, R10 ;  /* 0x0000001fff0a7819 */ /* 0x000fe4000001140a */
[----:B------:R-:W-:Y:S02]  /*c790*/  IADD3 R3, P4, PT, R6, UR10, RZ ;  /* 0x0000000a06037c10 */ /* 0x000fe4000ff9e0ff */
[----:B------:R-:W-:-:S02]  /*c7a0*/  SHF.R.S32.HI R6, RZ, 0x1f, R6 ;  /* 0x0000001fff067819 */ /* 0x000fc40000011406 */
[----:B------:R-:W-:Y:S01]  /*c7b0*/  IADD3.X R23, PT, PT, R10, UR11, RZ, P5, !PT ;  /* 0x0000000b0a177c10 */ /* 0x000fe2000affe4ff */
[----:B-----5:R-:W-:Y:S01]  /*c7c0*/  IMAD R10, R18, UR23, RZ ;  /* 0x00000017120a7c24 */ /* 0x020fe2000f8e02ff */
[----:B------:R-:W-:Y:S02]  /*c7d0*/  IADD3.X R18, PT, PT, R6, UR11, RZ, P4, !PT ;  /* 0x0000000b06127c10 */ /* 0x000fe4000a7fe4ff */
[----:B------:R-:W5:Y:S01]  /*c7e0*/  LDL.LU R6, [R1+0x1f8] ;  /* 0x0001f80001067983 */ /* 0x000f620000300800 */
[----:B------:R-:W-:Y:S01]  /*c7f0*/  R2UR UR40, R4 ;  /* 0x00000000042872ca */ /* 0x000fe200000e0000 */
[----:B------:R-:W-:Y:S01]  /*c800*/  IMAD R7, R17, UR23, RZ ;  /* 0x0000001711077c24 */ /* 0x000fe2000f8e02ff */
[----:B------:R-:W-:Y:S02]  /*c810*/  SHF.R.S32.HI R4, RZ, 0x1f, R0 ;  /* 0x0000001fff047819 */ /* 0x000fe40000011400 */
[----:B------:R-:W-:Y:S02]  /*c820*/  IADD3 R0, P5, PT, R0, UR10, RZ ;  /* 0x0000000a00007c10 */ /* 0x000fe4000ffbe0ff */
[----:B------:R-:W-:-:S02]  /*c830*/  R2UR UR42, R2 ;  /* 0x00000000022a72ca */ /* 0x000fc400000e0000 */
[----:B------:R-:W-:Y:S02]  /*c840*/  IADD3.X R20, PT, PT, R4, UR11, RZ, P5, !PT ;  /* 0x0000000b04147c10 */ /* 0x000fe4000affe4ff */
[----:B------:R-:W-:Y:S01]  /*c850*/  R2UR UR39, R0 ;  /* 0x00000000002772ca */ /* 0x000fe200000e0000 */
[----:B------:R-:W-:Y:S01]  /*c860*/  IMAD R0, R16, UR23, RZ ;  /* 0x0000001710007c24 */ /* 0x000fe2000f8e02ff */
[----:B------:R-:W-:Y:S02]  /*c870*/  IADD3 R2, P6, PT, R7, UR10, RZ ;  /* 0x0000000a07027c10 */ /* 0x000fe4000ffde0ff */
[----:B------:R-:W-:Y:S01]  /*c880*/  IADD3 R4, P5, PT, R5, UR10, RZ ;  /* 0x0000000a05047c10 */ /* 0x000fe2000ffbe0ff */
[----:B---3--:R-:W-:Y:S01]  /*c890*/  IMAD R12, R12, UR23, RZ ;  /* 0x000000170c0c7c24 */ /* 0x008fe2000f8e02ff */
[----:B------:R-:W-:Y:S02]  /*c8a0*/  SHF.R.S32.HI R7, RZ, 0x1f, R7 ;  /* 0x0000001fff077819 */ /* 0x000fe40000011407 */
[----:B------:R-:W-:-:S02]  /*c8b0*/  R2UR UR36, R4 ;  /* 0x00000000042472ca */ /* 0x000fc400000e0000 */
[----:B------:R-:W-:Y:S02]  /*c8c0*/  SHF.R.S32.HI R4, RZ, 0x1f, R0 ;  /* 0x0000001fff047819 */ /* 0x000fe40000011400 */
[----:B------:R-:W-:Y:S02]  /*c8d0*/  IADD3.X R19, PT, PT, R7, UR11, RZ, P6, !PT ;  /* 0x0000000b07137c10 */ /* 0x000fe4000b7fe4ff */
[----:B------:R-:W-:Y:S02]  /*c8e0*/  R2UR UR38, R2 ;  /* 0x00000000022672ca */ /* 0x000fe400000e0000 */
[----:B------:R-:W-:Y:S02]  /*c8f0*/  IADD3 R0, P6, PT, R0, UR10, RZ ;  /* 0x0000000a00007c10 */ /* 0x000fe4000ffde0ff */
[----:B------:R-:W-:Y:S02]  /*c900*/  IADD3 R2, P4, PT, R12, UR10, RZ ;  /* 0x0000000a0c027c10 */ /* 0x000fe4000ff9e0ff */
[----:B------:R-:W-:-:S02]  /*c910*/  SHF.R.S32.HI R5, RZ, 0x1f, R5 ;  /* 0x0000001fff057819 */ /* 0x000fc40000011405 */
[----:B------:R-:W-:Y:S02]  /*c920*/  R2UR UR35, R0 ;  /* 0x00000000002372ca */ /* 0x000fe400000e0000 */
[----:B------:R-:W-:Y:S02]  /*c930*/  R2UR UR34, R2 ;  /* 0x00000000022272ca */ /* 0x000fe400000e0000 */
[----:B------:R-:W-:Y:S02]  /*c940*/  SHF.R.S32.HI R2, RZ, 0x1f, R12 ;  /* 0x0000001fff027819 */ /* 0x000fe4000001140c */
[----:B------:R-:W-:Y:S01]  /*c950*/  IADD3.X R17, PT, PT, R5, UR11, RZ, P5, !PT ;  /* 0x0000000b05117c10 */ /* 0x000fe2000affe4ff */
[----:B----4-:R-:W-:Y:S01]  /*c960*/  IMAD R5, R15, UR23, RZ ;  /* 0x000000170f057c24 */ /* 0x010fe2000f8e02ff */
[----:B------:R-:W-:Y:S01]  /*c970*/  IADD3.X R16, PT, PT, R4, UR11, RZ, P6, !PT ;  /* 0x0000000b04107c10 */ /* 0x000fe2000b7fe4ff */
[----:B------:R-:W-:Y:S01]  /*c980*/  IMAD R11, R11, UR23, RZ ;  /* 0x000000170b0b7c24 */ /* 0x000fe2000f8e02ff */
[----:B------:R-:W-:Y:S01]  /*c990*/  IADD3.X R15, PT, PT, R2, UR11, RZ, P4, !PT ;  /* 0x0000000b020f7c10 */ /* 0x000fe2000a7fe4ff */
[----:B--2---:R-:W-:Y:S01]  /*c9a0*/  IMAD R8, R13, UR23, RZ ;  /* 0x000000170d087c24 */ /* 0x004fe2000f8e02ff */
[----:B------:R-:W-:Y:S01]  /*c9b0*/  IADD3 R4, P6, PT, R10, UR10, RZ ;  /* 0x0000000a0a047c10 */ /* 0x000fe2000ffde0ff */
[----:B------:R-:W-:-:S02]  /*c9c0*/  IMAD R0, R9, UR23, RZ ;  /* 0x0000001709007c24 */ /* 0x000fc4000f8e02ff */
[----:B------:R-:W-:-:S03]  /*c9d0*/  IMAD R9, R14, UR23, RZ ;  /* 0x000000170e097c24 */ /* 0x000fc6000f8e02ff */
[----:B------:R-:W-:Y:S02]  /*c9e0*/  SHF.R.S32.HI R14, RZ, 0x1f, R0 ;  /* 0x0000001fff0e7819 */ /* 0x000fe40000011400 */
[----:B------:R-:W-:Y:S02]  /*c9f0*/  IADD3 R0, P4, PT, R0, UR10, RZ ;  /* 0x0000000a00007c10 */ /* 0x000fe4000ff9e0ff */
[----:B------:R-:W-:Y:S02]  /*ca00*/  R2UR UR37, R3 ;  /* 0x00000000032572ca */ /* 0x000fe400000e0000 */
[----:B------:R-:W-:Y:S02]  /*ca10*/  R2UR UR32, R4 ;  /* 0x00000000042072ca */ /* 0x000fe400000e0000 */
[----:B------:R-:W-:Y:S02]  /*ca20*/  IADD3.X R14, PT, PT, R14, UR11, RZ, P4, !PT ;  /* 0x0000000b0e0e7c10 */ /* 0x000fe4000a7fe4ff */
[----:B------:R-:W-:-:S02]  /*ca30*/  IADD3 R3, P5, PT, R11, UR10, RZ ;  /* 0x0000000a0b037c10 */ /* 0x000fc4000ffbe0ff */
[----:B------:R-:W-:Y:S02]  /*ca40*/  SHF.R.S32.HI R12, RZ, 0x1f, R11 ;  /* 0x0000001fff0c7819 */ /* 0x000fe4000001140b */
[----:B------:R-:W-:Y:S02]  /*ca50*/  IADD3 R4, P4, PT, R8, UR10, RZ ;  /* 0x0000000a08047c10 */ /* 0x000fe4000ff9e0ff */
[----:B------:R-:W-:Y:S02]  /*ca60*/  SHF.R.S32.HI R13, RZ, 0x1f, R10 ;  /* 0x0000001fff0d7819 */ /* 0x000fe4000001140a */
[----:B------:R-:W-:Y:S02]  /*ca70*/  IADD3.X R12, PT, PT, R12, UR11, RZ, P5, !PT ;  /* 0x0000000b0c0c7c10 */ /* 0x000fe4000affe4ff */
[----:B------:R-:W-:Y:S02]  /*ca80*/  R2UR UR31, R0 ;  /* 0x00000000001f72ca */ /* 0x000fe400000e0000 */
[----:B------:R-:W-:Y:S01]  /*ca90*/  R2UR UR28, R4 ;  /* 0x00000000041c72ca */ /* 0x000fe200000e0000 */
[----:B------:R-:W-:Y:S01]  /*caa0*/  IMAD R4, R27, UR23, RZ ;  /* 0x000000171b047c24 */ /* 0x000fe2000f8e02ff */
[----:B------:R-:W-:Y:S01]  /*cab0*/  R2UR UR33, R3 ;  /* 0x00000000032172ca */ /* 0x000fe200000e0000 */
[----:B------:R-:W-:Y:S01]  /*cac0*/  IMAD R7, R28, UR23, RZ ;  /* 0x000000171c077c24 */ /* 0x000fe2000f8e02ff */
[----:B------:R-:W-:Y:S01]  /*cad0*/  IADD3 R2, P5, PT, R5, UR10, RZ ;  /* 0x0000000a05027c10 */ /* 0x000fe2000ffbe0ff */
[----:B------:R-:W2:Y:S01]  /*cae0*/  LDL.LU R27, [R1+0x128] ;  /* 0x00012800011b7983 */ /* 0x000ea20000300800 */
[----:B------:R-:W-:-:S02]  /*caf0*/  IADD3.X R13, PT, PT, R13, UR11, RZ, P6, !PT ;  /* 0x0000000b0d0d7c10 */ /* 0x000fc4000b7fe4ff */
[----:B------:R-:W-:Y:S01]  /*cb00*/  SHF.R.S32.HI R0, RZ, 0x1f, R5 ;  /* 0x0000001fff007819 */ /* 0x000fe20000011405 */
[----:B------:R-:W3:Y:S01]  /*cb10*/  LDL.LU R28, [R1+0x218] ;  /* 0x00021800011c7983 */ /* 0x000ee20000300800 */
[----:B------:R-:W-:Y:S02]  /*cb20*/  IADD3 R3, P6, PT, R9, UR10, RZ ;  /* 0x0000000a09037c10 */ /* 0x000fe4000ffde0ff */
[----:B------:R-:W-:Y:S01]  /*cb30*/  SHF.R.S32.HI R10, RZ, 0x1f, R9 ;  /* 0x0000001fff0a7819 */ /* 0x000fe20000011409 */
[----:B------:R-:W-:Y:S01]  /*cb40*/  IMAD R5, R29, UR23, RZ ;  /* 0x000000171d057c24 */ /* 0x000fe2000f8e02ff */
[----:B------:R-:W-:Y:S01]  /*cb50*/  SHF.R.S32.HI R11, RZ, 0x1f, R8 ;  /* 0x0000001fff0b7819 */ /* 0x000fe20000011408 */
[----:B------:R-:W4:Y:S01]  /*cb60*/  LDL.LU R29, [R1+0x12c] ;  /* 0x00012c00011d7983 */ /* 0x000f220000300800 */
[----:B------:R-:W-:Y:S02]  /*cb70*/  IADD3.X R9, PT, PT, R0, UR11, RZ, P5, !PT ;  /* 0x0000000b00097c10 */ /* 0x000fe4000affe4ff */
[----:B------:R-:W-:-:S02]  /*cb80*/  R2UR UR30, R2 ;  /* 0x00000000021e72ca */ /* 0x000fc400000e0000 */
[----:B------:R-:W-:Y:S02]  /*cb90*/  IADD3 R0, P5, PT, R4, UR10, RZ ;  /* 0x0000000a04007c10 */ /* 0x000fe4000ffbe0ff */
[----:B------:R-:W-:Y:S02]  /*cba0*/  IADD3.X R10, PT, PT, R10, UR11, RZ, P6, !PT ;  /* 0x0000000b0a0a7c10 */ /* 0x000fe4000b7fe4ff */
[----:B------:R-:W-:Y:S02]  /*cbb0*/  SHF.R.S32.HI R8, RZ, 0x1f, R4 ;  /* 0x0000001fff087819 */ /* 0x000fe40000011404 */
[----:B------:R-:W-:Y:S01]  /*cbc0*/  IADD3 R2, P6, PT, R7, UR10, RZ ;  /* 0x0000000a07027c10 */ /* 0x000fe2000ffde0ff */
[----:B------:R-:W4:Y:S01]  /*cbd0*/  LDL.LU R4, [R1+0x210] ;  /* 0x0002100001047983 */ /* 0x000f220000300800 */
[----:B------:R-:W-:Y:S02]  /*cbe0*/  R2UR UR29, R3 ;  /* 0x00000000031d72ca */ /* 0x000fe400000e0000 */
[----:B------:R-:W-:-:S02]  /*cbf0*/  IADD3.X R11, PT, PT, R11, UR11, RZ, P4, !PT ;  /* 0x0000000b0b0b7c10 */ /* 0x000fc4000a7fe4ff */
[----:B------:R-:W-:Y:S02]  /*cc00*/  R2UR UR27, R0 ;  /* 0x00000000001b72ca */ /* 0x000fe400000e0000 */
[----:B------:R-:W-:Y:S02]  /*cc10*/  IADD3.X R8, PT, PT, R8, UR11, RZ, P5, !PT ;  /* 0x0000000b08087c10 */ /* 0x000fe4000affe4ff */
[----:B------:R-:W-:Y:S02]  /*cc20*/  R2UR UR26, R2 ;  /* 0x00000000021a72ca */ /* 0x000fe400000e0000 */
[----:B------:R-:W-:Y:S02]  /*cc30*/  IADD3 R0, P5, PT, R5, UR10, RZ ;  /* 0x0000000a05007c10 */ /* 0x000fe4000ffbe0ff */
[----:B------:R-:W-:Y:S02]  /*cc40*/  SHF.R.S32.HI R2, RZ, 0x1f, R7 ;  /* 0x0000001fff027819 */ /* 0x000fe40000011407 */
[----:B------:R-:W-:-:S02]  /*cc50*/  SHF.R.S32.HI R7, RZ, 0x1f, R5 ;  /* 0x0000001fff077819 */ /* 0x000fc40000011405 */
[----:B------:R-:W-:Y:S01]  /*cc60*/  IADD3.X R5, PT, PT, R2, UR11, RZ, P6, !PT ;  /* 0x0000000b02057c10 */ /* 0x000fe2000b7fe4ff */
[----:B-----5:R-:W-:-:S05]  /*cc70*/  IMAD R6, R6, UR23, RZ ;  /* 0x0000001706067c24 */ /* 0x020fca000f8e02ff */
[----:B------:R-:W-:Y:S02]  /*cc80*/  IADD3 R3, P4, PT, R6, UR10, RZ ;  /* 0x0000000a06037c10 */ /* 0x000fe4000ff9e0ff */
[----:B------:R-:W-:Y:S02]  /*cc90*/  R2UR UR10, R0 ;  /* 0x00000000000a72ca */ /* 0x000fe400000e0000 */
[----:B------:R-:W-:Y:S02]  /*cca0*/  R2UR UR15, R3 ;  /* 0x00000000030f72ca */ /* 0x000fe400000e0000 */
[----:B------:R-:W5:Y:S04]  /*ccb0*/  LDL.LU R3, [R1+0x214] ;  /* 0x0002140001037983 */ /* 0x000f680000300800 */
[----:B------:R-:W5:Y:S04]  /*ccc0*/  LDL.LU R0, [R1+0x20c] ;  /* 0x00020c0001007983 */ /* 0x000f680000300800 */
[----:B------:R-:W5:Y:S01]  /*ccd0*/  LDL.LU R2, [R1+0x208] ;  /* 0x0002080001027983 */ /* 0x000f620000300800 */
[----:B------:R-:W-:-:S02]  /*cce0*/  SHF.R.S32.HI R6, RZ, 0x1f, R6 ;  /* 0x0000001fff067819 */ /* 0x000fc40000011406 */
[----:B------:R-:W-:Y:S02]  /*ccf0*/  IADD3.X R7, PT, PT, R7, UR11, RZ, P5, !PT ;  /* 0x0000000b07077c10 */ /* 0x000fe4000affe4ff */
[----:B------:R-:W-:Y:S02]  /*cd00*/  IADD3.X R6, PT, PT, R6, UR11, RZ, P4, !PT ;  /* 0x0000000b06067c10 */ /* 0x000fe4000a7fe4ff */
[----:B--2---:R-:W-:Y:S02]  /*cd10*/  R2UR UR6, R27 ;  /* 0x000000001b0672ca */ /* 0x004fe400000e0000 */
[----:B------:R-:W2:Y:S01]  /*cd20*/  LDL.LU R27, [R1+0xa28] ;  /* 0x000a2800011b7983 */ /* 0x000ea20000300800 */
[----:B---3--:R-:W-:-:S03]  /*cd30*/  R2UR UR11, R28 ;  /* 0x000000001c0b72ca */ /* 0x008fc600000e0000 */
[----:B------:R-:W3:Y:S01]  /*cd40*/  LDL.LU R28, [R1+0xa24] ;  /* 0x000a2400011c7983 */ /* 0x000ee20000300800 */
[----:B----4-:R-:W-:-:S04]  /*cd50*/  SHF.R.S32.HI R4, RZ, 0x1f, R4 ;  /* 0x0000001fff047819 */ /* 0x010fc80000011404 */
[----:B------:R-:W-:-:S04]  /*cd60*/  IADD3.X R4, PT, PT, R4, UR7, RZ, P3, !PT ;  /* 0x0000000704047c10 */ /* 0x000fc80009ffe4ff */
[----:B------:R-:W-:Y:S02]  /*cd70*/  R2UR UR71, R4 ;  /* 0x00000000044772ca */ /* 0x000fe400000e0000 */
[----:B------:R-:W4:Y:S01]  /*cd80*/  LDL.LU R4, [R1+0x21c] ;  /* 0x00021c0001047983 */ /* 0x000f220000300800 */
[----:B------:R-:W-:Y:S02]  /*cd90*/  R2UR UR67, R29 ;  /* 0x000000001d4372ca */ /* 0x000fe400000e0000 */
[----:B-----5:R-:W-:Y:S02]  /*cda0*/  SHF.R.S32.HI R3, RZ, 0x1f, R3 ;  /* 0x0000001fff037819 */ /* 0x020fe40000011403 */
[----:B------:R-:W-:Y:S02]  /*cdb0*/  SHF.R.S32.HI R0, RZ, 0x1f, R0 ;  /* 0x0000001fff007819 */ /* 0x000fe40000011400 */
[----:B------:R-:W-:Y:S02]  /*cdc0*/  SHF.R.S32.HI R2, RZ, 0x1f, R2 ;  /* 0x0000001fff027819 */ /* 0x000fe40000011402 */
[----:B------:R-:W-:-:S02]  /*cdd0*/  IADD3.X R3, PT, PT, R3, UR17, RZ, P2, !PT ;  /* 0x0000001103037c10 */ /* 0x000fc400097fe4ff */
[----:B------:R-:W-:Y:S02]  /*cde0*/  IADD3.X R2, PT, PT, R2, UR19, RZ, P1, !PT ;  /* 0x0000001302027c10 */ /* 0x000fe40008ffe4ff */
[----:B------:R-:W-:Y:S02]  /*cdf0*/  IADD3.X R0, PT, PT, R0, UR21, RZ, P0, !PT ;  /* 0x0000001500007c10 */ /* 0x000fe400087fe4ff */
[----:B------:R-:W-:Y:S02]  /*ce00*/  R2UR UR70, R3 ;  /* 0x00000000034672ca */ /* 0x000fe400000e0000 */
[----:B------:R-:W5:Y:S01]  /*ce10*/  LDL.LU R3, [R1+0x204] ;  /* 0x0002040001037983 */ /* 0x000f620000300800 */
[----:B------:R-:W-:Y:S02]  /*ce20*/  R2UR UR69, R2 ;  /* 0x00000000024572ca */ /* 0x000fe400000e0000 */
[----:B------:R-:W-:Y:S01]  /*ce30*/  R2UR UR68, R0 ;  /* 0x00000000004472ca */ /* 0x000fe200000e0000 */
[----:B------:R-:W4:Y:S04]  /*ce40*/  LDL.LU R2, [R1] ;  /* 0x0000000001027983 */ /* 0x000f280000300800 */
[----:B------:R-:W4:Y:S04]  /*ce50*/  LDL.LU R0, [R1+0x4] ;  /* 0x0000040001007983 */ /* 0x000f280000300800 */
[----:B------:R-:W5:Y:S01]  /*ce60*/  LDL.LU R29, [R1+0xa20] ;  /* 0x000a2000011d7983 */ /* 0x000f620000300800 */
[----:B------:R-:W-:Y:S01]  /*ce70*/  USHF.R.S32.HI UR77, URZ, 0x1f, UR5 ;  /* 0x0000001fff4d7899 */ /* 0x000fe20008011405 */
[----:B------:R-:W-:-:S02]  /*ce80*/  R2UR UR61, R26 ;  /* 0x000000001a3d72ca */ /* 0x000fc400000e0000 */
[----:B------:R-:W-:Y:S01]  /*ce90*/  R2UR UR60, R25 ;  /* 0x00000000193c72ca */ /* 0x000fe200000e0000 */
[----:B------:R-:W-:Y:S01]  /*cea0*/  ULEA.HI UR5, UR77, UR5, URZ, 0x7 ;  /* 0x000000054d057291 */ /* 0x000fe2000f8f38ff */
[----:B------:R-:W-:Y:S02]  /*ceb0*/  R2UR UR59, R24 ;  /* 0x00000000183b72ca */ /* 0x000fe400000e0000 */
[----:B------:R-:W-:Y:S02]  /*cec0*/  R2UR UR58, R23 ;  /* 0x00000000173a72ca */ /* 0x000fe400000e0000 */
[----:B------:R-:W-:Y:S02]  /*ced0*/  R2UR UR57, R22 ;  /* 0x00000000163972ca */ /* 0x000fe400000e0000 */
[----:B------:R-:W-:Y:S02]  /*cee0*/  R2UR UR56, R21 ;  /* 0x00000000153872ca */ /* 0x000fe400000e0000 */
[----:B------:R-:W-:-:S02]  /*cef0*/  R2UR UR55, R20 ;  /* 0x00000000143772ca */ /* 0x000fc400000e0000 */
[----:B------:R-:W-:Y:S02]  /*cf00*/  R2UR UR54, R19 ;  /* 0x00000000133672ca */ /* 0x000fe400000e0000 */
[----:B------:R-:W-:Y:S02]  /*cf10*/  R2UR UR53, R18 ;  /* 0x00000000123572ca */ /* 0x000fe400000e0000 */
[----:B------:R-:W-:Y:S02]  /*cf20*/  R2UR UR52, R17 ;  /* 0x00000000113472ca */ /* 0x000fe400000e0000 */
[----:B------:R-:W-:Y:S02]  /*cf30*/  R2UR UR21, R16 ;  /* 0x00000000101572ca */ /* 0x000fe400000e0000 */
[----:B------:R-:W-:Y:S02]  /*cf40*/  R2UR UR19, R15 ;  /* 0x000000000f1372ca */ /* 0x000fe400000e0000 */
[----:B------:R-:W-:-:S02]  /*cf50*/  R2UR UR17, R12 ;  /* 0x000000000c1172ca */ /* 0x000fc400000e0000 */
[----:B------:R-:W-:Y:S02]  /*cf60*/  R2UR UR7, R13 ;  /* 0x000000000d0772ca */ /* 0x000fe400000e0000 */
[----:B------:R-:W-:Y:S02]  /*cf70*/  R2UR UR77, R11 ;  /* 0x000000000b4d72ca */ /* 0x000fe400000e0000 */
[----:B--2---:R-:W-:Y:S02]  /*cf80*/  R2UR UR62, R27 ;  /* 0x000000001b3e72ca */ /* 0x004fe400000e0000 */
[----:B---3--:R-:W-:Y:S01]  /*cf90*/  R2UR UR63, R28 ;  /* 0x000000001c3f72ca */ /* 0x008fe200000e0000 */
[----:B------:R-:W-:Y:S01]  /*cfa0*/  USHF.R.S32.HI UR5, URZ, 0x7, UR5 ;  /* 0x00000007ff057899 */ /* 0x000fe20008011405 */
[----:B----4-:R-:W-:Y:S01]  /*cfb0*/  R2UR UR66, R0 ;  /* 0x00000000004272ca */ /* 0x010fe200000e0000 */
[----:B-----5:R-:W-:Y:S01]  /*cfc0*/  IMAD R0, R3, UR23, RZ ;  /* 0x0000001703007c24 */ /* 0x020fe2000f8e02ff */
[----:B------:R-:W-:Y:S01]  /*cfd0*/  R2UR UR65, R2 ;  /* 0x00000000024172ca */ /* 0x000fe200000e0000 */
[----:B------:R-:W-:-:S03]  /*cfe0*/  IMAD R2, R4, UR23, RZ ;  /* 0x0000001704027c24 */ /* 0x000fc6000f8e02ff */
[----:B------:R-:W-:Y:S01]  /*cff0*/  IADD3 R3, P0, PT, R0, UR14, RZ ;  /* 0x0000000e00037c10 */ /* 0x000fe2000ff1e0ff */
[----:B------:R-:W0:Y:S01]  /*d000*/  S2R R4, SR_TID.X ;  /* 0x0000000000047919 */ /* 0x000e220000002100 */
[----:B------:R-:W-:Y:S01]  /*d010*/  SHF.R.S32.HI R0, RZ, 0x1f, R0 ;  /* 0x0000001fff007819 */ /* 0x000fe20000011400 */
[----:B------:R-:W1:Y:S02]  /*d020*/  LDCU UR14, c[0x0][0x3a8] ;  /* 0x00007500ff0e77ac */ /* 0x000e640008000800 */
[----:B------:R2:W-:Y:S02]  /*d030*/  STL [R1+0x7b4], R3 ;  /* 0x0007b40301007387 */ /* 0x0005e40000100800 */
[----:B--2---:R-:W-:-:S05]  /*d040*/  IADD3 R3, P1, PT, R2, UR8, RZ ;  /* 0x0000000802037c10 */ /* 0x004fca000ff3e0ff */
[----:B------:R2:W-:Y:S02]  /*d050*/  STL [R1+0x7bc], R3 ;  /* 0x0007bc0301007387 */ /* 0x0005e40000100800 */
[----:B--2---:R-:W2:Y:S01]  /*d060*/  S2R R3, SR_TID.X ;  /* 0x0000000000037919 */ /* 0x004ea20000002100 */
[----:B------:R-:W-:Y:S02]  /*d070*/  IADD3.X R0, PT, PT, R0, UR9, RZ, P0, !PT ;  /* 0x0000000900007c10 */ /* 0x000fe400087fe4ff */
[----:B------:R-:W-:Y:S02]  /*d080*/  SHF.R.S32.HI R2, RZ, 0x1f, R2 ;  /* 0x0000001fff027819 */ /* 0x000fe40000011402 */
[----:B------:R-:W-:Y:S01]  /*d090*/  R2UR UR64, R29 ;  /* 0x000000001d4072ca */ /* 0x000fe200000e0000 */
[----:B------:R3:W-:Y:S01]  /*d0a0*/  STL [R1+0x7b0], R0 ;  /* 0x0007b00001007387 */ /* 0x0007e20000100800 */
[--C-:B0-----:R-:W-:Y:S02]  /*d0b0*/  SHF.R.U32.HI R29, RZ, 0x6, R4.reuse ;  /* 0x00000006ff1d7819 */ /* 0x101fe40000011604 */
[----:B------:R-:W-:-:S02]  /*d0c0*/  SHF.R.U32.HI R4, RZ, 0x6, R4 ;  /* 0x00000006ff047819 */ /* 0x000fc40000011604 */
[----:B------:R-:W-:Y:S02]  /*d0d0*/  SGXT.U32 R29, R29, 0x3 ;  /* 0x000000031d1d781a */ /* 0x000fe40000000000 */
[----:B---3--:R-:W-:Y:S02]  /*d0e0*/  IADD3.X R0, PT, PT, R2, UR72, RZ, P1, !PT ;  /* 0x0000004802007c10 */ /* 0x008fe40008ffe4ff */
[----:B--2---:R-:W-:-:S04]  /*d0f0*/  SHF.R.U32.HI R3, RZ, 0x6, R3 ;  /* 0x00000006ff037819 */ /* 0x004fc80000011603 */
[----:B------:R-:W-:-:S04]  /*d100*/  SGXT.U32 R3, R3, 0x3 ;  /* 0x000000030303781a */ /* 0x000fc80000000000 */
[----:B------:R-:W-:Y:S01]  /*d110*/  LOP3.LUT R3, R3, 0x70, RZ, 0xfc, !PT ;  /* 0x0000007003037812 */ /* 0x000fe200078efcff */
[----:B------:R0:W-:Y:S01]  /*d120*/  STL [R1+0x7b8], R0 ;  /* 0x0007b80001007387 */ /* 0x0001e20000100800 */
[----:B------:R-:W-:-:S03]  /*d130*/  SGXT.U32 R4, R4, 0x3 ;  /* 0x000000030404781a */ /* 0x000fc60000000000 */
[----:B0-----:R-:W-:Y:S01]  /*d140*/  IMAD R0, R3, UR73, RZ ;  /* 0x0000004903007c24 */ /* 0x001fe2000f8e02ff */
[C---:B------:R-:W-:Y:S02]  /*d150*/  LOP3.LUT R3, R29.reuse, 0x60, RZ, 0xfc, !PT ;  /* 0x000000601d037812 */ /* 0x040fe400078efcff */
[----:B------:R-:W-:-:S03]  /*d160*/  LOP3.LUT R29, R29, 0x50, RZ, 0xfc, !PT ;  /* 0x000000501d1d7812 */ /* 0x000fc600078efcff */
[----:B------:R-:W-:Y:S01]  /*d170*/  IMAD R0, R3, UR74, RZ ;  /* 0x0000004a03007c24 */ /* 0x000fe2000f8e02ff */
[C---:B------:R-:W-:Y:S01]  /*d180*/  LOP3.LUT R3, R4.reuse, 0x40, RZ, 0xfc, !PT ;  /* 0x0000004004037812 */ /* 0x040fe200078efcff */
[----:B------:R-:W-:Y:S01]  /*d190*/  IMAD R0, R29, UR75, RZ ;  /* 0x0000004b1d007c24 */ /* 0x000fe2000f8e02ff */
[----:B------:R-:W-:Y:S01]  /*d1a0*/  LOP3.LUT R4, R4, 0x30, RZ, 0xfc, !PT ;  /* 0x0000003004047812 */ /* 0x000fe200078efcff */
[----:B------:R-:W-:Y:S01]  /*d1b0*/  STL [R1+0x120], RZ ;  /* 0x000120ff01007387 */ /* 0x000fe20000100800 */
[----:B------:R-:W0:Y:S01]  /*d1c0*/  LDCU UR75, c[0x0][0x3a8] ;  /* 0x00007500ff4b77ac */ /* 0x000e220008000800 */
[----:B------:R-:W-:Y:S02]  /*d1d0*/  IMAD R0, R3, UR76, RZ ;  /* 0x0000004c03007c24 */ /* 0x000fe4000f8e02ff */
[----:B------:R-:W2:Y:S01]  /*d1e0*/  S2R R3, SR_TID.X ;  /* 0x0000000000037919 */ /* 0x000ea20000002100 */
[----:B-1----:R-:W-:Y:S01]  /*d1f0*/  IMAD R2, R4, UR14, RZ ;  /* 0x0000000e04027c24 */ /* 0x002fe2000f8e02ff */
[----:B------:R-:W1:Y:S01]  /*d200*/  LDCU UR14, c[0x0][0x3a8] ;  /* 0x00007500ff0e77ac */ /* 0x000e620008000800 */
[----:B------:R-:W3:Y:S01]  /*d210*/  S2R R4, SR_TID.X ;  /* 0x0000000000047919 */ /* 0x000ee20000002100 */
[----:B------:R-:W4:Y:S01]  /*d220*/  LDC R0, c[0x0][0x3a8] ;  /* 0x0000ea00ff007b82 */ /* 0x000f220000000800 */
[----:B--2---:R-:W-:-:S05]  /*d230*/  IMAD.SHL.U32 R2, R3, 0x20, RZ ;  /* 0x0000002003027824 */ /* 0x004fca00078e00ff */
        /* <DEDUP_REMOVED lines=52> */
[----:B---3--:R-:W-:-:S03]  /*d580*/  LEA.HI R29, R4, 0x78, RZ, 0x1a ;  /* 0x00000078041d7811 */ /* 0x008fc600078fd0ff */
[----:B------:R2:W-:Y:S04]  /*d590*/  STL [R1+0xb0], RZ ;  /* 0x0000b0ff01007387 */ /* 0x0005e80000100800 */
[----:B------:R2:W-:Y:S04]  /*d5a0*/  STL [R1+0xb4], RZ ;  /* 0x0000b4ff01007387 */ /* 0x0005e80000100800 */
[----:B------:R2:W-:Y:S04]  /*d5b0*/  STL [R1+0xb8], RZ ;  /* 0x0000b8ff01007387 */ /* 0x0005e80000100800 */
[----:B------:R2:W-:Y:S04]  /*d5c0*/  STL [R1+0xbc], RZ ;  /* 0x0000bcff01007387 */ /* 0x0005e80000100800 */
[----:B------:R2:W-:Y:S01]  /*d5d0*/  STL [R1+0x80], RZ ;  /* 0x000080ff01007387 */ /* 0x0005e20000100800 */
[----:B----4-:R-:W-:-:S03]  /*d5e0*/  IMAD R2, R29, R0, RZ ;  /* 0x000000001d027224 */ /* 0x010fc600078e02ff */
[----:B------:R2:W-:Y:S01]  /*d5f0*/  STL [R1+0x84], RZ ;  /* 0x000084ff01007387 */ /* 0x0005e20000100800 */
[----:B------:R-:W-:-:S03]  /*d600*/  LEA.HI R27, R4, 0x68, RZ, 0x1a ;  /* 0x00000068041b7811 */ /* 0x000fc600078fd0ff */
[----:B------:R2:W-:Y:S01]  /*d610*/  STL [R1+0x88], RZ ;  /* 0x000088ff01007387 */ /* 0x0005e20000100800 */
[----:B------:R-:W-:-:S03]  /*d620*/  LEA.HI R28, R4, 0x58, RZ, 0x1a ;  /* 0x00000058041c7811 */ /* 0x000fc600078fd0ff */
[----:B------:R2:W-:Y:S01]  /*d630*/  STL [R1+0x8c], RZ ;  /* 0x00008cff01007387 */ /* 0x0005e20000100800 */
[----:B------:R-:W-:-:S03]  /*d640*/  LEA.HI R29, R4, 0x48, RZ, 0x1a ;  /* 0x00000048041d7811 */ /* 0x000fc600078fd0ff */
[----:B------:R2:W-:Y:S01]  /*d650*/  STL [R1+0x60], RZ ;  /* 0x000060ff01007387 */ /* 0x0005e20000100800 */
[----:B------:R-:W-:-:S03]  /*d660*/  LEA.HI R4, R4, 0x38, RZ, 0x1a ;  /* 0x0000003804047811 */ /* 0x000fc600078fd0ff */
[----:B------:R2:W-:Y:S04]  /*d670*/  STL [R1+0x64], RZ ;  /* 0x000064ff01007387 */ /* 0x0005e80000100800 */
[----:B------:R2:W-:Y:S01]  /*d680*/  STL [R1+0x68], RZ ;  /* 0x000068ff01007387 */ /* 0x0005e20000100800 */
[----:B------:R-:W-:-:S03]  /*d690*/  IMAD R2, R27, R0, RZ ;  /* 0x000000001b027224 */ /* 0x000fc600078e02ff */
[----:B------:R2:W-:Y:S01]  /*d6a0*/  STL [R1+0x6c], RZ ;  /* 0x00006cff01007387 */ /* 0x0005e20000100800 */
[-C--:B------:R-:W-:Y:S01]  /*d6b0*/  IMAD R2, R4, R0.reuse, RZ ;  /* 0x0000000004027224 */ /* 0x080fe200078e02ff */
[----:B------:R-:W-:Y:S01]  /*d6c0*/  R2UR UR73, R5 ;  /* 0x00000000054972ca */ /* 0x000fe200000e0000 */
[-C--:B------:R-:W-:Y:S01]  /*d6d0*/  IMAD R5, R29, R0.reuse, RZ ;  /* 0x000000001d057224 */ /* 0x080fe200078e02ff */
[----:B------:R-:W-:Y:S01]  /*d6e0*/  R2UR UR74, R6 ;  /* 0x00000000064a72ca */ /* 0x000fe200000e0000 */
[----:B------:R-:W-:Y:S01]  /*d6f0*/  IMAD R6, R28, R0, RZ ;  /* 0x000000001c067224 */ /* 0x000fe200078e02ff */
[----:B------:R-:W-:Y:S02]  /*d700*/  SHF.R.U32.HI R4, RZ, 0x6, R3 ;  /* 0x00000006ff047819 */ /* 0x000fe40000011603 */
[C---:B------:R-:W-:Y:S02]  /*d710*/  LEA.HI R28, R3.reuse, 0x28, RZ, 0x1a ;  /* 0x00000028031c7811 */ /* 0x040fe400078fd0ff */
[----:B------:R-:W-:-:S02]  /*d720*/  LEA.HI R29, R3, 0x18, RZ, 0x1a ;  /* 0x00000018031d7811 */ /* 0x000fc400078fd0ff */
[----:B------:R-:W-:Y:S02]  /*d730*/  LEA.HI R3, R3, 0x8, RZ, 0x1a ;  /* 0x0000000803037811 */ /* 0x000fe400078fd0ff */
[----:B------:R-:W-:Y:S02]  /*d740*/  SGXT.U32 R4, R4, 0x3 ;  /* 0x000000030404781a */ /* 0x000fe40000000000 */
[----:B------:R-:W-:Y:S02]  /*d750*/  R2UR UR23, R14 ;  /* 0x000000000e1772ca */ /* 0x000fe400000e0000 */
[----:B------:R-:W-:Y:S02]  /*d760*/  R2UR UR8, R9 ;  /* 0x00000000090872ca */ /* 0x000fe400000e0000 */
[----:B------:R-:W-:Y:S02]  /*d770*/  R2UR UR9, R10 ;  /* 0x000000000a0972ca */ /* 0x000fe400000e0000 */
[----:B------:R-:W-:-:S02]  /*d780*/  R2UR UR72, R8 ;  /* 0x00000000084872ca */ /* 0x000fc400000e0000 */
[----:B------:R-:W-:Y:S01]  /*d790*/  R2UR UR76, R7 ;  /* 0x00000000074c72ca */ /* 0x000fe200000e0000 */
[-C--:B------:R-:W-:Y:S02]  /*d7a0*/  IMAD R6, R28, R0.reuse, RZ ;  /* 0x000000001c067224 */ /* 0x080fe400078e02ff */
[-C--:B------:R-:W-:Y:S02]  /*d7b0*/  IMAD R5, R29, R0.reuse, RZ ;  /* 0x000000001d057224 */ /* 0x080fe400078e02ff */
[-C--:B------:R-:W-:Y:S01]  /*d7c0*/  IMAD R2, R3, R0.reuse, RZ ;  /* 0x0000000003027224 */ /* 0x080fe200078e02ff */
[C---:B------:R-:W-:Y:S01]  /*d7d0*/  LOP3.LUT R3, R4.reuse, 0x20, RZ, 0xfc, !PT ;  /* 0x0000002004037812 */ /* 0x040fe200078efcff */
[C---:B------:R-:W-:Y:S01]  /*d7e0*/  IMAD R0, R4.reuse, R0, RZ ;  /* 0x0000000004007224 */ /* 0x040fe200078e02ff */
[----:B------:R-:W-:-:S03]  /*d7f0*/  LOP3.LUT R4, R4, 0x10, RZ, 0xfc, !PT ;  /* 0x0000001004047812 */ /* 0x000fc600078efcff */
[----:B0-----:R-:W-:Y:S02]  /*d800*/  IMAD R2, R3, UR75, RZ ;  /* 0x0000004b03027c24 */ /* 0x001fe4000f8e02ff */
[----:B-12---:R-:W-:-:S07]  /*d810*/  IMAD R0, R4, UR14, RZ ;  /* 0x0000000e04007c24 */ /* 0x006fce000f8e02ff */
.L_x_2:
[----:B------:R-:W2:Y:S01]  /*d820*/  LDL R18, [R1+0x194] ;  /* 0x0001940001127983 */ /* 0x000ea20000100800 */
[----:B-1----:R-:W0:Y:S01]  /*d830*/  LDC R11, c[0x0][0x3a8] ;  /* 0x0000ea00ff0b7b82 */ /* 0x002e220000000800 */
[----:B------:R-:W1:Y:S02]  /*d840*/  LDCU UR14, c[0x0][0x3a8] ;  /* 0x00007500ff0e77ac */ /* 0x000e640008000800 */
[----:B------:R-:W3:Y:S01]  /*d850*/  LDL R27, [R1+0x190] ;  /* 0x00019000011b7983 */ /* 0x000ee20000100800 */
[----:B------:R-:W-:Y:S01]  /*d860*/  PRMT R4, RZ, 0x7610, R4 ;  /* 0x00007610ff047816 */ /* 0x000fe20000000004 */
[----:B------:R-:W4:Y:S01]  /*d870*/  LDCU UR75, c[0x0][0x3a8] ;  /* 0x00007500ff4b77ac */ /* 0x000f220008000800 */
[----:B------:R-:W5:Y:S02]  /*d880*/  S2R R2, SR_TID.X ;  /* 0x0000000000027919 */ /* 0x000f640000002100 */
[----:B------:R-:W1:Y:S01]  /*d890*/  LDC R14, c[0x0][0x3a8] ;  /* 0x0000ea00ff0e7b82 */ /* 0x000e620000000800 */
[----:B------:R-:W4:Y:S01]  /*d8a0*/  S2R R17, SR_TID.X ;  /* 0x0000000000117919 */ /* 0x000f220000002100 */
[----:B------:R-:W0:Y:S06]  /*d8b0*/  S2R R10, SR_TID.X ;  /* 0x00000000000a7919 */ /* 0x000e2c0000002100 */
[----:B------:R-:W2:Y:S01]  /*d8c0*/  LDC R16, c[0x0][0x3a8] ;  /* 0x0000ea00ff107b82 */ /* 0x000ea20000000800 */
[----:B------:R-:W0:Y:S01]  /*d8d0*/  S2R R9, SR_TID.X ;  /* 0x0000000000097919 */ /* 0x000e220000002100 */
[----:B------:R-:W-:Y:S01]  /*d8e0*/  STL [R1+0x10ec], R29 ;  /* 0x0010ec1d01007387 */ /* 0x000fe20000100800 */
[----:B------:R-:W-:-:S05]  /*d8f0*/  PRMT R5, RZ, 0x7610, R5 ;  /* 0x00007610ff057816 */ /* 0x000fca0000000005 */
[----:B------:R-:W2:Y:S01]  /*d900*/  LDC R28, c[0x0][0x3a8] ;  /* 0x0000ea00ff1c7b82 */ /* 0x000ea20000000800 */
[----:B------:R-:W-:Y:S04]  /*d910*/  STL [R1+0x10f4], R29 ;  /* 0x0010f41d01007387 */ /* 0x000fe80000100800 */
[----:B------:R-:W-:Y:S04]  /*d920*/  STL [R1+0x10fc], R29 ;  /* 0x0010fc1d01007387 */ /* 0x000fe80000100800 */
[----:B------:R-:W-:Y:S04]  /*d930*/  STL [R1+0x1108], R29 ;  /* 0x0011081d01007387 */ /* 0x000fe80000100800 */
[----:B------:R-:W-:Y:S01]  /*d940*/  STL [R1+0x1110], R29 ;  /* 0x0011101d01007387 */ /* 0x000fe20000100800 */
[----:B-----5:R-:W-:-:S03]  /*d950*/  SHF.R.U32.HI R2, RZ, 0x6, R2 ;  /* 0x00000006ff027819 */ /* 0x020fc60000011602 */
[----:B------:R-:W-:Y:S01]  /*d960*/  STL [R1+0x1118], R29 ;  /* 0x0011181d01007387 */ /* 0x000fe20000100800 */
[----:B----4-:R-:W-:Y:S02]  /*d970*/  SHF.R.U32.HI R7, RZ, 0x6, R17 ;  /* 0x00000006ff077819 */ /* 0x010fe40000011611 */
[----:B------:R-:W-:Y:S01]  /*d980*/  SGXT.U32 R2, R2, 0x3 ;  /* 0x000000030202781a */ /* 0x000fe20000000000 */
[----:B------:R-:W-:Y:S01]  /*d990*/  STL [R1+0x1120], R29 ;  /* 0x0011201d01007387 */ /* 0x000fe20000100800 */
[----:B------:R-:W-:Y:S02]  /*d9a0*/  SGXT.U32 R7, R7, 0x3 ;  /* 0x000000030707781a */ /* 0x000fe40000000000 */
[----:B0-----:R-:W-:Y:S01]  /*d9b0*/  SHF.R.U32.HI R12, RZ, 0x6, R10 ;  /* 0x00000006ff0c7819 */ /* 0x001fe2000001160a */
[----:B------:R-:W-:Y:S01]  /*d9c0*/  STL [R1+0x1128], R29 ;  /* 0x0011281d01007387 */ /* 0x000fe20000100800 */
[----:B------:R-:W-:Y:S01]  /*d9d0*/  LEA.HI R8, R10, 0x8, RZ, 0x1a ;  /* 0x000000080a087811 */ /* 0x000fe200078fd0ff */
[----:B------:R-:W-:Y:S01]  /*d9e0*/  IMAD R11, R2, R11, RZ ;  /* 0x0000000b020b7224 */ /* 0x000fe200078e02ff */
[----:B------:R-:W-:Y:S01]  /*d9f0*/  SHF.R.U32.HI R9, RZ, 0x6, R9 ;  /* 0x00000006ff097819 */ /* 0x000fe20000011609 */
[----:B------:R-:W-:Y:S01]  /*da00*/  STL [R1+0x1130], R29 ;  /* 0x0011301d01007387 */ /* 0x000fe20000100800 */
[----:B------:R-:W-:Y:S01]  /*da10*/  ISETP.GE.AND P1, PT, R7, UR22, PT ;  /* 0x0000001607007c0c */ /* 0x000fe2000bf26270 */
[----:B-1----:R-:W-:Y:S01]  /*da20*/  IMAD R14, R8, R14, RZ ;  /* 0x0000000e080e7224 */ /* 0x002fe200078e02ff */
[----:B------:R-:W-:Y:S01]  /*da30*/  SGXT.U32 R12, R12, 0x3 ;  /* 0x000000030c0c781a */ /* 0x000fe20000000000 */
[----:B------:R-:W-:Y:S01]  /*da40*/  STL [R1+0x1138], R29 ;  /* 0x0011381d01007387 */ /* 0x000fe20000100800 */
[----:B------:R-:W-:-:S02]  /*da50*/  SGXT.U32 R9, R9, 0x3 ;  /* 0x000000030909781a */ /* 0x000fc40000000000 */
[----:B------:R-:W-:Y:S01]  /*da60*/  LOP3.LUT R13, R12, 0x10, RZ, 0xfc, !PT ;  /* 0x000000100c0d7812 */ /* 0x000fe200078efcff */
[----:B------:R-:W-:Y:S01]  /*da70*/  STL [R1+0x1140], R29 ;  /* 0x0011401d01007387 */ /* 0x000fe20000100800 */
[----:B------:R-:W-:Y:S02]  /*da80*/  ISETP.GE.AND P3, PT, R8, UR22, PT ;  /* 0x0000001608007c0c */ /* 0x000fe4000bf66270 */
[----:B------:R-:W-:Y:S01]  /*da90*/  LOP3.LUT R9, R9, 0x10, RZ, 0xfc, !PT ;  /* 0x0000001009097812 */ /* 0x000fe200078efcff */
[----:B------:R-:W-:Y:S01]  /*daa0*/  STL [R1+0x1148], R29 ;  /* 0x0011481d01007387 */ /* 0x000fe20000100800 */
[----:B------:R-:W-:Y:S01]  /*dab0*/  IMAD R13, R13, UR14, RZ ;  /* 0x0000000e0d0d7c24 */ /* 0x000fe2000f8e02ff */
[----:B------:R-:W0:Y:S02]  /*dac0*/  LDCU UR14, c[0x0][0x3a8] ;  /* 0x00007500ff0e77ac */ /* 0x000e240008000800 */
[----:B------:R-:W-:Y:S04]  /*dad0*/  STL [R1+0x1150], R29 ;  /* 0x0011501d01007387 */ /* 0x000fe80000100800 */
        /* <DEDUP_REMOVED lines=35> */
[----:B------:R1:W-:Y:S01]  /*dd10*/  STL [R1+0x10f8], R23 ;  /* 0x0010f81701007387 */ /* 0x0003e20000100800 */
[----:B------:R-:W-:-:S02]  /*dd20*/  LOP3.LUT R12, R12, 0x20, RZ, 0xfc, !PT ;  /* 0x000000200c0c7812 */ /* 0x000fc400078efcff */
[----:B------:R-:W-:Y:S01]  /*dd30*/  PRMT R6, RZ, 0x7610, R6 ;  /* 0x00007610ff067816 */ /* 0x000fe20000000006 */
[----:B------:R-:W-:Y:S01]  /*dd40*/  STL [R1+0x10e4], R24 ;  /* 0x0010e41801007387 */ /* 0x000fe20000100800 */
[----:B------:R-:W-:Y:S02]  /*dd50*/  PRMT R0, RZ, 0x7610, R0 ;  /* 0x00007610ff007816 */ /* 0x000fe40000000000 */
[----:B------:R-:W-:Y:S01]  /*dd60*/  PRMT R20, RZ, 0x7610, R20 ;  /* 0x00007610ff147816 */ /* 0x000fe20000000014 */
[----:B------:R-:W-:Y:S01]  /*dd70*/  STL [R1+0x10f0], R24 ;  /* 0x0010f01801007387 */ /* 0x000fe20000100800 */
[----:B-1----:R-:W1:Y:S01]  /*dd80*/  LDC R23, c[0x0][0x3a8] ;  /* 0x0000ea00ff177b82 */ /* 0x002e620000000800 */
[----:B------:R-:W-:Y:S02]  /*dd90*/  PRMT R21, RZ, 0x7610, R21 ;  /* 0x00007610ff157816 */ /* 0x000fe40000000015 */
[----:B------:R-:W-:Y:S01]  /*dda0*/  STL [R1+0x1100], R24 ;  /* 0x0011001801007387 */ /* 0x000fe20000100800 */
[----:B------:R-:W-:-:S03]  /*ddb0*/  PRMT R22, RZ, 0x7610, R22 ;  /* 0x00007610ff167816 */ /* 0x000fc60000000016 */
        /* <DEDUP_REMOVED lines=16> */
[----:B------:R-:W-:Y:S01]  /*dec0*/  STL [R1+0x120c], R24 ;  /* 0x00120c1801007387 */ /* 0x000fe20000100800 */
[----:B--2---:R-:W-:-:S03]  /*ded0*/  IADD3 R2, P0, PT, R11, R18, RZ ;  /* 0x000000120b027210 */ /* 0x004fc60007f1e0ff */
[----:B------:R-:W-:Y:S01]  /*dee0*/  STL [R1+0x121c], R24 ;  /* 0x00121c1801007387 */ /* 0x000fe20000100800 */
[C---:B------:R-:W-:Y:S02]  /*def0*/  IADD3 R8, P2, PT, R14.reuse, R18, RZ ;  /* 0x000000120e087210 */ /* 0x040fe40007f5e0ff */
[-C--:B---3--:R-:W-:Y:S01]  /*df00*/  LEA.HI.X.SX32 R3, R11, R27.reuse, 0x1, P0 ;  /* 0x0000001b0b037211 */ /* 0x088fe200000f0eff */
[----:B------:R-:W-:Y:S01]  /*df10*/  STL [R1+0x122c], R24 ;  /* 0x00122c1801007387 */ /* 0x000fe20000100800 */
[----:B------:R-:W-:Y:S02]  /*df20*/  ISETP.GE.AND P0, PT, R9, UR22, PT ;  /* 0x0000001609007c0c */ /* 0x000fe4000bf06270 */
[----:B------:R-:W-:Y:S01]  /*df30*/  LEA.HI.X.SX32 R9, R14, R27, 0x1, P2 ;  /* 0x0000001b0e097211 */ /* 0x000fe200010f0eff */
[----:B------:R2:W3:Y:S01]  /*df40*/  @!P1 LDG.E.U8 R4, desc[UR12][R2.64] ;  /* 0x0000000c02049981 */ /* 0x0004e2000c1e1100 */
[----:B------:R-:W4:Y:S01]  /*df50*/  S2R R14, SR_TID.X ;  /* 0x00000000000e7919 */ /* 0x000f220000002100 */
[----:B------:R-:W-:-:S02]  /*df60*/  LEA.HI R11, R10, 0x18, RZ, 0x1a ;  /* 0x000000180a0b7811 */ /* 0x000fc400078fd0ff */
[----:B------:R5:W3:Y:S01]  /*df70*/  @!P3 LDG.E.U8 R5, desc[UR12][R8.64] ;  /* 0x0000000c0805b981 */ /* 0x000ae2000c1e1100 */
[----:B--2---:R-:W-:-:S03]  /*df80*/  IADD3 R2, P1, PT, R13, R18, RZ ;  /* 0x000000120d027210 */ /* 0x004fc60007f3e0ff */
[----:B------:R-:W-:Y:S01]  /*df90*/  STL [R1+0x123c], R24 ;  /* 0x00123c1801007387 */ /* 0x000fe20000100800 */
[----:B------:R-:W-:Y:S02]  /*dfa0*/  LEA.HI.X.SX32 R3, R13, R27, 0x1, P1 ;  /* 0x0000001b0d037211 */ /* 0x000fe400008f0eff */
[----:B------:R-:W2:Y:S01]  /*dfb0*/  S2R R13, SR_TID.X ;  /* 0x00000000000d7919 */ /* 0x000ea20000002100 */
[----:B------:R-:W-:Y:S01]  /*dfc0*/  SHF.R.U32.HI R10, RZ, 0x6, R10 ;  /* 0x00000006ff0a7819 */ /* 0x000fe2000001160a */
[C---:B------:R-:W-:Y:S01]  /*dfd0*/  IMAD R16, R11.reuse, R16, RZ ;  /* 0x000000100b107224 */ /* 0x040fe200078e02ff */
[----:B------:R-:W-:Y:S01]  /*dfe0*/  ISETP.GE.AND P2, PT, R11, UR22, PT ;  /* 0x000000160b007c0c */ /* 0x000fe2000bf46270 */
[----:B------:R0:W3:Y:S01]  /*dff0*/  @!P0 LDG.E.U8 R6, desc[UR12][R2.64] ;  /* 0x0000000c02068981 */ /* 0x0000e2000c1e1100 */
[----:B------:R-:W-:Y:S02]  /*e000*/  SGXT.U32 R10, R10, 0x3 ;  /* 0x000000030a0a781a */ /* 0x000fe40000000000 */
[----:B-----5:R-:W-:Y:S01]  /*e010*/  PRMT R8, RZ, 0x7610, R8 ;  /* 0x00007610ff087816 */ /* 0x020fe20000000008 */
[----:B------:R-:W-:Y:S01]  /*e020*/  STL [R1+0x124c], R24 ;  /* 0x00124c1801007387 */ /* 0x000fe20000100800 */
[----:B------:R-:W-:-:S02]  /*e030*/  LOP3.LUT R15, R10, 0x20, RZ, 0xfc, !PT ;  /* 0x000000200a0f7812 */ /* 0x000fc400078efcff */
[C---:B------:R-:W-:Y:S01]  /*e040*/  IADD3 R10, P4, PT, R16.reuse, R18, RZ ;  /* 0x00000012100a7210 */ /* 0x040fe20007f9e0ff */
[----:B------:R-:W-:Y:S02]  /*e050*/  STL [R1+0x125c], R24 ;  /* 0x00125c1801007387 */ /* 0x000fe40000100800 */
[----:B0-----:R-:W-:Y:S01]  /*e060*/  IMAD R15, R15, UR14, RZ ;  /* 0x0000000e0f0f7c24 */ /* 0x001fe2000f8e02ff */
[----:B------:R-:W0:Y:S01]  /*e070*/  LDCU UR14, c[0x0][0x3a8] ;  /* 0x00007500ff0e77ac */ /* 0x000e220008000800 */
[----:B------:R-:W-:Y:S01]  /*e080*/  LEA.HI.X.SX32 R11, R16, R27, 0x1, P4 ;  /* 0x0000001b100b7211 */ /* 0x000fe200020f0eff */
[----:B------:R-:W-:Y:S01]  /*e090*/  STL [R1+0x10e0], R25 ;  /* 0x0010e01901007387 */ /* 0x000fe20000100800 */
[----:B----4-:R-:W-:-:S03]  /*e0a0*/  SHF.R.U32.HI R16, RZ, 0x6, R14 ;  /* 0x00000006ff107819 */ /* 0x010fc6000001160e */
[----:B------:R4:W5:Y:S01]  /*e0b0*/  @!P2 LDG.E.U8 R8, desc[UR12][R10.64] ;  /* 0x0000000c0a08a981 */ /* 0x000962000c1e1100 */
[----:B------:R-:W-:Y:S02]  /*e0c0*/  ISETP.GE.AND P1, PT, R12, UR22, PT ;  /* 0x000000160c007c0c */ /* 0x000fe4000bf26270 */
[----:B------:R-:W-:Y:S01]  /*e0d0*/  SGXT.U32 R16, R16, 0x3 ;  /* 0x000000031010781a */ /* 0x000fe20000000000 */
[----:B------:R-:W-:Y:S01]  /*e0e0*/  STL [R1+0x1104], R25 ;  /* 0x0011041901007387 */ /* 0x000fe20000100800 */
[----:B------:R-:W-:Y:S02]  /*e0f0*/  LEA.HI R12, R14, 0x28, RZ, 0x1a ;  /* 0x000000280e0c7811 */ /* 0x000fe400078fd0ff */
[----:B------:R-:W-:Y:S01]  /*e100*/  LOP3.LUT R19, R16, 0x30, RZ, 0xfc, !PT ;  /* 0x0000003010137812 */ /* 0x000fe200078efcff */
[----:B------:R-:W-:Y:S01]  /*e110*/  STL [R1+0x1114], R25 ;  /* 0x0011141901007387 */ /* 0x000fe20000100800 */
[----:B--2---:R-:W-:Y:S01]  /*e120*/  SHF.R.U32.HI R13, RZ, 0x6, R13 ;  /* 0x00000006ff0d7819 */ /* 0x004fe2000001160d */
[C---:B-1----:R-:W-:Y:S01]  /*e130*/  IMAD R23, R12.reuse, R23, RZ ;  /* 0x000000170c177224 */ /* 0x042fe200078e02ff */
[----:B------:R-:W-:Y:S01]  /*e140*/  ISETP.GE.AND P0, PT, R12, UR22, PT ;  /* 0x000000160c007c0c */ /* 0x000fe2000bf06270 */
[----:B0-----:R-:W-:Y:S01]  /*e150*/  IMAD R19, R19, UR14, RZ ;  /* 0x0000000e13137c24 */ /* 0x001fe2000f8e02ff */
[----:B------:R-:W-:Y:S01]  /*e160*/  SGXT.U32 R13, R13, 0x3 ;  /* 0x000000030d0d781a */ /* 0x000fe20000000000 */
[----:B------:R-:W0:Y:S01]  /*e170*/  LDCU UR14, c[0x0][0x3a8] ;  /* 0x00007500ff0e77ac */ /* 0x000e220008000800 */
[----:B------:R-:W-:Y:S01]  /*e180*/  IADD3 R2, P3, PT, R15, R18, RZ ;  /* 0x000000120f027210 */ /* 0x000fe20007f7e0ff */
[----:B------:R-:W-:Y:S01]  /*e190*/  STL [R1+0x1124], R25 ;  /* 0x0011241901007387 */ /* 0x000fe20000100800 */
[----:B------:R-:W-:-:S02]  /*e1a0*/  LOP3.LUT R13, R13, 0x30, RZ, 0xfc, !PT ;  /* 0x000000300d0d7812 */ /* 0x000fc400078efcff */
[----:B------:R-:W-:Y:S01]  /*e1b0*/  IADD3 R12, P4, PT, R23, R18, RZ ;  /* 0x00000012170c7210 */ /* 0x000fe20007f9e0ff */
[----:B------:R-:W-:Y:S01]  /*e1c0*/  STL [R1+0x1134], R25 ;  /* 0x0011341901007387 */ /* 0x000fe20000100800 */
[-C--:B------:R-:W-:Y:S02]  /*e1d0*/  LEA.HI.X.SX32 R3, R15, R27.reuse, 0x1, P3 ;  /* 0x0000001b0f037211 */ /* 0x080fe400018f0eff */
[----:B------:R-:W-:Y:S01]  /*e1e0*/  LEA.HI R15, R14, 0x38, RZ, 0x1a ;  /* 0x000000380e0f7811 */ /* 0x000fe200078fd0ff */
[----:B------:R-:W-:Y:S01]  /*e1f0*/  STL [R1+0x1144], R25 ;  /* 0x0011441901007387 */ /* 0x000fe20000100800 */
[----:B------:R-:W-:Y:S02]  /*e200*/  ISETP.GE.AND P2, PT, R13, UR22, PT ;  /* 0x000000160d007c0c */ /* 0x000fe4000bf46270 */
[----:B------:R-:W-:Y:S01]  /*e210*/  SHF.R.U32.HI R14, RZ, 0x6, R14 ;  /* 0x00000006ff0e7819 */ /* 0x000fe2000001160e */
[----:B------:R-:W-:Y:S01]  /*e220*/  STL [R1+0x1154], R25 ;  /* 0x0011541901007387 */ /* 0x000fe20000100800 */
[----:B------:R-:W-:-:S02]  /*e230*/  LEA.HI.X.SX32 R13, R23, R27, 0x1, P4 ;  /* 0x0000001b170d7211 */ /* 0x000fc400020f0eff */
[----:B------:R-:W-:Y:S01]  /*e240*/  LOP3.LUT R16, R16, 0x40, RZ, 0xfc, !PT ;  /* 0x0000004010107812 */ /* 0x000fe200078efcff */
[----:B------:R-:W1:Y:S01]  /*e250*/  LDC R23, c[0x0][0x3a8] ;  /* 0x0000ea00ff177b82 */ /* 0x000e620000000800 */
[----:B------:R-:W-:Y:S01]  /*e260*/  SGXT.U32 R14, R14, 0x3 ;  /* 0x000000030e0e781a */ /* 0x000fe20000000000 */
[----:B------:R-:W2:Y:S01]  /*e270*/  @!P0 LDG.E.U8 R0, desc[UR12][R12.64] ;  /* 0x0000000c0c008981 */ /* 0x000ea2000c1e1100 */
[----:B------:R-:W-:Y:S02]  /*e280*/  PRMT R9, RZ, 0x7610, R9 ;  /* 0x00007610ff097816 */ /* 0x000fe40000000009 */
[----:B------:R-:W-:Y:S01]  /*e290*/  ISETP.GE.AND P0, PT, R16, UR22, PT ;  /* 0x0000001610007c0c */ /* 0x000fe2000bf06270 */
[----:B------:R-:W-:Y:S01]  /*e2a0*/  STL [R1+0x1164], R25 ;  /* 0x0011641901007387 */ /* 0x000fe20000100800 */
[----:B------:R-:W-:-:S03]  /*e2b0*/  LOP3.LUT R16, R14, 0x40, RZ, 0xfc, !PT ;  /* 0x000000400e107812 */ /* 0x000fc600078efcff */
[----:B------:R4:W2:Y:S02]  /*e2c0*/  @!P1 LDG.E.U8 R9, desc[UR12][R2.64] ;  /* 0x0000000c02099981 */ /* 0x0008a4000c1e1100 */
[----:B0-----:R-:W-:Y:S01]  /*e2d0*/  IMAD R16, R16, UR14, RZ ;  /* 0x0000000e10107c24 */ /* 0x001fe2000f8e02ff */
[----:B------:R-:W0:Y:S01]  /*e2e0*/  LDCU UR14, c[0x0][0x3a8] ;  /* 0x00007500ff0e77ac */ /* 0x000e220008000800 */
[----:B----4-:R-:W-:Y:S01]  /*e2f0*/  PRMT R10, RZ, 0x7610, R10 ;  /* 0x00007610ff0a7816 */ /* 0x010fe2000000000a */
[----:B------:R-:W-:Y:S01]  /*e300*/  STL [R1+0x1174], R25 ;  /* 0x0011741901007387 */ /* 0x000fe20000100800 */
[----:B------:R-:W-:-:S03]  /*e310*/  IADD3 R2, P3, PT, R19, R18, RZ ;  /* 0x0000001213027210 */ /* 0x000fc60007f7e0ff */
[----:B------:R-:W-:Y:S01]  /*e320*/  STL [R1+0x1184], R25 ;  /* 0x0011841901007387 */ /* 0x000fe20000100800 */
[----:B------:R-:W-:Y:S01]  /*e330*/  LEA.HI.X.SX32 R3, R19, R27, 0x1, P3 ;  /* 0x0000001b13037211 */ /* 0x000fe200018f0eff */
[----:B-1----:R-:W-:Y:S01]  /*e340*/  IMAD R23, R15, R23, RZ ;  /* 0x000000170f177224 */ /* 0x002fe200078e02ff */
[C---:B------:R-:W-:Y:S01]  /*e350*/  IADD3 R12, P3, PT, R16.reuse, R18, RZ ;  /* 0x00000012100c7210 */ /* 0x040fe20007f7e0ff */
[----:B------:R-:W-:Y:S03]  /*e360*/  STL [R1+0x1194], R25 ;  /* 0x0011941901007387 */ /* 0x000fe60000100800 */
[----:B------:R-:W-:Y:S01]  /*e370*/  LEA.HI.X.SX32 R13, R16, R27, 0x1, P3 ;  /* 0x0000001b100d7211 */ /* 0x000fe200018f0eff */
[----:B------:R1:W4:Y:S01]  /*e380*/  @!P2 LDG.E.U8 R10, desc[UR12][R2.64] ;  /* 0x0000000c020aa981 */ /* 0x000322000c1e1100 */
[----:B------:R-:W-:Y:S02]  /*e390*/  SHF.R.U32.HI R16, RZ, 0x6, R17 ;  /* 0x00000006ff107819 */ /* 0x000fe40000011611 */
[----:B------:R-:W-:Y:S01]  /*e3a0*/  LEA.HI R19, R17, 0x48, RZ, 0x1a ;  /* 0x0000004811137811 */ /* 0x000fe200078fd0ff */
[----:B------:R-:W-:Y:S01]  /*e3b0*/  STL [R1+0x11a4], R25 ;  /* 0x0011a41901007387 */ /* 0x000fe20000100800 */
[----:B------:R-:W-:-:S02]  /*e3c0*/  SGXT.U32 R16, R16, 0x3 ;  /* 0x000000031010781a */ /* 0x000fc40000000000 */
[C---:B------:R-:W-:Y:S01]  /*e3d0*/  ISETP.GE.AND P2, PT, R19.reuse, UR22, PT ;  /* 0x0000001613007c0c */ /* 0x040fe2000bf46270 */
[----:B------:R-:W-:Y:S01]  /*e3e0*/  IMAD R28, R19, R28, RZ ;  /* 0x0000001c131c7224 */ /* 0x000fe200078e02ff */
[----:B------:R-:W-:Y:S01]  /*e3f0*/  LOP3.LUT R19, R16, 0x50, RZ, 0xfc, !PT ;  /* 0x0000005010137812 */ /* 0x000fe200078efcff */
[----:B------:R-:W-:Y:S01]  /*e400*/  STL [R1+0x11b4], R25 ;  /* 0x0011b41901007387 */ /* 0x000fe20000100800 */
[----:B------:R-:W-:Y:S02]  /*e410*/  ISETP.GE.AND P1, PT, R15, UR22, PT ;  /* 0x000000160f007c0c */ /* 0x000fe4000bf26270 */
[----:B------:R-:W-:Y:S01]  /*e420*/  SHF.R.U32.HI R17, RZ, 0x6, R17 ;  /* 0x00000006ff117819 */ /* 0x000fe20000011611 */
[----:B0-----:R-:W-:Y:S01]  /*e430*/  IMAD R19, R19, UR14, RZ ;  /* 0x0000000e13137c24 */ /* 0x001fe2000f8e02ff */
[----:B------:R-:W-:Y:S01]  /*e440*/  IADD3 R14, P4, PT, R23, R18, RZ ;  /* 0x00000012170e7210 */ /* 0x000fe20007f9e0ff */
[----:B------:R-:W0:Y:S01]  /*e450*/  LDCU UR14, c[0x0][0x3a8] ;  /* 0x00007500ff0e77ac */ /* 0x000e220008000800 */
[----:B------:R-:W-:Y:S01]  /*e460*/  SGXT.U32 R17, R17, 0x3 ;  /* 0x000000031111781a */ /* 0x000fe20000000000 */
[----:B------:R-:W-:Y:S01]  /*e470*/  STL [R1+0x11c4], R25 ;  /* 0x0011c41901007387 */ /* 0x000fe20000100800 */
[----:B-1----:R-:W-:-:S02]  /*e480*/  PRMT R2, RZ, 0x7610, R2 ;  /* 0x00007610ff027816 */ /* 0x002fc40000000002 */
[----:B------:R-:W-:Y:S01]  /*e490*/  LEA.HI.X.SX32 R15, R23, R27, 0x1, P4 ;  /* 0x0000001b170f7211 */ /* 0x000fe200020f0eff */
[----:B------:R-:W-:Y:S01]  /*e4a0*/  STL [R1+0x11d4], R25 ;  /* 0x0011d41901007387 */ /* 0x000fe20000100800 */
[----:B------:R-:W-:Y:S02]  /*e4b0*/  PRMT R11, RZ, 0x7610, R11 ;  /* 0x00007610ff0b7816 */ /* 0x000fe4000000000b */
[----:B------:R-:W-:Y:S01]  /*e4c0*/  LOP3.LUT R17, R17, 0x50, RZ, 0xfc, !PT ;  /* 0x0000005011117812 */ /* 0x000fe200078efcff */
[----:B------:R1:W5:Y:S01]  /*e4d0*/  @!P1 LDG.E.U8 R2, desc[UR12][R14.64] ;  /* 0x0000000c0e029981 */ /* 0x000362000c1e1100 */
[----:B------:R-:W-:Y:S02]  /*e4e0*/  LOP3.LUT R23, R16, 0x60, RZ, 0xfc, !PT ;  /* 0x0000006010177812 */ /* 0x000fe400078efcff */
[----:B------:R-:W-:Y:S01]  /*e4f0*/  IADD3 R16, P3, PT, R19, R18, RZ ;  /* 0x0000001213107210 */ /* 0x000fe20007f7e0ff */
[----:B------:R0:W5:Y:S01]  /*e500*/  @!P0 LDG.E.U8 R11, desc[UR12][R12.64] ;  /* 0x0000000c0c0b8981 */ /* 0x000162000c1e1100 */
[----:B------:R-:W-:-:S02]  /*e510*/  ISETP.GE.AND P1, PT, R17, UR22, PT ;  /* 0x0000001611007c0c */ /* 0x000fc4000bf26270 */
[----:B------:R-:W-:Y:S01]  /*e520*/  ISETP.GE.AND P0, PT, R23, UR22, PT ;  /* 0x0000001617007c0c */ /* 0x000fe2000bf06270 */
[----:B------:R-:W-:Y:S01]  /*e530*/  STL [R1+0x11e4], R25 ;  /* 0x0011e41901007387 */ /* 0x000fe20000100800 */
[----:B-1----:R-:W-:Y:S02]  /*e540*/  IADD3 R14, P4, PT, R28, R18, RZ ;  /* 0x000000121c0e7210 */ /* 0x002fe40007f9e0ff */
[----:B------:R-:W-:Y:S01]  /*e550*/  LEA.HI.X.SX32 R17, R19, R27, 0x1, P3 ;  /* 0x0000001b13117211 */ /* 0x000fe200018f0eff */
[----:B------:R-:W-:Y:S01]  /*e560*/  STL [R1+0x11f4], R25 ;  /* 0x0011f41901007387 */ /* 0x000fe20000100800 */
[----:B------:R-:W-:Y:S02]  /*e570*/  PRMT R3, RZ, 0x7610, R3 ;  /* 0x00007610ff037816 */ /* 0x000fe40000000003 */
[C---:B------:R-:W-:Y:S01]  /*e580*/  LOP3.LUT R19, R7.reuse, 0x60, RZ, 0xfc, !PT ;  /* 0x0000006007137812 */ /* 0x040fe200078efcff */
[----:B------:R-:W-:Y:S01]  /*e590*/  STL [R1+0x1204], R25 ;  /* 0x0012041901007387 */ /* 0x000fe20000100800 */
[----:B------:R-:W-:-:S02]  /*e5a0*/  LOP3.LUT R23, R7, 0x70, RZ, 0xfc, !PT ;  /* 0x0000007007177812 */ /* 0x000fc400078efcff */
[----:B------:R-:W-:Y:S02]  /*e5b0*/  LEA.HI.X.SX32 R15, R28, R27, 0x1, P4 ;  /* 0x0000001b1c0f7211 */ /* 0x000fe400020f0eff */
[----:B0-----:R-:W-:Y:S01]  /*e5c0*/  PRMT R12, RZ, 0x7610, R12 ;  /* 0x00007610ff0c7816 */ /* 0x001fe2000000000c */
[----:B------:R-:W-:Y:S01]  /*e5d0*/  IMAD R19, R19, UR75, RZ ;  /* 0x0000004b13137c24 */ /* 0x000fe2000f8e02ff */
[----:B------:R-:W-:Y:S01]  /*e5e0*/  LOP3.LUT R7, R7, 0x70, RZ, 0xfc, !PT ;  /* 0x0000007007077812 */ /* 0x000fe200078efcff */
[----:B------:R0:W5:Y:S01]  /*e5f0*/  @!P2 LDG.E.U8 R3, desc[UR12][R14.64] ;  /* 0x0000000c0e03a981 */ /* 0x000162000c1e1100 */
[----:B------:R-:W-:-:S03]  /*e600*/  ISETP.GE.AND P2, PT, R23, UR22, PT ;  /* 0x0000001617007c0c */ /* 0x000fc6000bf46270 */
[----:B------:R-:W-:Y:S01]  /*e610*/  IMAD R7, R7, UR14, RZ ;  /* 0x0000000e07077c24 */ /* 0x000fe2000f8e02ff */
[----:B------:R1:W5:Y:S01]  /*e620*/  @!P1 LDG.E.U8 R12, desc[UR12][R16.64] ;  /* 0x0000000c100c9981 */ /* 0x000362000c1e1100 */
[----:B------:R-:W-:-:S03]  /*e630*/  PRMT R13, RZ, 0x7610, R13 ;  /* 0x00007610ff0d7816 */ /* 0x000fc6000000000d */
[----:B------:R-:W-:Y:S01]  /*e640*/  STL [R1+0x1214], R25 ;  /* 0x0012141901007387 */ /* 0x000fe20000100800 */
[-C--:B0-----:R-:W-:Y:S01]  /*e650*/  IADD3 R14, P4, PT, R19, R18.reuse, RZ ;  /* 0x00000012130e7210 */ /* 0x081fe20007f9e0ff */
[----:B------:R-:W0:Y:S01]  /*e660*/  S2R R28, SR_TID.X ;  /* 0x00000000001c7919 */ /* 0x000e220000002100 */
[----:B-1----:R-:W-:Y:S02]  /*e670*/  IADD3 R16, P3, PT, R7, R18, RZ ;  /* 0x0000001207107210 */ /* 0x002fe40007f7e0ff */
[-C--:B------:R-:W-:Y:S01]  /*e680*/  LEA.HI.X.SX32 R15, R19, R27.reuse, 0x1, P4 ;  /* 0x0000001b130f7211 */ /* 0x080fe200020f0eff */
[----:B------:R-:W1:Y:S01]  /*e690*/  S2UR UR75, SR_CgaCtaId ;  /* 0x00000000004b79c3 */ /* 0x000e620000008800 */
[----:B------:R-:W-:Y:S01]  /*e6a0*/  LEA.HI.X.SX32 R17, R7, R27, 0x1, P3 ;  /* 0x0000001b07117211 */ /* 0x000fe200018f0eff */
[----:B------:R-:W-:Y:S01]  /*e6b0*/  UMOV UR14, 0x400 ;  /* 0x00000400000e7882 */ /* 0x000fe20000000000 */
[----:B------:R-:W-:Y:S04]  /*e6c0*/  STL [R1+0x1224], R25 ;  /* 0x0012241901007387 */ /* 0x000fe80000100800 */
[----:B------:R-:W5:Y:S01]  /*e6d0*/  @!P0 LDG.E.U8 R20, desc[UR12][R14.64] ;  /* 0x0000000c0e148981 */ /* 0x000f62000c1e1100 */
[----:B------:R-:W1:Y:S03]  /*e6e0*/  LDC R19, c[0x0][0x3a8] ;  /* 0x0000ea00ff137b82 */ /* 0x000e660000000800 */
[----:B------:R0:W5:Y:S04]  /*e6f0*/  @!P2 LDG.E.U8 R13, desc[UR12][R16.64] ;  /* 0x0000000c100da981 */ /* 0x000168000c1e1100 */
[----:B------:R-:W-:Y:S04]  /*e700*/  STL [R1+0x1234], R25 ;  /* 0x0012341901007387 */ /* 0x000fe80000100800 */
[----:B------:R-:W-:Y:S04]  /*e710*/  STL [R1+0x1244], R25 ;  /* 0x0012441901007387 */ /* 0x000fe80000100800 */
[----:B------:R-:W-:Y:S01]  /*e720*/  STL [R1+0x1254], R25 ;  /* 0x0012541901007387 */ /* 0x000fe20000100800 */
[----:B0-----:R-:W-:-:S02]  /*e730*/  LEA.HI R23, R28, 0x58, RZ, 0x1a ;  /* 0x000000581c177811 */ /* 0x001fc400078fd0ff */
[C---:B------:R-:W-:Y:S01]  /*e740*/  LEA.HI R7, R28.reuse, 0x68, RZ, 0x1a ;  /* 0x000000681c077811 */ /* 0x040fe200078fd0ff */
[----:B-1----:R-:W-:Y:S01]  /*e750*/  ULEA UR14, UR75, UR14, 0x18 ;  /* 0x0000000e4b0e7291 */ /* 0x002fe2000f8ec0ff */
[C---:B------:R-:W-:Y:S01]  /*e760*/  ISETP.GE.AND P1, PT, R23.reuse, UR22, PT ;  /* 0x0000001617007c0c */ /* 0x040fe2000bf26270 */
[----:B------:R-:W-:Y:S01]  /*e770*/  IMAD R19, R23, R19, RZ ;  /* 0x0000001317137224 */ /* 0x000fe200078e02ff */
[----:B------:R-:W-:Y:S01]  /*e780*/  STL [R1+0x10dc], R26 ;  /* 0x0010dc1a01007387 */ /* 0x000fe20000100800 */
[----:B------:R-:W0:Y:S01]  /*e790*/  LDC R23, c[0x0][0x3a8] ;  /* 0x0000ea00ff177b82 */ /* 0x000e220000000800 */
[C---:B------:R-:W-:Y:S02]  /*e7a0*/  ISETP.GE.AND P3, PT, R7.reuse, UR22, PT ;  /* 0x0000001607007c0c */ /* 0x040fe4000bf66270 */
[----:B------:R-:W-:Y:S01]  /*e7b0*/  LEA.HI R28, R28, 0x78, RZ, 0x1a ;  /* 0x000000781c1c7811 */ /* 0x000fe200078fd0ff */
[----:B0-----:R-:W-:-:S04]  /*e7c0*/  IMAD R23, R7, R23, RZ ;  /* 0x0000001707177224 */ /* 0x001fc800078e02ff */
[----:B------:R-:W0:Y:S01]  /*e7d0*/  LDC R7, c[0x0][0x3a8] ;  /* 0x0000ea00ff077b82 */ /* 0x000e220000000800 */
[----:B------:R-:W-:-:S04]  /*e7e0*/  IADD3 R16, P2, PT, R23, R18, RZ ;  /* 0x0000001217107210 */ /* 0x000fc80007f5e0ff */
[----:B------:R-:W-:-:S05]  /*e7f0*/  LEA.HI.X.SX32 R17, R23, R27, 0x1, P2 ;  /* 0x0000001b17117211 */ /* 0x000fca00010f0eff */
[----:B------:R1:W5:Y:S01]  /*e800*/  @!P3 LDG.E.U8 R21, desc[UR12][R16.64] ;  /* 0x0000000c1015b981 */ /* 0x000362000c1e1100 */
[CC--:B------:R-:W-:Y:S02]  /*e810*/  IADD3 R14, P0, PT, R19.reuse, R18.reuse, RZ ;  /* 0x00000012130e7210 */ /* 0x0c0fe40007f1e0ff */
[C---:B------:R-:W-:Y:S01]  /*e820*/  ISETP.GE.AND P4, PT, R28.reuse, UR22, PT ;  /* 0x000000161c007c0c */ /* 0x040fe2000bf86270 */
[----:B-1----:R-:W1:Y:S01]  /*e830*/  S2R R17, SR_TID.X ;  /* 0x0000000000117919 */ /* 0x002e620000002100 */
[----:B0-----:R-:W-:Y:S01]  /*e840*/  IMAD R7, R28, R7, RZ ;  /* 0x000000071c077224 */ /* 0x001fe200078e02ff */
[-C--:B------:R-:W-:Y:S01]  /*e850*/  LEA.HI.X.SX32 R15, R19, R27.reuse, 0x1, P0 ;  /* 0x0000001b130f7211 */ /* 0x080fe200000f0eff */
[----:B------:R-:W0:Y:S01]  /*e860*/  S2R R23, SR_TID.X ;  /* 0x0000000000177919 */ /* 0x000e220000002100 */
[----:B------:R-:W2:Y:S02]  /*e870*/  LDC R28, c[0x0][0x3ac] ;  /* 0x0000eb00ff1c7b82 */ /* 0x000ea40000000800 */
[C---:B------:R-:W-:Y:S01]  /*e880*/  IADD3 R18, P0, PT, R7.reuse, R18, RZ ;  /* 0x0000001207127210 */ /* 0x040fe20007f1e0ff */
[----:B------:R1:W5:Y:S03]  /*e890*/  @!P1 LDG.E.U8 R22, desc[UR12][R14.64] ;  /* 0x0000000c0e169981 */ /* 0x000366000c1e1100 */
[----:B------:R-:W-:-:S02]  /*e8a0*/  LEA.HI.X.SX32 R19, R7, R27, 0x1, P0 ;  /* 0x0000001b07137211 */ /* 0x000fc400000f0eff */
[----:B-1----:R-:W-:-:S06]  /*e8b0*/  PRMT R14, RZ, 0x7610, R14 ;  /* 0x00007610ff0e7816 */ /* 0x002fcc000000000e */
[----:B------:R-:W5:Y:S01]  /*e8c0*/  @!P4 LDG.E.U8 R14, desc[UR12][R18.64] ;  /* 0x0000000c120ec981 */ /* 0x000f62000c1e1100 */
[----:B------:R-:W-:-:S04]  /*e8d0*/  LOP3.LUT R27, R17, 0x180, RZ, 0xc0, !PT ;  /* 0x00000180111b7812 */ /* 0x000fc800078ec0ff */
[----:B------:R-:W-:-:S04]  /*e8e0*/  SHF.R.U32.HI R15, RZ, 0x4, R27 ;  /* 0x00000004ff0f7819 */ /* 0x000fc8000001161b */
[----:B0-----:R-:W-:Y:S01]  /*e8f0*/  LOP3.LUT R15, R15, 0x1ff, R23, 0x78, !PT ;  /* 0x000001ff0f0f7812 */ /* 0x001fe200078e7817 */
[----:B------:R-:W-:Y:S06]  /*e900*/  BAR.SYNC.DEFER_BLOCKING 0x0 ;  /* 0x0000000000007b1d */ /* 0x000fec0000010000 */
[----:B---3--:R0:W-:Y:S04]  /*e910*/  STS.U8 [R15+UR14], R4 ;  /* 0x000000040f007988 */ /* 0x0081e8000800000e */
[----:B------:R-:W-:Y:S01]  /*e920*/  STS.U8 [R15+UR14+0x400], R6 ;  /* 0x000400060f007988 */ /* 0x000fe2000800000e */
[----:B0-----:R-:W-:-:S03]  /*e930*/  LOP3.LUT R4, R15, 0x20, RZ, 0x3c, !PT ;  /* 0x000000200f047812 */ /* 0x001fc600078e3cff */
[----:B--2---:R0:W-:Y:S04]  /*e940*/  STS.U8 [R15+UR14+0x800], R9 ;  /* 0x000800090f007988 */ /* 0x0041e8000800000e */
[----:B0-----:R-:W2:Y:S04]  /*e950*/  LDL R9, [R1+0x7bc] ;  /* 0x0007bc0001097983 */ /* 0x001ea80000100800 */
[----:B----4-:R-:W-:Y:S04]  /*e960*/  STS.U8 [R15+UR14+0xc00], R10 ;  /* 0x000c000a0f007988 */ /* 0x010fe8000800000e */
[----:B-----5:R-:W-:Y:S04]  /*e970*/  STS.U8 [R15+UR14+0x1000], R11 ;  /* 0x0010000b0f007988 */ /* 0x020fe8000800000e */
[----:B------:R-:W-:Y:S04]  /*e980*/  STS.U8 [R15+UR14+0x1400], R12 ;  /* 0x0014000c0f007988 */ /* 0x000fe8000800000e */
[----:B------:R-:W-:Y:S04]  /*e990*/  STS.U8 [R15+UR14+0x1800], R20 ;  /* 0x001800140f007988 */ /* 0x000fe8000800000e */
[----:B------:R-:W-:Y:S04]  /*e9a0*/  STS.U8 [R15+UR14+0x1c00], R13 ;  /* 0x001c000d0f007988 */ /* 0x000fe8000800000e */
[----:B------:R0:W-:Y:S04]  /*e9b0*/  STS.U8 [R4+UR14+0x600], R8 ;  /* 0x0006000804007988 */ /* 0x0001e8000800000e */
[----:B0-----:R-:W3:Y:S01]  /*e9c0*/  LDL R8, [R1+0x444] ;  /* 0x0004440001087983 */ /* 0x001ee20000100800 */
[----:B------:R-:W-:-:S04]  /*e9d0*/  LOP3.LUT R11, R17, 0x7f, RZ, 0xc0, !PT ;  /* 0x0000007f110b7812 */ /* 0x000fc800078ec0ff */
[C---:B------:R-:W-:Y:S01]  /*e9e0*/  ISETP.GE.AND P0, PT, R11.reuse, UR22, PT ;  /* 0x000000160b007c0c */ /* 0x040fe2000bf06270 */
[----:B------:R-:W-:Y:S01]  /*e9f0*/  IMAD R11, R11, R28, RZ ;  /* 0x0000001c0b0b7224 */ /* 0x000fe200078e02ff */
[----:B------:R0:W-:Y:S04]  /*ea00*/  STS.U8 [R4+UR14+0x1200], R3 ;  /* 0x0012000304007988 */ /* 0x0001e8000800000e */
[----:B------:R-:W-:Y:S04]  /*ea10*/  STS.U8 [R4+UR14+0xe00], R2 ;  /* 0x000e000204007988 */ /* 0x000fe8000800000e */
[----:B0-----:R-:W4:Y:S04]  /*ea20*/  LDL R3, [R1+0x830] ;  /* 0x0008300001037983 */ /* 0x001f280000100800 */
[----:B------:R0:W-:Y:S04]  /*ea30*/  STS.U8 [R4+UR14+0x200], R5 ;  /* 0x0002000504007988 */ /* 0x0001e8000800000e */
[----:B------:R-:W-:Y:S01]  /*ea40*/  STS.U8 [R4+UR14+0xa00], R0 ;  /* 0x000a000004007988 */ /* 0x000fe2000800000e */
[----:B------:R-:W-:-:S02]  /*ea50*/  SHF.R.S32.HI R10, RZ, 0x1f, R11 ;  /* 0x0000001fff0a7819 */ /* 0x000fc4000001140b */
[----:B------:R-:W-:Y:S02]  /*ea60*/  PRMT R29, RZ, 0x7610, R29 ;  /* 0x00007610ff1d7816 */ /* 0x000fe4000000001d */
[----:B------:R-:W-:Y:S01]  /*ea70*/  PRMT R24, RZ, 0x7610, R24 ;  /* 0x00007610ff187816 */ /* 0x000fe20000000018 */
[----:B0-----:R-:W5:Y:S01]  /*ea80*/  LDL R5, [R1+0x82c] ;  /* 0x00082c0001057983 */ /* 0x001f620000100800 */
[C---:B---3--:R-:W-:Y:S01]  /*ea90*/  IADD3 RZ, P1, PT, R11.reuse, R8, RZ ;  /* 0x000000080bff7210 */ /* 0x048fe20007f3e0ff */
[C---:B------:R-:W-:Y:S01]  /*eaa0*/  IMAD.IADD R2, R11.reuse, 0x1, R8 ;  /* 0x000000010b027824 */ /* 0x040fe200078e0208 */
[----:B--2---:R-:W-:Y:S02]  /*eab0*/  IADD3 R8, P2, PT, R11, R9, RZ ;  /* 0x000000090b087210 */ /* 0x004fe40007f5e0ff */
[----:B------:R-:W2:Y:S04]  /*eac0*/  LDL R9, [R1+0x7b8] ;  /* 0x0007b80001097983 */ /* 0x000ea80000100800 */
[----:B------:R-:W-:Y:S04]  /*ead0*/  STS.U8 [R4+UR14+0x1600], R22 ;  /* 0x0016001604007988 */ /* 0x000fe8000800000e */
[----:B------:R-:W-:Y:S04]  /*eae0*/  STS.U8 [R4+UR14+0x1a00], R21 ;  /* 0x001a001504007988 */ /* 0x000fe8000800000e */
[----:B------:R0:W-:Y:S01]  /*eaf0*/  STS.U8 [R4+UR14+0x1e00], R14 ;  /* 0x001e000e04007988 */ /* 0x0001e2000800000e */
[C---:B----4-:R-:W-:Y:S01]  /*eb00*/  IMAD.X R3, R10.reuse, 0x1, R3, P1 ;  /* 0x000000010a037824 */ /* 0x050fe200008e0603 */
[----:B------:R-:W-:Y:S06]  /*eb10*/  BAR.SYNC.DEFER_BLOCKING 0x0 ;  /* 0x0000000000007b1d */ /* 0x000fec0000010000 */
[----:B0-----:R-:W3:Y:S04]  /*eb20*/  LDL R4, [R1+0x448] ;  /* 0x0004480001047983 */ /* 0x001ee80000100800 */
[----:B------:R5:W4:Y:S01]  /*eb30*/  @!P0 LDG.E.U8 R29, desc[UR12][R2.64] ;  /* 0x0000000c021d8981 */ /* 0x000b22000c1e1100 */
[----:B--2---:R-:W-:-:S05]  /*eb40*/  IMAD.X R9, R10, 0x1, R9, P2 ;  /* 0x000000010a097824 */ /* 0x004fca00010e0609 */
[----:B------:R-:W2:Y:S01]  /*eb50*/  @!P0 LDG.E.U8 R24, desc[UR12][R8.64] ;  /* 0x0000000c08188981 */ /* 0x000ea2000c1e1100 */
[----:B------:R-:W-:Y:S02]  /*eb60*/  LOP3.LUT R7, R23, 0x3, RZ, 0xc0, !PT ;  /* 0x0000000317077812 */ /* 0x000fe400078ec0ff */
[----:B------:R-:W-:Y:S02]  /*eb70*/  SHF.R.U32.HI R16, RZ, 0x2, R23 ;  /* 0x00000002ff107819 */ /* 0x000fe40000011617 */
[----:B------:R-:W2:Y:S01]  /*eb80*/  LDL R23, [R1+0x44c] ;  /* 0x00044c0001177983 */ /* 0x000ea20000100800 */
[----:B---3--:R-:W-:-:S05]  /*eb90*/  IADD3 RZ, P1, PT, R11, R4, RZ ;  /* 0x000000040bff7210 */ /* 0x008fca0007f3e0ff */
[----:B-----5:R-:W-:Y:S01]  /*eba0*/  IMAD.X R3, R10, 0x1, R5, P1 ;  /* 0x000000010a037824 */ /* 0x020fe200008e0605 */
[----:B----4-:R0:W-:Y:S04]  /*ebb0*/  STL [R1+0x30c], R29 ;  /* 0x00030c1d01007387 */ /* 0x0101e80000100800 */
[----:B0-----:R-:W3:Y:S04]  /*ebc0*/  LDL.LU R29, [R1+0x1260] ;  /* 0x00126000011d7983 */ /* 0x001ee80000300800 */
[----:B--2---:R0:W-:Y:S04]  /*ebd0*/  STL [R1+0x300], R24 ;  /* 0x0003001801007387 */ /* 0x0041e80000100800 */
[----:B0-----:R-:W2:Y:S04]  /*ebe0*/  LDL.LU R24, [R1+0x125c] ;  /* 0x00125c0001187983 */ /* 0x001ea80000300800 */
[----:B------:R-:W4:Y:S01]  /*ebf0*/  LDL R5, [R1+0x824] ;  /* 0x0008240001057983 */ /* 0x000f220000100800 */
[C---:B------:R-:W-:Y:S01]  /*ec00*/  IADD3 RZ, P2, PT, R11.reuse, R23, RZ ;  /* 0x000000170bff7210 */ /* 0x040fe20007f5e0ff */
[C---:B------:R-:W-:Y:S01]  /*ec10*/  IMAD.IADD R2, R11.reuse, 0x1, R4 ;  /* 0x000000010b027824 */ /* 0x040fe200078e0204 */
[----:B------:R-:W-:Y:S01]  /*ec20*/  PRMT R25, RZ, 0x7610, R25 ;  /* 0x00007610ff197816 */ /* 0x000fe20000000019 */
[----:B------:R-:W-:-:S02]  /*ec30*/  IMAD.IADD R4, R11, 0x1, R23 ;  /* 0x000000010b047824 */ /* 0x000fc400078e0217 */
[----:B------:R-:W5:Y:S01]  /*ec40*/  LDL R23, [R1+0x45c] ;  /* 0x00045c0001177983 */ /* 0x000f620000100800 */
[----:B---3--:R-:W-:-:S06]  /*ec50*/  PRMT R29, RZ, 0x7610, R29 ;  /* 0x00007610ff1d7816 */ /* 0x008fcc000000001d */
[----:B------:R-:W3:Y:S01]  /*ec60*/  @!P0 LDG.E.U8 R29, desc[UR12][R2.64] ;  /* 0x0000000c021d8981 */ /* 0x000ee2000c1e1100 */
[----:B----4-:R-:W-:-:S05]  /*ec70*/  IMAD.X R5, R10, 0x1, R5, P2 ;  /* 0x000000010a057824 */ /* 0x010fca00010e0605 */
[----:B------:R-:W4:Y:S04]  /*ec80*/  @!P0 LDG.E.U8 R25, desc[UR12][R4.64] ;  /* 0x0000000c04198981 */ /* 0x000f28000c1e1100 */
[----:B---3--:R0:W-:Y:S04]  /*ec90*/  STL [R1+0x2f4], R29 ;  /* 0x0002f41d01007387 */ /* 0x0081e80000100800 */
[----:B0-----:R-:W3:Y:S04]  /*eca0*/  LDL.LU R29, [R1+0x1258] ;  /* 0x00125800011d7983 */ /* 0x001ee80000300800 */
[----:B------:R-:W2:Y:S04]  /*ecb0*/  LDL R3, [R1+0x450] ;  /* 0x0004500001037983 */ /* 0x000ea80000100800 */
[----:B----4-:R0:W-:Y:S04]  /*ecc0*/  STL [R1+0x2f8], R25 ;  /* 0x0002f81901007387 */ /* 0x0101e80000100800 */
[----:B0-----:R-:W4:Y:S04]  /*ecd0*/  LDL.LU R25, [R1+0x1254] ;  /* 0x0012540001197983 */ /* 0x001f280000300800 */
[----:B------:R-:W3:Y:S04]  /*ece0*/  LDL R4, [R1+0x81c] ;  /* 0x00081c0001047983 */ /* 0x000ee80000100800 */
[----:B------:R-:W4:Y:S01]  /*ecf0*/  LDL R5, [R1+0x454] ;  /* 0x0004540001057983 */ /* 0x000f220000100800 */
[C---:B--2---:R-:W-:Y:S01]  /*ed00*/  IADD3 RZ, P1, PT, R11.reuse, R3, RZ ;  /* 0x000000030bff7210 */ /* 0x044fe20007f3e0ff */
[----:B------:R-:W-:-:S04]  /*ed10*/  IMAD.IADD R2, R11, 0x1, R3 ;  /* 0x000000010b027824 */ /* 0x000fc800078e0203 */
[----:B---3--:R-:W-:Y:S01]  /*ed20*/  IMAD.X R3, R10, 0x1, R4, P1 ;  /* 0x000000010a037824 */ /* 0x008fe200008e0604 */
[C---:B----4-:R-:W-:Y:S01]  /*ed30*/  IADD3 RZ, P2, PT, R11.reuse, R5, RZ ;  /* 0x000000050bff7210 */ /* 0x050fe20007f5e0ff */
[----:B------:R-:W-:Y:S02]  /*ed40*/  IMAD.IADD R4, R11, 0x1, R5 ;  /* 0x000000010b047824 */ /* 0x000fe400078e0205 */
[----:B------:R-:W2:Y:S01]  /*ed50*/  LDL R5, [R1+0x810] ;  /* 0x0008100001057983 */ /* 0x000ea20000100800 */
[----:B------:R-:W-:Y:S02]  /*ed60*/  PRMT R29, RZ, 0x7610, R29 ;  /* 0x00007610ff1d7816 */ /* 0x000fe4000000001d */
[----:B------:R-:W-:-:S04]  /*ed70*/  PRMT R24, RZ, 0x7610, R24 ;  /* 0x00007610ff187816 */ /* 0x000fc80000000018 */
[----:B------:R-:W3:Y:S01]  /*ed80*/  @!P0 LDG.E.U8 R29, desc[UR12][R2.64] ;  /* 0x0000000c021d8981 */ /* 0x000ee2000c1e1100 */
[----:B--2---:R-:W-:-:S05]  /*ed90*/  IMAD.X R5, R10, 0x1, R5, P2 ;  /* 0x000000010a057824 */ /* 0x004fca00010e0605 */
[----:B------:R-:W2:Y:S04]  /*eda0*/  @!P0 LDG.E.U8 R24, desc[UR12][R4.64] ;  /* 0x0000000c04188981 */ /* 0x000ea8000c1e1100 */
[----:B---3--:R0:W-:Y:S04]  /*edb0*/  STL [R1+0x2ec], R29 ;  /* 0x0002ec1d01007387 */ /* 0x0081e80000100800 */
[----:B0-----:R-:W3:Y:S04]  /*edc0*/  LDL.LU R29, [R1+0x1250] ;  /* 0x00125000011d7983 */ /* 0x001ee80000300800 */
[----:B------:R-:W4:Y:S04]  /*edd0*/  LDL R3, [R1+0x458] ;  /* 0x0004580001037983 */ /* 0x000f280000100800 */
[----:B--2---:R0:W-:Y:S04]  /*ede0*/  STL [R1+0x2f0], R24 ;  /* 0x0002f01801007387 */ /* 0x0041e80000100800 */
[----:B0-----:R-:W2:Y:S04]  /*edf0*/  LDL.LU R24, [R1+0x124c] ;  /* 0x00124c0001187983 */ /* 0x001ea80000300800 */
[----:B------:R-:W2:Y:S01]  /*ee00*/  LDL R5, [R1+0x80c] ;  /* 0x00080c0001057983 */ /* 0x000ea20000100800 */
[C---:B----4-:R-:W-:Y:S01]  /*ee10*/  IADD3 RZ, P1, PT, R11.reuse, R3, RZ ;  /* 0x000000030bff7210 */ /* 0x050fe20007f3e0ff */
[----:B------:R-:W-:-:S04]  /*ee20*/  IMAD.IADD R2, R11, 0x1, R3 ;  /* 0x000000010b027824 */ /* 0x000fc800078e0203 */
[C---:B--2---:R-:W-:Y:S02]  /*ee30*/  IMAD.X R3, R10.reuse, 0x1, R5, P1 ;  /* 0x000000010a037824 */ /* 0x044fe400008e0605 */
[----:B------:R-:W2:Y:S01]  /*ee40*/  LDL R5, [R1+0x800] ;  /* 0x0008000001057983 */ /* 0x000ea20000100800 */
[----:B---3--:R-:W-:Y:S02]  /*ee50*/  PRMT R29, RZ, 0x7610, R29 ;  /* 0x00007610ff1d7816 */ /* 0x008fe4000000001d */
[C---:B-----5:R-:W-:Y:S01]  /*ee60*/  IADD3 RZ, P2, PT, R11.reuse, R23, RZ ;  /* 0x000000170bff7210 */ /* 0x060fe20007f5e0ff */
[----:B------:R-:W-:Y:S01]  /*ee70*/  IMAD.IADD R4, R11, 0x1, R23 ;  /* 0x000000010b047824 */ /* 0x000fe200078e0217 */
[----:B------:R-:W-:Y:S01]  /*ee80*/  PRMT R25, RZ, 0x7610, R25 ;  /* 0x00007610ff197816 */ /* 0x000fe20000000019 */
[----:B------:R-:W3:Y:S04]  /*ee90*/  LDL R23, [R1+0x46c] ;  /* 0x00046c0001177983 */ /* 0x000ee80000100800 */
[----:B------:R-:W4:Y:S01]  /*eea0*/  @!P0 LDG.E.U8 R29, desc[UR12][R2.64] ;  /* 0x0000000c021d8981 */ /* 0x000f22000c1e1100 */
[----:B--2---:R-:W-:-:S05]  /*eeb0*/  IMAD.X R5, R10, 0x1, R5, P2 ;  /* 0x000000010a057824 */ /* 0x004fca00010e0605 */
[----:B------:R-:W2:Y:S04]  /*eec0*/  @!P0 LDG.E.U8 R25, desc[UR12][R4.64] ;  /* 0x0000000c04198981 */ /* 0x000ea8000c1e1100 */
[----:B----4-:R0:W-:Y:S04]  /*eed0*/  STL [R1+0x2e4], R29 ;  /* 0x0002e41d01007387 */ /* 0x0101e80000100800 */
[----:B0-----:R-:W4:Y:S04]  /*eee0*/  LDL.LU R29, [R1+0x1248] ;  /* 0x00124800011d7983 */ /* 0x001f280000300800 */
[----:B------:R-:W5:Y:S04]  /*eef0*/  LDL R3, [R1+0x460] ;  /* 0x0004600001037983 */ /* 0x000f680000100800 */
[----:B--2---:R0:W-:Y:S04]  /*ef00*/  STL [R1+0x2e8], R25 ;  /* 0x0002e81901007387 */ /* 0x0041e80000100800 */
[----:B0-----:R-:W2:Y:S04]  /*ef10*/  LDL.LU R25, [R1+0x1244] ;  /* 0x0012440001197983 */ /* 0x001ea80000300800 */
[----:B------:R-:W2:Y:S04]  /*ef20*/  LDL R4, [R1+0x7f8] ;  /* 0x0007f80001047983 */ /* 0x000ea80000100800 */
[----:B------:R-:W3:Y:S01]  /*ef30*/  LDL R5, [R1+0x464] ;  /* 0x0004640001057983 */ /* 0x000ee20000100800 */
[C---:B-----5:R-:W-:Y:S01]  /*ef40*/  IADD3 RZ, P1, PT, R11.reuse, R3, RZ ;  /* 0x000000030bff7210 */ /* 0x060fe20007f3e0ff */
[----:B------:R-:W-:-:S04]  /*ef50*/  IMAD.IADD R2, R11, 0x1, R3 ;  /* 0x000000010b027824 */ /* 0x000fc800078e0203 */
[----:B--2---:R-:W-:Y:S01]  /*ef60*/  IMAD.X R3, R10, 0x1, R4, P1 ;  /* 0x000000010a037824 */ /* 0x004fe200008e0604 */
[C---:B---3--:R-:W-:Y:S01]  /*ef70*/  IADD3 RZ, P2, PT, R11.reuse, R5, RZ ;  /* 0x000000050bff7210 */ /* 0x048fe20007f5e0ff */
[----:B------:R-:W-:Y:S02]  /*ef80*/  IMAD.IADD R4, R11, 0x1, R5 ;  /* 0x000000010b047824 */ /* 0x000fe400078e0205 */
[----:B------:R-:W2:Y:S01]  /*ef90*/  LDL R5, [R1+0x7f0] ;  /* 0x0007f00001057983 */ /* 0x000ea20000100800 */
[----:B----4-:R-:W-:Y:S02]  /*efa0*/  PRMT R29, RZ, 0x7610, R29 ;  /* 0x00007610ff1d7816 */ /* 0x010fe4000000001d */
        /* <DEDUP_REMOVED lines=9> */
[----:B------:R-:W5:Y:S01]  /*f040*/  LDL R5, [R1+0x7ec] ;  /* 0x0007ec0001057983 */ /* 0x000f620000100800 */
[C---:B----4-:R-:W-:Y:S01]  /*f050*/  IADD3 RZ, P1, PT, R11.reuse, R3, RZ ;  /* 0x000000030bff7210 */ /* 0x050fe20007f3e0ff */
[----:B------:R-:W-:-:S04]  /*f060*/  IMAD.IADD R2, R11, 0x1, R3 ;  /* 0x000000010b027824 */ /* 0x000fc800078e0203 */
[C---:B-----5:R-:W-:Y:S02]  /*f070*/  IMAD.X R3, R10.reuse, 0x1, R5, P1 ;  /* 0x000000010a037824 */ /* 0x060fe400008e0605 */
[----:B------:R-:W4:Y:S01]  /*f080*/  LDL R5, [R1+0x7e8] ;  /* 0x0007e80001057983 */ /* 0x000f220000100800 */
[----:B---3--:R-:W-:Y:S02]  /*f090*/  PRMT R29, RZ, 0x7610, R29 ;  /* 0x00007610ff1d7816 */ /* 0x008fe4000000001d */
[C---:B------:R-:W-:Y:S01]  /*f0a0*/  IADD3 RZ, P2, PT, R11.reuse, R23, RZ ;  /* 0x000000170bff7210 */ /* 0x040fe20007f5e0ff */
[----:B------:R-:W-:Y:S01]  /*f0b0*/  IMAD.IADD R4, R11, 0x1, R23 ;  /* 0x000000010b047824 */ /* 0x000fe200078e0217 */
[----:B------:R-:W-:Y:S01]  /*f0c0*/  PRMT R25, RZ, 0x7610, R25 ;  /* 0x00007610ff197816 */ /* 0x000fe20000000019 */
[----:B------:R-:W3:Y:S04]  /*f0d0*/  LDL R23, [R1+0x47c] ;  /* 0x00047c0001177983 */ /* 0x000ee80000100800 */
[----:B------:R-:W5:Y:S01]  /*f0e0*/  @!P0 LDG.E.U8 R29, desc[UR12][R2.64] ;  /* 0x0000000c021d8981 */ /* 0x000f62000c1e1100 */
[----:B----4-:R-:W-:-:S05]  /*f0f0*/  IMAD.X R5, R10, 0x1, R5, P2 ;  /* 0x000000010a057824 */ /* 0x010fca00010e0605 */
[----:B------:R-:W4:Y:S04]  /*f100*/  @!P0 LDG.E.U8 R25, desc[UR12][R4.64] ;  /* 0x0000000c04198981 */ /* 0x000f28000c1e1100 */
[----:B-----5:R0:W-:Y:S04]  /*f110*/  STL [R1+0x2d4], R29 ;  /* 0x0002d41d01007387 */ /* 0x0201e80000100800 */
[----:B0-----:R-:W5:Y:S04]  /*f120*/  LDL.LU R29, [R1+0x1238] ;  /* 0x00123800011d7983 */ /* 0x001f680000300800 */
        /* <DEDUP_REMOVED lines=11> */
[----:B-----5:R-:W-:Y:S02]  /*f1e0*/  PRMT R29, RZ, 0x7610, R29 ;  /* 0x00007610ff1d7816 */ /* 0x020fe4000000001d */
        /* <DEDUP_REMOVED lines=684> */
[----:B-----5:R-:W-:-:S04]  /*11cb0*/  PRMT R29, RZ, 0x7610, R29 ;  /* 0x00007610ff1d7816 */ /* 0x020fc8000000001d */
[----:B------:R-:W3:Y:S01]  /*11cc0*/  @!P0 LDG.E.U8 R24, desc[UR12][R2.64] ;  /* 0x0000000c02188981 */ /* 0x000ee2000c1e1100 */
[----:B--2---:R-:W-:-:S05]  /*11cd0*/  IMAD.X R5, R10, 0x1, R5, P2 ;  /* 0x000000010a057824 */ /* 0x004fca00010e0605 */
[----:B------:R-:W2:Y:S04]  /*11ce0*/  @!P0 LDG.E.U8 R29, desc[UR12][R4.64] ;  /* 0x0000000c041d8981 */ /* 0x000ea8000c1e1100 */
[----:B---3--:R0:W-:Y:S04]  /*11cf0*/  STL [R1+0x54], R24 ;  /* 0x0000541801007387 */ /* 0x0081e80000100800 */
[----:B0-----:R-:W3:Y:S04]  /*11d00*/  LDL.LU R24, [R1+0x1100] ;  /* 0x0011000001187983 */ /* 0x001ee80000300800 */
[----:B------:R-:W4:Y:S04]  /*11d10*/  LDL R2, [R1+0x7a8] ;  /* 0x0007a80001027983 */ /* 0x000f280000100800 */
[----:B------:R-:W5:Y:S04]  /*11d20*/  LDL R3, [R1+0x5b0] ;  /* 0x0005b00001037983 */ /* 0x000f680000100800 */
[----:B--2---:R0:W-:Y:S04]  /*11d30*/  STL [R1+0x4c], R29 ;  /* 0x00004c1d01007387 */ /* 0x0041e80000100800 */
[----:B0-----:R-:W2:Y:S01]  /*11d40*/  LDL.LU R29, [R1+0x10fc] ;  /* 0x0010fc00011d7983 */ /* 0x001ea20000300800 */
[C---:B------:R-:W-:Y:S01]  /*11d50*/  IADD3 RZ, P1, PT, R11.reuse, R23, RZ ;  /* 0x000000170bff7210 */ /* 0x040fe20007f3e0ff */
[----:B------:R-:W-:-:S02]  /*11d60*/  IMAD.IADD R4, R11, 0x1, R23 ;  /* 0x000000010b047824 */ /* 0x000fc400078e0217 */
[----:B------:R-:W3:Y:S02]  /*11d70*/  LDL.LU R23, [R1+0x10f8] ;  /* 0x0010f80001177983 */ /* 0x000ee40000300800 */
[----:B----4-:R-:W-:Y:S01]  /*11d80*/  IMAD.X R5, R10, 0x1, R2, P1 ;  /* 0x000000010a057824 */ /* 0x010fe200008e0602 */
[C---:B-----5:R-:W-:Y:S01]  /*11d90*/  IADD3 RZ, P2, PT, R11.reuse, R3, RZ ;  /* 0x000000030bff7210 */ /* 0x060fe20007f5e0ff */
[----:B------:R-:W-:Y:S02]  /*11da0*/  IMAD.IADD R2, R11, 0x1, R3 ;  /* 0x000000010b027824 */ /* 0x000fe400078e0203 */
[----:B------:R-:W4:Y:S01]  /*11db0*/  LDL R3, [R1+0x7ac] ;  /* 0x0007ac0001037983 */ /* 0x000f220000100800 */
[----:B--2---:R-:W-:-:S06]  /*11dc0*/  PRMT R29, RZ, 0x7610, R29 ;  /* 0x00007610ff1d7816 */ /* 0x004fcc000000001d */
[----:B------:R-:W2:Y:S01]  /*11dd0*/  @!P0 LDG.E.U8 R29, desc[UR12][R4.64] ;  /* 0x0000000c041d8981 */ /* 0x000ea2000c1e1100 */
[----:B---3--:R-:W-:Y:S01]  /*11de0*/  PRMT R24, RZ, 0x7610, R24 ;  /* 0x00007610ff187816 */ /* 0x008fe20000000018 */
[----:B----4-:R-:W-:-:S05]  /*11df0*/  IMAD.X R3, R10, 0x1, R3, P2 ;  /* 0x000000010a037824 */ /* 0x010fca00010e0603 */
[----:B------:R-:W3:Y:S04]  /*11e00*/  @!P0 LDG.E.U8 R24, desc[UR12][R2.64] ;  /* 0x0000000c02188981 */ /* 0x000ee8000c1e1100 */
[----:B--2---:R0:W-:Y:S04]  /*11e10*/  STL [R1+0x48], R29 ;  /* 0x0000481d01007387 */ /* 0x0041e80000100800 */
[----:B0-----:R-:W2:Y:S01]  /*11e20*/  LDL.LU R29, [R1+0x10f4] ;  /* 0x0010f400011d7983 */ /* 0x001ea20000300800 */
[C---:B------:R-:W-:Y:S01]  /*11e30*/  IADD3 RZ, P1, PT, R11.reuse, UR50, RZ ;  /* 0x000000320bff7c10 */ /* 0x040fe2000ff3e0ff */
[----:B------:R-:W-:-:S03]  /*11e40*/  VIADD R4, R11, UR50 ;  /* 0x000000320b047c36 */ /* 0x000fc60008000000 */
[----:B------:R-:W-:Y:S01]  /*11e50*/  IADD3.X R5, PT, PT, R10, UR66, RZ, P1, !PT ;  /* 0x000000420a057c10 */ /* 0x000fe20008ffe4ff */
[----:B---3--:R0:W-:Y:S04]  /*11e60*/  STL [R1+0x44], R24 ;  /* 0x0000441801007387 */ /* 0x0081e80000100800 */
[----:B0-----:R-:W3:Y:S01]  /*11e70*/  LDL.LU R24, [R1+0x10f0] ;  /* 0x0010f00001187983 */ /* 0x001ee20000300800 */
[----:B--2---:R-:W-:-:S06]  /*11e80*/  PRMT R29, RZ, 0x7610, R29 ;  /* 0x00007610ff1d7816 */ /* 0x004fcc000000001d */
[----:B------:R0:W2:Y:S01]  /*11e90*/  @!P0 LDG.E.U8 R29, desc[UR12][R4.64] ;  /* 0x0000000c041d8981 */ /* 0x0000a2000c1e1100 */
[C---:B------:R-:W-:Y:S01]  /*11ea0*/  IADD3 RZ, P2, PT, R11.reuse, UR49, RZ ;  /* 0x000000310bff7c10 */ /* 0x040fe2000ff5e0ff */
[C---:B------:R-:W-:Y:S01]  /*11eb0*/  VIADD R2, R11.reuse, UR49 ;  /* 0x000000310b027c36 */ /* 0x040fe20008000000 */
[----:B------:R-:W-:Y:S02]  /*11ec0*/  PRMT R23, RZ, 0x7610, R23 ;  /* 0x00007610ff177816 */ /* 0x000fe40000000017 */
[----:B------:R-:W-:Y:S02]  /*11ed0*/  IADD3.X R3, PT, PT, R10, UR65, RZ, P2, !PT ;  /* 0x000000410a037c10 */ /* 0x000fe400097fe4ff */
[C---:B------:R-:W-:Y:S02]  /*11ee0*/  IADD3 RZ, P2, PT, R11.reuse, UR47, RZ ;  /* 0x0000002f0bff7c10 */ /* 0x040fe4000ff5e0ff */
[C---:B------:R-:W-:Y:S01]  /*11ef0*/  IADD3 RZ, P1, PT, R11.reuse, UR48, RZ ;  /* 0x000000300bff7c10 */ /* 0x040fe2000ff3e0ff */
[----:B------:R1:W4:Y:S01]  /*11f00*/  @!P0 LDG.E.U8 R23, desc[UR12][R2.64] ;  /* 0x0000000c02178981 */ /* 0x000322000c1e1100 */
[----:B------:R-:W-:Y:S01]  /*11f10*/  PRMT R25, RZ, 0x7610, R25 ;  /* 0x00007610ff197816 */ /* 0x000fe20000000019 */
[----:B0-----:R-:W-:Y:S01]  /*11f20*/  VIADD R4, R11, UR48 ;  /* 0x000000300b047c36 */ /* 0x001fe20008000000 */
[----:B---3--:R-:W-:-:S02]  /*11f30*/  PRMT R24, RZ, 0x7610, R24 ;  /* 0x00007610ff187816 */ /* 0x008fc40000000018 */
[C---:B------:R-:W-:Y:S02]  /*11f40*/  IADD3.X R5, PT, PT, R10.reuse, UR64, RZ, P1, !PT ;  /* 0x000000400a057c10 */ /* 0x040fe40008ffe4ff */
[C---:B------:R-:W-:Y:S01]  /*11f50*/  IADD3 RZ, P1, PT, R11.reuse, UR46, RZ ;  /* 0x0000002e0bff7c10 */ /* 0x040fe2000ff3e0ff */
[C---:B-1----:R-:W-:Y:S01]  /*11f60*/  VIADD R2, R11.reuse, UR47 ;  /* 0x0000002f0b027c36 */ /* 0x042fe20008000000 */
[C---:B------:R-:W-:Y:S01]  /*11f70*/  IADD3.X R3, PT, PT, R10.reuse, UR63, RZ, P2, !PT ;  /* 0x0000003f0a037c10 */ /* 0x040fe200097fe4ff */
[----:B------:R0:W3:Y:S01]  /*11f80*/  @!P0 LDG.E.U8 R24, desc[UR12][R4.64] ;  /* 0x0000000c04188981 */ /* 0x0000e2000c1e1100 */
[C---:B------:R-:W-:Y:S02]  /*11f90*/  IADD3 RZ, P2, PT, R11.reuse, UR45, RZ ;  /* 0x0000002d0bff7c10 */ /* 0x040fe4000ff5e0ff */
[----:B------:R-:W-:Y:S01]  /*11fa0*/  PRMT R27, RZ, 0x7610, R27 ;  /* 0x00007610ff1b7816 */ /* 0x000fe2000000001b */
[----:B------:R1:W5:Y:S01]  /*11fb0*/  @!P0 LDG.E.U8 R25, desc[UR12][R2.64] ;  /* 0x0000000c02198981 */ /* 0x000362000c1e1100 */
[----:B------:R-:W-:Y:S01]  /*11fc0*/  PRMT R26, RZ, 0x7610, R26 ;  /* 0x00007610ff1a7816 */ /* 0x000fe2000000001a */
[C---:B0-----:R-:W-:Y:S01]  /*11fd0*/  VIADD R4, R11.reuse, UR46 ;  /* 0x0000002e0b047c36 */ /* 0x041fe20008000000 */
[C---:B------:R-:W-:Y:S01]  /*11fe0*/  IADD3.X R5, PT, PT, R10.reuse, UR62, RZ, P1, !PT ;  /* 0x0000003e0a057c10 */ /* 0x040fe20008ffe4ff */
[----:B--2---:R0:W-:Y:S01]  /*11ff0*/  STL [R1+0x40], R29 ;  /* 0x0000401d01007387 */ /* 0x0041e20000100800 */
[----:B-1----:R-:W-:Y:S01]  /*12000*/  VIADD R2, R11, UR45 ;  /* 0x0000002d0b027c36 */ /* 0x002fe20008000000 */
[----:B------:R-:W-:-:S02]  /*12010*/  IADD3.X R3, PT, PT, R10, UR61, RZ, P2, !PT ;  /* 0x0000003d0a037c10 */ /* 0x000fc400097fe4ff */
[C---:B------:R-:W-:Y:S01]  /*12020*/  IADD3 RZ, P1, PT, R11.reuse, UR44, RZ ;  /* 0x0000002c0bff7c10 */ /* 0x040fe2000ff3e0ff */
[----:B------:R1:W2:Y:S04]  /*12030*/  @!P0 LDG.E.U8 R26, desc[UR12][R4.64] ;  /* 0x0000000c041a8981 */ /* 0x0002a8000c1e1100 */
[----:B0-----:R-:W2:Y:S01]  /*12040*/  LDL.LU R29, [R1+0x10ec] ;  /* 0x0010ec00011d7983 */ /* 0x001ea20000300800 */
[C---:B------:R-:W-:Y:S02]  /*12050*/  IADD3 RZ, P2, PT, R11.reuse, UR43, RZ ;  /* 0x0000002b0bff7c10 */ /* 0x040fe4000ff5e0ff */
[----:B------:R-:W-:Y:S01]  /*12060*/  PRMT R19, RZ, 0x7610, R19 ;  /* 0x00007610ff137816 */ /* 0x000fe20000000013 */
[----:B------:R0:W3:Y:S01]  /*12070*/  @!P0 LDG.E.U8 R27, desc[UR12][R2.64] ;  /* 0x0000000c021b8981 */ /* 0x0000e2000c1e1100 */
[----:B------:R-:W-:Y:S01]  /*12080*/  PRMT R28, RZ, 0x7610, R28 ;  /* 0x00007610ff1c7816 */ /* 0x000fe2000000001c */
[----:B-1----:R-:W-:Y:S01]  /*12090*/  VIADD R4, R11, UR44 ;  /* 0x0000002c0b047c36 */ /* 0x002fe20008000000 */
[----:B------:R-:W-:-:S02]  /*120a0*/  IADD3.X R5, PT, PT, R10, UR60, RZ, P1, !PT ;  /* 0x0000003c0a057c10 */ /* 0x000fc40008ffe4ff */
[----:B------:R-:W-:Y:S01]  /*120b0*/  IADD3 RZ, P1, PT, R11, UR42, RZ ;  /* 0x0000002a0bff7c10 */ /* 0x000fe2000ff3e0ff */
[----:B------:R-:W-:Y:S01]  /*120c0*/  IMAD R7, R7, 0x110, RZ ;  /* 0x0000011007077824 */ /* 0x000fe200078e02ff */
[----:B------:R-:W-:Y:S01]  /*120d0*/  PRMT R17, RZ, 0x7610, R17 ;  /* 0x00007610ff117816 */ /* 0x000fe20000000011 */
[----:B------:R1:W3:Y:S01]  /*120e0*/  @!P0 LDG.E.U8 R28, desc[UR12][R4.64] ;  /* 0x0000000c041c8981 */ /* 0x0002e2000c1e1100 */
[C---:B0-----:R-:W-:Y:S01]  /*120f0*/  VIADD R2, R11.reuse, UR43 ;  /* 0x0000002b0b027c36 */ /* 0x041fe20008000000 */
[----:B------:R-:W-:Y:S02]  /*12100*/  IADD3.X R3, PT, PT, R10, UR59, RZ, P2, !PT ;  /* 0x0000003b0a037c10 */ /* 0x000fe400097fe4ff */
[C---:B------:R-:W-:Y:S02]  /*12110*/  IADD3 RZ, P2, PT, R11.reuse, UR41, RZ ;  /* 0x000000290bff7c10 */ /* 0x040fe4000ff5e0ff */
[----:B------:R-:W-:Y:S01]  /*12120*/  PRMT R18, RZ, 0x7610, R18 ;  /* 0x00007610ff127816 */ /* 0x000fe20000000012 */
[----:B------:R0:W3:Y:S01]  /*12130*/  @!P0 LDG.E.U8 R19, desc[UR12][R2.64] ;  /* 0x0000000c02138981 */ /* 0x0000e2000c1e1100 */
[----:B------:R-:W-:Y:S01]  /*12140*/  SGXT.U32 R16, R16, 0x3 ;  /* 0x000000031010781a */ /* 0x000fe20000000000 */
[----:B-1----:R-:W-:Y:S01]  /*12150*/  VIADD R4, R11, UR42 ;  /* 0x0000002a0b047c36 */ /* 0x002fe20008000000 */
[----:B------:R-:W-:-:S02]  /*12160*/  IADD3.X R5, PT, PT, R10, UR58, RZ, P1, !PT ;  /* 0x0000003a0a057c10 */ /* 0x000fc40008ffe4ff */
[C---:B------:R-:W-:Y:S01]  /*12170*/  IADD3 RZ, P1, PT, R11.reuse, UR40, RZ ;  /* 0x000000280bff7c10 */ /* 0x040fe2000ff3e0ff */
[C---:B0-----:R-:W-:Y:S01]  /*12180*/  VIADD R2, R11.reuse, UR41 ;  /* 0x000000290b027c36 */ /* 0x041fe20008000000 */
[C---:B------:R-:W-:Y:S01]  /*12190*/  IADD3.X R3, PT, PT, R10.reuse, UR57, RZ, P2, !PT ;  /* 0x000000390a037c10 */ /* 0x040fe200097fe4ff */
[----:B------:R0:W3:Y:S01]  /*121a0*/  @!P0 LDG.E.U8 R18, desc[UR12][R4.64] ;  /* 0x0000000c04128981 */ /* 0x0000e2000c1e1100 */
[----:B------:R-:W-:Y:S02]  /*121b0*/  IADD3 RZ, P2, PT, R11, UR39, RZ ;  /* 0x000000270bff7c10 */ /* 0x000fe4000ff5e0ff */
[----:B------:R-:W-:Y:S01]  /*121c0*/  LOP3.LUT R7, R7, R16, RZ, 0xfc, !PT ;  /* 0x0000001007077212 */ /* 0x000fe200078efcff */
[----:B------:R1:W3:Y:S01]  /*121d0*/  @!P0 LDG.E.U8 R17, desc[UR12][R2.64] ;  /* 0x0000000c02118981 */ /* 0x0002e2000c1e1100 */
[----:B------:R-:W-:Y:S02]  /*121e0*/  PRMT R15, RZ, 0x7610, R15 ;  /* 0x00007610ff0f7816 */ /* 0x000fe4000000000f */
[----:B------:R-:W-:Y:S01]  /*121f0*/  PRMT R16, RZ, 0x7610, R16 ;  /* 0x00007610ff107816 */ /* 0x000fe20000000010 */
[C---:B0-----:R-:W-:Y:S01]  /*12200*/  VIADD R4, R11.reuse, UR40 ;  /* 0x000000280b047c36 */ /* 0x041fe20008000000 */
[C---:B------:R-:W-:Y:S01]  /*12210*/  IADD3.X R5, PT, PT, R10.reuse, UR56, RZ, P1, !PT ;  /* 0x000000380a057c10 */ /* 0x040fe20008ffe4ff */
[----:B-1----:R-:W-:Y:S01]  /*12220*/  VIADD R2, R11, UR39 ;  /* 0x000000270b027c36 */ /* 0x002fe20008000000 */
[----:B------:R-:W-:-:S03]  /*12230*/  IADD3.X R3, PT, PT, R10, UR55, RZ, P2, !PT ;  /* 0x000000370a037c10 */ /* 0x000fc600097fe4ff */
[----:B------:R0:W5:Y:S01]  /*12240*/  @!P0 LDG.E.U8 R16, desc[UR12][R4.64] ;  /* 0x0000000c04108981 */ /* 0x000162000c1e1100 */
[C---:B------:R-:W-:Y:S02]  /*12250*/  IADD3 RZ, P2, PT, R11.reuse, UR37, RZ ;  /* 0x000000250bff7c10 */ /* 0x040fe4000ff5e0ff */
[C---:B------:R-:W-:Y:S01]  /*12260*/  IADD3 RZ, P1, PT, R11.reuse, UR38, RZ ;  /* 0x000000260bff7c10 */ /* 0x040fe2000ff3e0ff */
[----:B------:R1:W5:Y:S01]  /*12270*/  @!P0 LDG.E.U8 R15, desc[UR12][R2.64] ;  /* 0x0000000c020f8981 */ /* 0x000362000c1e1100 */
        /* <DEDUP_REMOVED lines=21> */
[C---:B0-----:R-:W-:Y:S02]  /*123d0*/  IADD3.X R5, PT, PT, R10.reuse, UR19, RZ, P1, !PT ;  /* 0x000000130a057c10 */ /* 0x041fe40008ffe4ff */
[C---:B------:R-:W-:Y:S01]  /*123e0*/  IADD3 RZ, P1, PT, R11.reuse, UR32, RZ ;  /* 0x000000200bff7c10 */ /* 0x040fe2000ff3e0ff */
[----:B-1----:R-:W-:Y:S01]  /*123f0*/  VIADD R2, R11, UR33 ;  /* 0x000000210b027c36 */ /* 0x002fe20008000000 */
[----:B------:R-:W-:-:S02]  /*12400*/  IADD3.X R3, PT, PT, R10, UR17, RZ, P2, !PT ;  /* 0x000000110a037c10 */ /* 0x000fc400097fe4ff */
[----:B--2---:R-:W-:-:S06]  /*12410*/  PRMT R29, RZ, 0x7610, R29 ;  /* 0x00007610ff1d7816 */ /* 0x004fcc000000001d */
[----:B------:R0:W2:Y:S02]  /*12420*/  @!P0 LDG.E.U8 R29, desc[UR12][R2.64] ;  /* 0x0000000c021d8981 */ /* 0x0000a4000c1e1100 */
[----:B0-----:R-:W-:Y:S01]  /*12430*/  VIADD R2, R11, UR32 ;  /* 0x000000200b027c36 */ /* 0x001fe20008000000 */
[----:B------:R-:W-:-:S05]  /*12440*/  IADD3.X R3, PT, PT, R10, UR7, RZ, P1, !PT ;  /* 0x000000070a037c10 */ /* 0x000fca0008ffe4ff */
[----:B------:R-:W2:Y:S01]  /*12450*/  @!P0 LDG.E.U8 R6, desc[UR12][R2.64] ;  /* 0x0000000c02068981 */ /* 0x000ea2000c1e1100 */
[----:B------:R-:W-:Y:S01]  /*12460*/  PRMT R8, RZ, 0x7610, R8 ;  /* 0x00007610ff087816 */ /* 0x000fe20000000008 */
[----:B------:R-:W-:-:S05]  /*12470*/  VIADD R4, R11, UR34 ;  /* 0x000000220b047c36 */ /* 0x000fca0008000000 */
[----:B------:R0:W2:Y:S04]  /*12480*/  @!P0 LDG.E.U8 R8, desc[UR12][R4.64] ;  /* 0x0000000c04088981 */ /* 0x0000a8000c1e1100 */
[----:B----4-:R1:W-:Y:S04]  /*12490*/  STL [R1+0x3c], R23 ;  /* 0x00003c1701007387 */ /* 0x0103e80000100800 */
[----:B-1----:R-:W4:Y:S04]  /*124a0*/  LDL.LU R23, [R1+0x10e8] ;  /* 0x0010e80001177983 */ /* 0x002f280000300800 */
[----:B---3--:R1:W-:Y:S04]  /*124b0*/  STL [R1+0x38], R24 ;  /* 0x0000381801007387 */ /* 0x0083e80000100800 */
[----:B-1----:R-:W3:Y:S04]  /*124c0*/  LDL.LU R24, [R1+0x10e4] ;  /* 0x0010e40001187983 */ /* 0x002ee80000300800 */
[----:B-----5:R1:W-:Y:S04]  /*124d0*/  STL [R1+0x34], R25 ;  /* 0x0000341901007387 */ /* 0x0203e80000100800 */
[----:B-1----:R-:W5:Y:S04]  /*124e0*/  LDL.LU R25, [R1+0x10e0] ;  /* 0x0010e00001197983 */ /* 0x002f680000300800 */
[----:B------:R1:W-:Y:S04]  /*124f0*/  STL [R1+0x30], R26 ;  /* 0x0000301a01007387 */ /* 0x0003e80000100800 */
[----:B-1----:R-:W3:Y:S04]  /*12500*/  LDL.LU R26, [R1+0x10dc] ;  /* 0x0010dc00011a7983 */ /* 0x002ee80000300800 */
[----:B------:R-:W-:Y:S04]  /*12510*/  STL [R1+0x2c], R27 ;  /* 0x00002c1b01007387 */ /* 0x000fe80000100800 */
[----:B------:R-:W-:Y:S04]  /*12520*/  STL [R1+0x28], R28 ;  /* 0x0000281c01007387 */ /* 0x000fe80000100800 */
[----:B------:R1:W-:Y:S04]  /*12530*/  STL [R1+0x24], R19 ;  /* 0x0000241301007387 */ /* 0x0003e80000100800 */
[----:B------:R0:W-:Y:S04]  /*12540*/  STL [R1+0x20], R18 ;  /* 0x0000201201007387 */ /* 0x0001e80000100800 */
[----:B------:R-:W-:Y:S04]  /*12550*/  STL [R1+0x1c], R17 ;  /* 0x00001c1101007387 */ /* 0x000fe80000100800 */
[----:B-1----:R-:W3:Y:S04]  /*12560*/  LDL R19, [R1+0x73c] ;  /* 0x00073c0001137983 */ /* 0x002ee80000100800 */
[----:B------:R-:W-:Y:S04]  /*12570*/  STL [R1+0x18], R16 ;  /* 0x0000181001007387 */ /* 0x000fe80000100800 */
[----:B0-----:R-:W3:Y:S04]  /*12580*/  LDL R18, [R1+0x7b4] ;  /* 0x0007b40001127983 */ /* 0x001ee80000100800 */
[----:B------:R-:W3:Y:S04]  /*12590*/  LDL R28, [R1+0x7b0] ;  /* 0x0007b000011c7983 */ /* 0x000ee80000100800 */
[----:B------:R-:W-:Y:S04]  /*125a0*/  STL [R1+0x14], R15 ;  /* 0x0000140f01007387 */ /* 0x000fe80000100800 */
[----:B------:R-:W-:Y:S04]  /*125b0*/  STL [R1+0x10], R14 ;  /* 0x0000100e01007387 */ /* 0x000fe80000100800 */
[----:B------:R-:W-:Y:S04]  /*125c0*/  STL [R1+0xc], R13 ;  /* 0x00000c0d01007387 */ /* 0x000fe80000100800 */
[----:B--2---:R0:W-:Y:S04]  /*125d0*/  STL [R1+0x10ac], R6 ;  /* 0x0010ac0601007387 */ /* 0x0041e80000100800 */
[----:B0-----:R-:W2:Y:S01]  /*125e0*/  LDL R6, [R1+0x540] ;  /* 0x0005400001067983 */ /* 0x001ea20000100800 */
[C---:B------:R-:W-:Y:S01]  /*125f0*/  IADD3 RZ, P2, PT, R11.reuse, UR31, RZ ;  /* 0x0000001f0bff7c10 */ /* 0x040fe2000ff5e0ff */
[----:B------:R-:W-:Y:S01]  /*12600*/  VIADD R4, R11, UR31 ;  /* 0x0000001f0b047c36 */ /* 0x000fe20008000000 */
[----:B------:R-:W-:-:S02]  /*12610*/  PRMT R0, RZ, 0x7610, R0 ;  /* 0x00007610ff007816 */ /* 0x000fc40000000000 */
[----:B------:R-:W-:Y:S02]  /*12620*/  IADD3.X R5, PT, PT, R10, UR23, RZ, P2, !PT ;  /* 0x000000170a057c10 */ /* 0x000fe400097fe4ff */
[C---:B------:R-:W-:Y:S01]  /*12630*/  IADD3 RZ, P1, PT, R11.reuse, UR30, RZ ;  /* 0x0000001e0bff7c10 */ /* 0x040fe2000ff3e0ff */
[----:B------:R0:W-:Y:S01]  /*12640*/  STL [R1], R8 ;  /* 0x0000000801007387 */ /* 0x0001e20000100800 */
[----:B------:R-:W-:-:S03]  /*12650*/  IADD3 RZ, P2, PT, R11, UR29, RZ ;  /* 0x0000001d0bff7c10 */ /* 0x000fc6000ff5e0ff */
[----:B------:R1:W2:Y:S01]  /*12660*/  @!P0 LDG.E.U8 R0, desc[UR12][R4.64] ;  /* 0x0000000c04008981 */ /* 0x0002a2000c1e1100 */
[----:B------:R-:W-:-:S03]  /*12670*/  PRMT R2, RZ, 0x7610, R2 ;  /* 0x00007610ff027816 */ /* 0x000fc60000000002 */
[----:B------:R4:W-:Y:S01]  /*12680*/  STL [R1+0x4], R9 ;  /* 0x0000040901007387 */ /* 0x0009e20000100800 */
[C---:B------:R-:W-:Y:S01]  /*12690*/  IADD3.X R13, PT, PT, R10.reuse, UR9, RZ, P2, !PT ;  /* 0x000000090a0d7c10 */ /* 0x040fe200097fe4ff */
[C---:B0-----:R-:W-:Y:S02]  /*126a0*/  VIADD R8, R11.reuse, UR30 ;  /* 0x0000001e0b087c36 */ /* 0x041fe40008000000 */
[----:B------:R0:W-:Y:S01]  /*126b0*/  STL [R1+0x8], R12 ;  /* 0x0000080c01007387 */ /* 0x0001e20000100800 */
[----:B-1----:R-:W-:Y:S02]  /*126c0*/  PRMT R5, RZ, 0x7610, R5 ;  /* 0x00007610ff057816 */ /* 0x002fe40000000005 */
[----:B----4-:R-:W-:Y:S02]  /*126d0*/  IADD3.X R9, PT, PT, R10, UR8, RZ, P1, !PT ;  /* 0x000000080a097c10 */ /* 0x010fe40008ffe4ff */
[C---:B------:R-:W-:Y:S01]  /*126e0*/  IADD3 RZ, P1, PT, R11.reuse, UR28, RZ ;  /* 0x0000001c0bff7c10 */ /* 0x040fe2000ff3e0ff */
[----:B0-----:R-:W-:-:S02]  /*126f0*/  VIADD R12, R11, UR29 ;  /* 0x0000001d0b0c7c36 */ /* 0x001fc40008000000 */
[----:B------:R0:W4:Y:S01]  /*12700*/  @!P0 LDG.E.U8 R5, desc[UR12][R8.64] ;  /* 0x0000000c08058981 */ /* 0x000122000c1e1100 */
[----:B------:R-:W-:-:S03]  /*12710*/  IADD3 RZ, P2, PT, R11, UR27, RZ ;  /* 0x0000001b0bff7c10 */ /* 0x000fc6000ff5e0ff */
[----:B------:R1:W4:Y:S01]  /*12720*/  @!P0 LDG.E.U8 R2, desc[UR12][R12.64] ;  /* 0x0000000c0c028981 */ /* 0x000322000c1e1100 */
[----:B0-----:R-:W-:Y:S01]  /*12730*/  PRMT R8, RZ, 0x7610, R8 ;  /* 0x00007610ff087816 */ /* 0x001fe20000000008 */
[C---:B-1----:R-:W-:Y:S01]  /*12740*/  VIADD R12, R11.reuse, UR28 ;  /* 0x0000001c0b0c7c36 */ /* 0x042fe20008000000 */
[C---:B------:R-:W-:Y:S02]  /*12750*/  IADD3.X R13, PT, PT, R10.reuse, UR77, RZ, P1, !PT ;  /* 0x0000004d0a0d7c10 */ /* 0x040fe40008ffe4ff */
[C---:B------:R-:W-:Y:S01]  /*12760*/  IADD3 RZ, P1, PT, R11.reuse, UR26, RZ ;  /* 0x0000001a0bff7c10 */ /* 0x040fe2000ff3e0ff */
[----:B------:R-:W-:Y:S01]  /*12770*/  VIADD R14, R11, UR27 ;  /* 0x0000001b0b0e7c36 */ /* 0x000fe20008000000 */
[----:B------:R-:W-:Y:S01]  /*12780*/  PRMT R9, RZ, 0x7610, R9 ;  /* 0x00007610ff097816 */ /* 0x000fe20000000009 */
[----:B------:R0:W4:Y:S01]  /*12790*/  @!P0 LDG.E.U8 R8, desc[UR12][R12.64] ;  /* 0x0000000c0c088981 */ /* 0x000122000c1e1100 */
[----:B------:R-:W-:Y:S02]  /*127a0*/  PRMT R4, RZ, 0x7610, R4 ;  /* 0x00007610ff047816 */ /* 0x000fe40000000004 */
[----:B------:R-:W-:-:S02]  /*127b0*/  IADD3.X R15, PT, PT, R10, UR72, RZ, P2, !PT ;  /* 0x000000480a0f7c10 */ /* 0x000fc400097fe4ff */
[C---:B------:R-:W-:Y:S02]  /*127c0*/  IADD3 RZ, P2, PT, R11.reuse, UR15, RZ ;  /* 0x0000000f0bff7c10 */ /* 0x040fe4000ff5e0ff */
[----:B------:R-:W-:Y:S01]  /*127d0*/  PRMT R3, RZ, 0x7610, R3 ;  /* 0x00007610ff037816 */ /* 0x000fe20000000003 */
[----:B------:R1:W4:Y:S01]  /*127e0*/  @!P0 LDG.E.U8 R9, desc[UR12][R14.64] ;  /* 0x0000000c0e098981 */ /* 0x000322000c1e1100 */
[C---:B0-----:R-:W-:Y:S01]  /*127f0*/  VIADD R12, R11.reuse, UR26 ;  /* 0x0000001a0b0c7c36 */ /* 0x041fe20008000000 */
[----:B------:R-:W-:Y:S02]  /*12800*/  IADD3.X R13, PT, PT, R10, UR73, RZ, P1, !PT ;  /* 0x000000490a0d7c10 */ /* 0x000fe40008ffe4ff */
[----:B------:R-:W-:-:S03]  /*12810*/  IADD3 RZ, P1, PT, R11, UR51, RZ ;  /* 0x000000330bff7c10 */ /* 0x000fc6000ff3e0ff */
[----:B------:R0:W4:Y:S01]  /*12820*/  @!P0 LDG.E.U8 R4, desc[UR12][R12.64] ;  /* 0x0000000c0c048981 */ /* 0x000122000c1e1100 */
[----:B-1----:R-:W-:Y:S01]  /*12830*/  VIADD R14, R11, UR15 ;  /* 0x0000000f0b0e7c36 */ /* 0x002fe20008000000 */
[----:B------:R-:W-:Y:S02]  /*12840*/  IADD3.X R15, PT, PT, R10, UR74, RZ, P2, !PT ;  /* 0x0000004a0a0f7c10 */ /* 0x000fe400097fe4ff */
[----:B------:R-:W-:-:S03]  /*12850*/  PRMT R20, RZ, 0x7610, R20 ;  /* 0x00007610ff147816 */ /* 0x000fc60000000014 */
[----:B------:R1:W4:Y:S01]  /*12860*/  @!P0 LDG.E.U8 R3, desc[UR12][R14.64] ;  /* 0x0000000c0e038981 */ /* 0x000322000c1e1100 */
[C---:B0-----:R-:W-:Y:S01]  /*12870*/  VIADD R12, R11.reuse, UR51 ;  /* 0x000000330b0c7c36 */ /* 0x041fe20008000000 */
[C---:B------:R-:W-:Y:S02]  /*12880*/  IADD3.X R13, PT, PT, R10.reuse, UR67, RZ, P1, !PT ;  /* 0x000000430a0d7c10 */ /* 0x040fe40008ffe4ff */
[C---:B------:R-:W-:Y:S02]  /*12890*/  IADD3 R16, P1, PT, R11.reuse, UR4, RZ ;  /* 0x000000040b107c10 */ /* 0x040fe4000ff3e0ff */
[----:B------:R-:W-:Y:S01]  /*128a0*/  PRMT R22, RZ, 0x7610, R22 ;  /* 0x00007610ff167816 */ /* 0x000fe20000000016 */
[----:B------:R0:W4:Y:S01]  /*128b0*/  @!P0 LDG.E.U8 R20, desc[UR12][R12.64] ;  /* 0x0000000c0c148981 */ /* 0x000122000c1e1100 */
[----:B-1----:R-:W-:Y:S02]  /*128c0*/  IADD3 R14, P2, PT, R11, UR18, RZ ;  /* 0x000000120b0e7c10 */ /* 0x002fe4000ff5e0ff */
[----:B------:R-:W-:-:S02]  /*128d0*/  IADD3.X R17, PT, PT, R10, UR6, RZ, P1, !PT ;  /* 0x000000060a117c10 */ /* 0x000fc40008ffe4ff */
[----:B------:R-:W-:Y:S02]  /*128e0*/  IADD3.X R15, PT, PT, R10, UR71, RZ, P2, !PT ;  /* 0x000000470a0f7c10 */ /* 0x000fe400097fe4ff */
[----:B0-----:R-:W-:-:S03]  /*128f0*/  PRMT R12, RZ, 0x7610, R12 ;  /* 0x00007610ff0c7816 */ /* 0x001fc6000000000c */
[----:B------:R0:W4:Y:S01]  /*12900*/  @!P0 LDG.E.U8 R22, desc[UR12][R14.64] ;  /* 0x0000000c0e168981 */ /* 0x000122000c1e1100 */
[C---:B------:R-:W-:Y:S02]  /*12910*/  IADD3 RZ, P2, PT, R11.reuse, UR25, RZ ;  /* 0x000000190bff7c10 */ /* 0x040fe4000ff5e0ff */
[C---:B------:R-:W-:Y:S01]  /*12920*/  IADD3 RZ, P1, PT, R11.reuse, UR10, RZ ;  /* 0x0000000a0bff7c10 */ /* 0x040fe2000ff3e0ff */
[----:B------:R1:W4:Y:S01]  /*12930*/  @!P0 LDG.E.U8 R12, desc[UR12][R16.64] ;  /* 0x0000000c100c8981 */ /* 0x000322000c1e1100 */
[----:B------:R-:W-:Y:S02]  /*12940*/  PRMT R13, RZ, 0x7610, R13 ;  /* 0x00007610ff0d7816 */ /* 0x000fe4000000000d */
[----:B------:R-:W-:Y:S01]  /*12950*/  PRMT R21, RZ, 0x7610, R21 ;  /* 0x00007610ff157816 */ /* 0x000fe20000000015 */
[C---:B0-----:R-:W-:Y:S01]  /*12960*/  VIADD R14, R11.reuse, UR25 ;  /* 0x000000190b0e7c36 */ /* 0x041fe20008000000 */
[C---:B------:R-:W-:Y:S02]  /*12970*/  IADD3.X R15, PT, PT, R10.reuse, UR69, RZ, P2, !PT ;  /* 0x000000450a0f7c10 */ /* 0x040fe400097fe4ff */
[C---:B------:R-:W-:Y:S01]  /*12980*/  IADD3 RZ, P2, PT, R11.reuse, UR16, RZ ;  /* 0x000000100bff7c10 */ /* 0x040fe2000ff5e0ff */
[C---:B-1----:R-:W-:Y:S01]  /*12990*/  VIADD R16, R11.reuse, UR10 ;  /* 0x0000000a0b107c36 */ /* 0x042fe20008000000 */
[----:B------:R-:W-:Y:S01]  /*129a0*/  IADD3.X R17, PT, PT, R10, UR76, RZ, P1, !PT ;  /* 0x0000004c0a117c10 */ /* 0x000fe20008ffe4ff */
[----:B------:R0:W4:Y:S01]  /*129b0*/  @!P0 LDG.E.U8 R13, desc[UR12][R14.64] ;  /* 0x0000000c0e0d8981 */ /* 0x000122000c1e1100 */
[----:B------:R-:W-:-:S02]  /*129c0*/  IADD3 RZ, P1, PT, R11, UR20, RZ ;  /* 0x000000140bff7c10 */ /* 0x000fc4000ff3e0ff */
[----:B---3--:R-:W-:Y:S01]  /*129d0*/  PRMT R24, RZ, 0x7610, R24 ;  /* 0x00007610ff187816 */ /* 0x008fe20000000018 */
[----:B------:R1:W3:Y:S01]  /*129e0*/  @!P0 LDG.E.U8 R21, desc[UR12][R16.64] ;  /* 0x0000000c10158981 */ /* 0x0002e2000c1e1100 */
[----:B------:R-:W-:Y:S02]  /*129f0*/  PRMT R23, RZ, 0x7610, R23 ;  /* 0x00007610ff177816 */ /* 0x000fe40000000017 */
[C---:B0-----:R-:W-:Y:S01]  /*12a00*/  IADD3.X R15, PT, PT, R10.reuse, UR68, RZ, P1, !PT ;  /* 0x000000440a0f7c10 */ /* 0x041fe20008ffe4ff */
[C---:B------:R-:W-:Y:S02]  /*12a10*/  VIADD R14, R11.reuse, UR20 ;  /* 0x000000140b0e7c36 */ /* 0x040fe40008000000 */
[----:B-1----:R-:W-:Y:S01]  /*12a20*/  VIADD R16, R11, UR16 ;  /* 0x000000100b107c36 */ /* 0x002fe20008000000 */
[----:B------:R-:W-:Y:S02]  /*12a30*/  IADD3.X R17, PT, PT, R10, UR70, RZ, P2, !PT ;  /* 0x000000460a117c10 */ /* 0x000fe400097fe4ff */
[----:B------:R0:W3:Y:S04]  /*12a40*/  @!P0 LDG.E.U8 R23, desc[UR12][R14.64] ;  /* 0x0000000c0e178981 */ /* 0x0000e8000c1e1100 */
[----:B------:R-:W3:Y:S01]  /*12a50*/  @!P0 LDG.E.U8 R24, desc[UR12][R16.64] ;  /* 0x0000000c10188981 */ /* 0x000ee2000c1e1100 */
[----:B------:R-:W-:-:S02]  /*12a60*/  PRMT R26, RZ, 0x7610, R26 ;  /* 0x00007610ff1a7816 */ /* 0x000fc4000000001a */
[----:B0-----:R-:W-:-:S04]  /*12a70*/  IADD3 R14, P2, PT, R11, UR24, RZ ;  /* 0x000000180b0e7c10 */ /* 0x001fc8000ff5e0ff */
[----:B------:R-:W-:-:S05]  /*12a80*/  IADD3.X R15, PT, PT, R10, UR11, RZ, P2, !PT ;  /* 0x0000000b0a0f7c10 */ /* 0x000fca00097fe4ff */
[----:B------:R0:W3:Y:S01]  /*12a90*/  @!P0 LDG.E.U8 R26, desc[UR12][R14.64] ;  /* 0x0000000c0e1a8981 */ /* 0x0000e2000c1e1100 */
[----:B------:R-:W1:Y:S01]  /*12aa0*/  S2R R27, SR_TID.X ;  /* 0x00000000001b7919 */ /* 0x000e620000002100 */
[----:B-----5:R-:W-:Y:S02]  /*12ab0*/  PRMT R25, RZ, 0x7610, R25 ;  /* 0x00007610ff197816 */ /* 0x020fe40000000019 */
[----:B0-----:R-:W-:Y:S04]  /*12ac0*/  LDS.U8 R14, [R7+UR14+0x8] ;  /* 0x0000080e070e7984 */ /* 0x001fe80008000000 */
[----:B------:R-:W-:Y:S01]  /*12ad0*/  LDS.U8 R15, [R7+UR14+0x48] ;  /* 0x0000480e070f7984 */ /* 0x000fe20008000000 */
[C---:B--2---:R-:W-:Y:S01]  /*12ae0*/  IADD3 RZ, P1, PT, R11.reuse, R6, RZ ;  /* 0x000000060bff7210 */ /* 0x044fe20007f3e0ff */
[----:B------:R-:W-:-:S04]  /*12af0*/  IMAD.IADD R16, R11, 0x1, R6 ;  /* 0x000000010b107824 */ /* 0x000fc800078e0206 */
[C---:B------:R-:W-:Y:S01]  /*12b00*/  IMAD.X R17, R10.reuse, 0x1, R19, P1 ;  /* 0x000000010a117824 */ /* 0x040fe200008e0613 */
[----:B------:R-:W-:Y:S02]  /*12b10*/  IADD3 R18, P1, PT, R11, R18, RZ ;  /* 0x000000120b127210 */ /* 0x000fe40007f3e0ff */
[----:B------:R-:W-:Y:S01]  /*12b20*/  PRMT R11, RZ, 0x7610, R11 ;  /* 0x00007610ff0b7816 */ /* 0x000fe2000000000b */
[----:B----4-:R-:W-:Y:S02]  /*12b30*/  STL [R1+0x10b0], R5 ;  /* 0x0010b00501007387 */ /* 0x010fe40000100800 */
[----:B------:R-:W-:Y:S01]  /*12b40*/  IMAD.X R19, R10, 0x1, R28, P1 ;  /* 0x000000010a137824 */ /* 0x000fe200008e061c */
[----:B-1----:R-:W-:Y:S01]  /*12b50*/  LOP3.LUT R27, R27, 0x180, RZ, 0xc0, !PT ;  /* 0x000001801b1b7812 */ /* 0x002fe200078ec0ff */
[----:B------:R0:W2:Y:S04]  /*12b60*/  @!P0 LDG.E.U8 R25, desc[UR12][R16.64] ;  /* 0x0000000c10198981 */ /* 0x0000a8000c1e1100 */
[----:B------:R1:W4:Y:S01]  /*12b70*/  @!P0 LDG.E.U8 R11, desc[UR12][R18.64] ;  /* 0x0000000c120b8981 */ /* 0x000322000c1e1100 */
[----:B------:R-:W-:-:S05]  /*12b80*/  LOP3.LUT R10, R7, 0x10, RZ, 0x3c, !PT ;  /* 0x00000010070a7812 */ /* 0x000fca00078e3cff */
[----:B------:R-:W-:Y:S04]  /*12b90*/  LDS.U8 R6, [R10+UR14+0x40] ;  /* 0x0000400e0a067984 */ /* 0x000fe80008000000 */
[----:B------:R-:W-:Y:S04]  /*12ba0*/  LDS.U8 R5, [R10+UR14+0x88] ;  /* 0x0000880e0a057984 */ /* 0x000fe80008000000 */
[----:B------:R-:W-:Y:S01]  /*12bb0*/  STL [R1+0x10b4], R8 ;  /* 0x0010b40801007387 */ /* 0x000fe20000100800 */
[----:B------:R-:W5:Y:S01]  /*12bc0*/  S2R R28, SR_TID.X ;  /* 0x00000000001c7919 */ /* 0x000f620000002100 */
[----:B0-----:R-:W-:-:S02]  /*12bd0*/  SHF.R.U32.HI R17, RZ, 0x3, R27 ;  /* 0x00000003ff117819 */ /* 0x001fc4000001161b */
[----:B------:R-:W-:Y:S04]  /*12be0*/  LDS.U8 R16, [R7+UR14+0x40] ;  /* 0x0000400e07107984 */ /* 0x000fe80008000000 */
[----:B-1----:R-:W-:Y:S04]  /*12bf0*/  LDS.U8 R19, [R7+UR14+0x440] ;  /* 0x0004400e07137984 */ /* 0x002fe80008000000 */
[----:B------:R-:W-:Y:S04]  /*12c00*/  STL [R1+0x10b8], R4 ;  /* 0x0010b80401007387 */ /* 0x000fe80000100800 */
[----:B------:R-:W0:Y:S04]  /*12c10*/  LDS.U8 R4, [R10+UR14] ;  /* 0x0000000e0a047984 */ /* 0x000e280008000000 */
[----:B---3--:R-:W-:Y:S04]  /*12c20*/  STL [R1+0x10bc], R21 ;  /* 0x0010bc1501007387 */ /* 0x008fe80000100800 */
[----:B------:R-:W-:Y:S04]  /*12c30*/  STL [R1+0x10c0], R23 ;  /* 0x0010c01701007387 */ /* 0x000fe80000100800 */
[----:B------:R-:W-:Y:S04]  /*12c40*/  STL [R1+0x10c4], R24 ;  /* 0x0010c41801007387 */ /* 0x000fe80000100800 */
[----:B------:R-:W-:Y:S04]  /*12c50*/  STL [R1+0x10c8], R26 ;  /* 0x0010c81a01007387 */ /* 0x000fe80000100800 */
[----:B----4-:R-:W-:Y:S04]  /*12c60*/  STL [R1+0x10cc], R11 ;  /* 0x0010cc0b01007387 */ /* 0x010fe80000100800 */
[----:B0-----:R-:W-:Y:S04]  /*12c70*/  STL [R1+0x19c], R4 ;  /* 0x00019c0401007387 */ /* 0x001fe80000100800 */
[----:B------:R-:W0:Y:S04]  /*12c80*/  LDS.U8 R4, [R10+UR14+0xc8] ;  /* 0x0000c80e0a047984 */ /* 0x000e280008000000 */
[----:B------:R-:W-:Y:S04]  /*12c90*/  STL [R1+0x198], R6 ;  /* 0x0001980601007387 */ /* 0x000fe80000100800 */
[----:B------:R-:W1:Y:S04]  /*12ca0*/  LDS.U8 R6, [R10+UR14+0x8] ;  /* 0x0000080e0a067984 */ /* 0x000e680008000000 */
[----:B------:R-:W-:Y:S04]  /*12cb0*/  STL [R1+0x348], R5 ;  /* 0x0003480501007387 */ /* 0x000fe80000100800 */
[----:B------:R-:W3:Y:S04]  /*12cc0*/  LDS.U8 R5, [R10+UR14+0x48] ;  /* 0x0000480e0a057984 */ /* 0x000ee80008000000 */
[----:B0-----:R-:W-:Y:S04]  /*12cd0*/  STL [R1+0x344], R4 ;  /* 0x0003440401007387 */ /* 0x001fe80000100800 */
[----:B------:R-:W0:Y:S04]  /*12ce0*/  LDS.U8 R4, [R10+UR14+0x80] ;  /* 0x0000800e0a047984 */ /* 0x000e280008000000 */
[----:B-1----:R-:W-:Y:S04]  /*12cf0*/  STL [R1+0x1a8], R6 ;  /* 0x0001a80601007387 */ /* 0x002fe80000100800 */
[----:B------:R-:W1:Y:S04]  /*12d00*/  LDS.U8 R6, [R10+UR14+0xc0] ;  /* 0x0000c00e0a067984 */ /* 0x000e680008000000 */
[----:B---3--:R-:W-:Y:S04]  /*12d10*/  STL [R1+0x1a4], R5 ;  /* 0x0001a40501007387 */ /* 0x008fe80000100800 */
        /* <DEDUP_REMOVED lines=86> */
[----:B------:R-:W0:Y:S01]  /*13280*/  LDS.U8 R4, [R10+UR14+0x18c8] ;  /* 0x0018c80e0a047984 */ /* 0x000e220008000000 */
[----:B-----5:R-:W-:-:S03]  /*13290*/  LOP3.LUT R17, R17, 0x1ff, R28, 0x78, !PT ;  /* 0x000001ff11117812 */ /* 0x020fc600078e781c */
[----:B-1----:R-:W-:Y:S04]  /*132a0*/  STL [R1+0x8b4], R6 ;  /* 0x0008b40601007387 */ /* 0x002fe80000100800 */
[----:B------:R-:W1:Y:S04]  /*132b0*/  LDS.U8 R6, [R10+UR14+0x1808] ;  /* 0x0018080e0a067984 */ /* 0x000e680008000000 */
[----:B---3--:R-:W-:Y:S04]  /*132c0*/  STL [R1+0x938], R5 ;  /* 0x0009380501007387 */ /* 0x008fe80000100800 */
[----:B------:R-:W3:Y:S04]  /*132d0*/  LDS.U8 R5, [R10+UR14+0x1848] ;  /* 0x0018480e0a057984 */ /* 0x000ee80008000000 */
[----:B------:R-:W4:Y:S04]  /*132e0*/  LDS.U8 R28, [R10+UR14+0x18c0] ;  /* 0x0018c00e0a1c7984 */ /* 0x000f280008000000 */
[----:B0-----:R-:W-:Y:S04]  /*132f0*/  STL [R1+0x934], R4 ;  /* 0x0009340401007387 */ /* 0x001fe80000100800 */
[----:B------:R-:W0:Y:S04]  /*13300*/  LDS.U8 R4, [R10+UR14+0x1880] ;  /* 0x0018800e0a047984 */ /* 0x000e280008000000 */
[----:B-1----:R-:W-:Y:S04]  /*13310*/  STL [R1+0x8c0], R6 ;  /* 0x0008c00601007387 */ /* 0x002fe80000100800 */
[----:B------:R-:W1:Y:S04]  /*13320*/  LDS.U8 R6, [R10+UR14+0x1c00] ;  /* 0x001c000e0a067984 */ /* 0x000e680008000000 */
[----:B---3--:R-:W-:Y:S04]  /*13330*/  STL [R1+0x8bc], R5 ;  /* 0x0008bc0501007387 */ /* 0x008fe80000100800 */
[----:B----4-:R-:W-:Y:S04]  /*13340*/  STL [R1+0xab0], R28 ;  /* 0x000ab01c01007387 */ /* 0x010fe80000100800 */
        /* <DEDUP_REMOVED lines=9> */
[----:B------:R-:W-:-:S03]  /*133e0*/  LOP3.LUT R27, R7, 0x20, RZ, 0x3c, !PT ;  /* 0x00000020071b7812 */ /* 0x000fc600078e3cff */
[----:B-1----:R-:W-:Y:S04]  /*133f0*/  STL [R1+0x948], R6 ;  /* 0x0009480601007387 */ /* 0x002fe80000100800 */
[----:B------:R-:W1:Y:S04]  /*13400*/  LDS.U8 R6, [R10+UR14+0x1c80] ;  /* 0x001c800e0a067984 */ /* 0x000e680008000000 */
[----:B---3--:R-:W-:Y:S04]  /*13410*/  STL [R1+0x8d0], R5 ;  /* 0x0008d00501007387 */ /* 0x008fe80000100800 */
[----:B------:R-:W3:Y:S04]  /*13420*/  LDS.U8 R5, [R10+UR14+0x1cc0] ;  /* 0x001cc00e0a057984 */ /* 0x000ee80008000000 */
[----:B------:R-:W-:Y:S04]  /*13430*/  LDS.U8 R10, [R7+UR14] ;  /* 0x0000000e070a7984 */ /* 0x000fe80008000000 */
[----:B0-----:R-:W-:Y:S04]  /*13440*/  STL [R1+0x8cc], R4 ;  /* 0x0008cc0401007387 */ /* 0x001fe80000100800 */
[----:B------:R-:W0:Y:S04]  /*13450*/  LDS.U8 R4, [R27+UR14] ;  /* 0x0000000e1b047984 */ /* 0x000e280008000000 */
        /* <DEDUP_REMOVED lines=127> */
[----:B------:R-:W-:Y:S04]  /*13c50*/  LDS.U8 R27, [R7+UR14+0x400] ;  /* 0x0004000e071b7984 */ /* 0x000fe80008000000 */
[----:B------:R-:W-:Y:S04]  /*13c60*/  LDS.U8 R6, [R7+UR14+0x488] ;  /* 0x0004880e07067984 */ /* 0x000fe80008000000 */
[----:B---3--:R-:W-:Y:S04]  /*13c70*/  STL [R1+0x970], R5 ;  /* 0x0009700501007387 */ /* 0x008fe80000100800 */
[----:B------:R-:W-:Y:S04]  /*13c80*/  STL [R1+0x1094], R10 ;  /* 0x0010940a01007387 */ /* 0x000fe80000100800 */
[----:B------:R-:W1:Y:S04]  /*13c90*/  LDS.U8 R5, [R7+UR14+0x88] ;  /* 0x0000880e07057984 */ /* 0x000e680008000000 */
[----:B0-----:R-:W-:Y:S04]  /*13ca0*/  STL [R1+0x964], R4 ;  /* 0x0009640401007387 */ /* 0x001fe80000100800 */
[----:B------:R-:W0:Y:S04]  /*13cb0*/  LDS.U8 R4, [R7+UR14+0xc8] ;  /* 0x0000c80e07047984 */ /* 0x000e280008000000 */
[----:B------:R-:W-:Y:S04]  /*13cc0*/  STL [R1+0x1098], R16 ;  /* 0x0010981001007387 */ /* 0x000fe80000100800 */
[----:B-1----:R-:W-:Y:S04]  /*13cd0*/  STL [R1+0x328], R5 ;  /* 0x0003280501007387 */ /* 0x002fe80000100800 */
[----:B------:R-:W-:Y:S04]  /*13ce0*/  STL [R1+0x109c], R14 ;  /* 0x00109c0e01007387 */ /* 0x000fe80000100800 */
[----:B------:R-:W1:Y:S04]  /*13cf0*/  LDS.U8 R5, [R7+UR14+0x80] ;  /* 0x0000800e07057984 */ /* 0x000e680008000000 */
[----:B0-----:R-:W-:Y:S04]  /*13d00*/  STL [R1+0x324], R4 ;  /* 0x0003240401007387 */ /* 0x001fe80000100800 */
[----:B------:R-:W0:Y:S04]  /*13d10*/  LDS.U8 R4, [R7+UR14+0xc0] ;  /* 0x0000c00e07047984 */ /* 0x000e280008000000 */
[----:B------:R-:W-:Y:S04]  /*13d20*/  STL [R1+0x10a0], R15 ;  /* 0x0010a00f01007387 */ /* 0x000fe80000100800 */
[----:B-1----:R-:W-:Y:S04]  /*13d30*/  STL [R1+0x330], R5 ;  /* 0x0003300501007387 */ /* 0x002fe80000100800 */
[----:B------:R-:W-:Y:S04]  /*13d40*/  STL [R1+0x10a4], R27 ;  /* 0x0010a41b01007387 */ /* 0x000fe80000100800 */
[----:B------:R-:W-:Y:S04]  /*13d50*/  LDS.U8 R5, [R7+UR14+0x408] ;  /* 0x0004080e07057984 */ /* 0x000fe80008000000 */
[----:B0-----:R-:W-:Y:S04]  /*13d60*/  STL [R1+0x32c], R4 ;  /* 0x00032c0401007387 */ /* 0x001fe80000100800 */
[----:B------:R-:W0:Y:S04]  /*13d70*/  LDS.U8 R4, [R7+UR14+0x4c8] ;  /* 0x0004c80e07047984 */ /* 0x000e280008000000 */
[----:B------:R-:W-:Y:S04]  /*13d80*/  STL [R1+0x10a8], R19 ;  /* 0x0010a81301007387 */ /* 0x000fe80000100800 */
[----:B------:R-:W-:Y:S04]  /*13d90*/  STL [R1+0x338], R6 ;  /* 0x0003380601007387 */ /* 0x000fe80000100800 */
[----:B------:R-:W1:Y:S04]  /*13da0*/  LDS.U8 R6, [R7+UR14+0x448] ;  /* 0x0004480e07067984 */ /* 0x000e680008000000 */
[----:B0-----:R-:W-:Y:S04]  /*13db0*/  STL [R1+0x334], R4 ;  /* 0x0003340401007387 */ /* 0x001fe80000100800 */
[----:B------:R-:W0:Y:S04]  /*13dc0*/  LDS.U8 R4, [R7+UR14+0x480] ;  /* 0x0004800e07047984 */ /* 0x000e280008000000 */
[----:B------:R-:W-:Y:S04]  /*13dd0*/  STL [R1+0x58], R5 ;  /* 0x0000580501007387 */ /* 0x000fe80000100800 */
[----:B------:R-:W3:Y:S04]  /*13de0*/  LDS.U8 R5, [R7+UR14+0x4c0] ;  /* 0x0004c00e07057984 */ /* 0x000ee80008000000 */
[----:B-1----:R-:W-:Y:S04]  /*13df0*/  STL [R1+0x50], R6 ;  /* 0x0000500601007387 */ /* 0x002fe80000100800 */
[----:B------:R-:W1:Y:S04]  /*13e00*/  LDS.U8 R6, [R7+UR14+0x800] ;  /* 0x0008000e07067984 */ /* 0x000e680008000000 */
[----:B0-----:R-:W-:Y:S04]  /*13e10*/  STL [R1+0x340], R4 ;  /* 0x0003400401007387 */ /* 0x001fe80000100800 */
[----:B------:R-:W0:Y:S04]  /*13e20*/  LDS.U8 R4, [R7+UR14+0x840] ;  /* 0x0008400e07047984 */ /* 0x000e280008000000 */
[----:B---3--:R-:W-:Y:S04]  /*13e30*/  STL [R1+0x33c], R5 ;  /* 0x00033c0501007387 */ /* 0x008fe80000100800 */
        /* <DEDUP_REMOVED lines=88> */
[----:B------:R-:W0:Y:S01]  /*143c0*/  LDS.U8 R4, [R7+UR14+0x1cc0] ;  /* 0x001cc00e07047984 */ /* 0x000e220008000000 */
[----:B------:R-:W-:-:S03]  /*143d0*/  LOP3.LUT R18, R7, 0x30, RZ, 0x3c, !PT ;  /* 0x0000003007127812 */ /* 0x000fc600078e3cff */
[----:B---3--:R-:W-:Y:S04]  /*143e0*/  STL [R1+0x8b0], R5 ;  /* 0x0008b00501007387 */ /* 0x008fe80000100800 */
[----:B------:R-:W3:Y:S04]  /*143f0*/  LDS.U8 R5, [R7+UR14+0x1c80] ;  /* 0x001c800e07057984 */ /* 0x000ee80008000000 */
[----:B-1----:R-:W-:Y:S04]  /*14400*/  STL [R1+0x8ac], R6 ;  /* 0x0008ac0601007387 */ /* 0x002fe80000100800 */
[----:B------:R-:W-:Y:S04]  /*14410*/  LDS.U8 R6, [R18+UR14+0x40] ;  /* 0x0000400e12067984 */ /* 0x000fe80008000000 */
[----:B------:R-:W-:Y:S04]  /*14420*/  LDS.U8 R28, [R18+UR14+0xcc0] ;  /* 0x000cc00e121c7984 */ /* 0x000fe80008000000 */
[----:B------:R-:W-:Y:S04]  /*14430*/  LDS.U8 R7, [R18+UR14+0x1048] ;  /* 0x0010480e12077984 */ /* 0x000fe80008000000 */
[----:B0-----:R-:W-:Y:S04]  /*14440*/  STL [R1+0x92c], R4 ;  /* 0x00092c0401007387 */ /* 0x001fe80000100800 */
[----:B------:R-:W0:Y:S04]  /*14450*/  LDS.U8 R4, [R18+UR14] ;  /* 0x0000000e12047984 */ /* 0x000e280008000000 */
[----:B---3--:R-:W-:Y:S04]  /*14460*/  STL [R1+0x930], R5 ;  /* 0x0009300501007387 */ /* 0x008fe80000100800 */
        /* <DEDUP_REMOVED lines=60> */
[----:B------:R-:W-:Y:S04]  /*14830*/  STL [R1+0xe00], R28 ;  /* 0x000e001c01007387 */ /* 0x000fe80000100800 */
[----:B------:R-:W1:Y:S04]  /*14840*/  LDS.U8 R5, [R18+UR14+0x1040] ;  /* 0x0010400e12057984 */ /* 0x000e680008000000 */
[----:B0-----:R-:W-:Y:S04]  /*14850*/  STL [R1+0x610], R4 ;  /* 0x0006100401007387 */ /* 0x001fe80000100800 */
[----:B------:R-:W0:Y:S04]  /*14860*/  LDS.U8 R4, [R18+UR14+0x1088] ;  /* 0x0010880e12047984 */ /* 0x000e280008000000 */
[----:B---3--:R3:W-:Y:S04]  /*14870*/  STL [R1+0x678], R6 ;  /* 0x0006780601007387 */ /* 0x0087e80000100800 */
[----:B---3--:R-:W3:Y:S04]  /*14880*/  LDL.LU R6, [R1+0x300] ;  /* 0x0003000001067983 */ /* 0x008ee80000300800 */
[----:B-1----:R-:W-:Y:S04]  /*14890*/  STL [R1+0x674], R5 ;  /* 0x0006740501007387 */ /* 0x002fe80000100800 */
[----:B------:R-:W1:Y:S04]  /*148a0*/  LDS.U8 R5, [R18+UR14+0x10c8] ;  /* 0x0010c80e12057984 */ /* 0x000e680008000000 */
[----:B0-----:R-:W-:Y:S04]  /*148b0*/  STL [R1+0x878], R4 ;  /* 0x0008780401007387 */ /* 0x001fe80000100800 */
[----:B------:R-:W0:Y:S04]  /*148c0*/  LDS.U8 R4, [R18+UR14+0x1008] ;  /* 0x0010080e12047984 */ /* 0x000e280008000000 */
[----:B-1----:R-:W-:Y:S04]  /*148d0*/  STL [R1+0x874], R5 ;  /* 0x0008740501007387 */ /* 0x002fe80000100800 */
[----:B------:R-:W1:Y:S04]  /*148e0*/  LDS.U8 R5, [R18+UR14+0x1080] ;  /* 0x0010800e12057984 */ /* 0x000e680008000000 */
[----:B0-----:R-:W-:Y:S04]  /*148f0*/  STL [R1+0x680], R4 ;  /* 0x0006800401007387 */ /* 0x001fe80000100800 */
[----:B------:R-:W0:Y:S04]  /*14900*/  LDS.U8 R4, [R18+UR14+0x10c0] ;  /* 0x0010c00e12047984 */ /* 0x000e280008000000 */
[----:B------:R-:W-:Y:S04]  /*14910*/  STL [R1+0x67c], R7 ;  /* 0x00067c0701007387 */ /* 0x000fe80000100800 */
[----:B------:R-:W4:Y:S04]  /*14920*/  LDS.U8 R7, [R18+UR14+0x1400] ;  /* 0x0014000e12077984 */ /* 0x000f280008000000 */
[----:B-1----:R-:W-:Y:S04]  /*14930*/  STL [R1+0x880], R5 ;  /* 0x0008800501007387 */ /* 0x002fe80000100800 */
[----:B------:R-:W1:Y:S04]  /*14940*/  LDS.U8 R5, [R18+UR14+0x1440] ;  /* 0x0014400e12057984 */ /* 0x000e680008000000 */
[----:B0-----:R-:W-:Y:S04]  /*14950*/  STL [R1+0x87c], R4 ;  /* 0x00087c0401007387 */ /* 0x001fe80000100800 */
[----:B------:R-:W0:Y:S04]  /*14960*/  LDS.U8 R4, [R18+UR14+0x1488] ;  /* 0x0014880e12047984 */ /* 0x000e280008000000 */
[----:B----4-:R-:W-:Y:S04]  /*14970*/  STL [R1+0x688], R7 ;  /* 0x0006880701007387 */ /* 0x010fe80000100800 */
        /* <DEDUP_REMOVED lines=41> */
[----:B----4-:R4:W-:Y:S01]  /*14c10*/  STL [R1+0x90c], R7 ;  /* 0x00090c0701007387 */ /* 0x0109e20000100800 */
[----:B------:R-:W-:Y:S06]  /*14c20*/  BAR.SYNC.DEFER_BLOCKING 0x0 ;  /* 0x0000000000007b1d */ /* 0x000fec0000010000 */
[----:B-1----:R-:W-:Y:S04]  /*14c30*/  STL [R1+0x990], R5 ;  /* 0x0009900501007387 */ /* 0x002fe80000100800 */
[----:B0-----:R0:W-:Y:S04]  /*14c40*/  STL [R1+0x984], R4 ;  /* 0x0009840401007387 */ /* 0x0011e80000100800 */
[----:B------:R-:W5:Y:S04]  /*14c50*/  LDL.LU R18, [R1+0x24] ;  /* 0x0000240001127983 */ /* 0x000f680000300800 */
[----:B------:R-:W2:Y:S04]  /*14c60*/  LDL.LU R28, [R1+0x2c] ;  /* 0x00002c00011c7983 */ /* 0x000ea80000300800 */
[----:B----4-:R-:W4:Y:S04]  /*14c70*/  LDL.LU R7, [R1+0x34] ;  /* 0x0000340001077983 */ /* 0x010f280000300800 */
[----:B------:R-:W2:Y:S04]  /*14c80*/  LDL.LU R19, [R1+0x3c] ;  /* 0x00003c0001137983 */ /* 0x000ea80000300800 */
[----:B------:R-:W2:Y:S04]  /*14c90*/  LDL.LU R27, [R1+0x44] ;  /* 0x00004400011b7983 */ /* 0x000ea80000300800 */
[----:B------:R-:W2:Y:S04]  /*14ca0*/  LDL.LU R15, [R1+0x4c] ;  /* 0x00004c00010f7983 */ /* 0x000ea80000300800 */
[----:B------:R-:W2:Y:S04]  /*14cb0*/  LDL.LU R14, [R1+0x5c] ;  /* 0x00005c00010e7983 */ /* 0x000ea80000300800 */
[----:B------:R-:W2:Y:S04]  /*14cc0*/  LDL.LU R16, [R1+0x144] ;  /* 0x0001440001107983 */ /* 0x000ea80000300800 */
[----:B------:R-:W2:Y:S04]  /*14cd0*/  LDL.LU R10, [R1+0x14c] ;  /* 0x00014c00010a7983 */ /* 0x000ea80000300800 */
[----:B------:R-:W2:Y:S04]  /*14ce0*/  LDL.LU R11, [R1+0x154] ;  /* 0x00015400010b7983 */ /* 0x000ea80000300800 */
[----:B------:R-:W4:Y:S04]  /*14cf0*/  LDL.LU R26, [R1+0x15c] ;  /* 0x00015c00011a7983 */ /* 0x000f280000300800 */
[----:B------:R-:W4:Y:S04]  /*14d00*/  LDL.LU R24, [R1+0x164] ;  /* 0x0001640001187983 */ /* 0x000f280000300800 */
[----:B------:R-:W4:Y:S04]  /*14d10*/  LDL.LU R23, [R1+0x16c] ;  /* 0x00016c0001177983 */ /* 0x000f280000300800 */
[----:B------:R-:W4:Y:S04]  /*14d20*/  LDL.LU R21, [R1+0x1ac] ;  /* 0x0001ac0001157983 */ /* 0x000f280000300800 */
[----:B0-----:R-:W4:Y:S04]  /*14d30*/  LDL.LU R4, [R1+0x1b4] ;  /* 0x0001b40001047983 */ /* 0x001f280000300800 */
[----:B------:R-:W4:Y:S04]  /*14d40*/  LDL.LU R8, [R1+0x1bc] ;  /* 0x0001bc0001087983 */ /* 0x000f280000300800 */
[----:B---3--:R0:W-:Y:S04]  /*14d50*/  STS.U8 [R17+UR14], R6 ;  /* 0x0000000611007988 */ /* 0x0081e8000800000e */
[----:B------:R-:W3:Y:S04]  /*14d60*/  LDL.LU R5, [R1+0x1cc] ;  /* 0x0001cc0001057983 */ /* 0x000ee80000300800 */
[----:B------:R1:W-:Y:S04]  /*14d70*/  STS.U8 [R17+UR14+0x400], R12 ;  /* 0x0004000c11007988 */ /* 0x0003e8000800000e */
[----:B0-----:R-:W3:Y:S04]  /*14d80*/  LDL.LU R6, [R1+0x1dc] ;  /* 0x0001dc0001067983 */ /* 0x001ee80000300800 */
[----:B------:R0:W-:Y:S04]  /*14d90*/  STS.U8 [R17+UR14+0x800], R22 ;  /* 0x0008001611007988 */ /* 0x0001e8000800000e */
[----:B-1----:R-:W3:Y:S04]  /*14da0*/  LDL.LU R12, [R1+0x1c] ;  /* 0x00001c00010c7983 */ /* 0x002ee80000300800 */
[----:B------:R1:W-:Y:S04]  /*14db0*/  STS.U8 [R17+UR14+0xc00], R13 ;  /* 0x000c000d11007988 */ /* 0x0003e8000800000e */
[----:B0-----:R-:W3:Y:S04]  /*14dc0*/  LDL.LU R22, [R1+0x14] ;  /* 0x0000140001167983 */ /* 0x001ee80000300800 */
[----:B------:R0:W-:Y:S04]  /*14dd0*/  STS.U8 [R17+UR14+0x1000], R20 ;  /* 0x0010001411007988 */ /* 0x0001e8000800000e */
[----:B-1----:R-:W3:Y:S04]  /*14de0*/  LDL.LU R13, [R1+0xc] ;  /* 0x00000c00010d7983 */ /* 0x002ee80000300800 */
[----:B0-----:R-:W3:Y:S04]  /*14df0*/  LDL.LU R20, [R1+0x4] ;  /* 0x0000040001147983 */ /* 0x001ee80000300800 */
[----:B--2---:R0:W-:Y:S04]  /*14e00*/  STS.U8 [R17+UR14+0x5c00], R11 ;  /* 0x005c000b11007988 */ /* 0x0041e8000800000e */
[----:B0-----:R-:W2:Y:S04]  /*14e10*/  LDL.LU R11, [R1+0x1fc] ;  /* 0x0001fc00010b7983 */ /* 0x001ea80000300800 */
[----:B--2---:R0:W-:Y:S04]  /*14e20*/  STL [R1+0x10d0], R11 ;  /* 0x0010d00b01007387 */ /* 0x0041e80000100800 */
[----:B0-----:R-:W2:Y:S04]  /*14e30*/  LDL.LU R11, [R1+0x1f4] ;  /* 0x0001f400010b7983 */ /* 0x001ea80000300800 */
[----:B--2---:R0:W-:Y:S04]  /*14e40*/  STL [R1+0x10d4], R11 ;  /* 0x0010d40b01007387 */ /* 0x0041e80000100800 */
[----:B0-----:R-:W2:Y:S04]  /*14e50*/  LDL.LU R11, [R1+0x1ec] ;  /* 0x0001ec00010b7983 */ /* 0x001ea80000300800 */
[----:B----4-:R-:W-:Y:S04]  /*14e60*/  STS.U8 [R17+UR14+0x6000], R26 ;  /* 0x0060001a11007988 */ /* 0x010fe8000800000e */
[----:B------:R-:W-:Y:S04]  /*14e70*/  STS.U8 [R17+UR14+0x6400], R24 ;  /* 0x0064001811007988 */ /* 0x000fe8000800000e */
[----:B------:R-:W-:Y:S04]  /*14e80*/  STS.U8 [R17+UR14+0x6800], R23 ;  /* 0x0068001711007988 */ /* 0x000fe8000800000e */
[----:B------:R-:W-:Y:S04]  /*14e90*/  STS.U8 [R17+UR14+0x6c00], R21 ;  /* 0x006c001511007988 */ /* 0x000fe8000800000e */
[----:B------:R-:W-:Y:S04]  /*14ea0*/  STS.U8 [R17+UR14+0x7000], R4 ;  /* 0x0070000411007988 */ /* 0x000fe8000800000e */
[----:B--2---:R0:W-:Y:S04]  /*14eb0*/  STL [R1+0x10d8], R11 ;  /* 0x0010d80b01007387 */ /* 0x0041e80000100800 */
[----:B0-----:R-:W2:Y:S04]  /*14ec0*/  LDL.LU R11, [R1+0x1e4] ;  /* 0x0001e400010b7983 */ /* 0x001ea80000300800 */
[----:B------:R-:W4:Y:S04]  /*14ed0*/  LDL.LU R26, [R1+0x204] ;  /* 0x00020400011a7983 */ /* 0x000f280000300800 */
[----:B------:R-:W4:Y:S04]  /*14ee0*/  LDL.LU R24, [R1+0x20c] ;  /* 0x00020c0001187983 */ /* 0x000f280000300800 */
[----:B------:R-:W4:Y:S04]  /*14ef0*/  LDL.LU R23, [R1+0x214] ;  /* 0x0002140001177983 */ /* 0x000f280000300800 */
[----:B------:R-:W4:Y:S04]  /*14f00*/  LDL.LU R21, [R1+0x21c] ;  /* 0x00021c0001157983 */ /* 0x000f280000300800 */
[----:B------:R0:W-:Y:S04]  /*14f10*/  STS.U8 [R17+UR14+0x7400], R8 ;  /* 0x0074000811007988 */ /* 0x0001e8000800000e */
[----:B------:R-:W4:Y:S04]  /*14f20*/  LDL.LU R4, [R1+0x224] ;  /* 0x0002240001047983 */ /* 0x000f280000300800 */
[----:B---3--:R1:W-:Y:S04]  /*14f30*/  STS.U8 [R17+UR14+0x7800], R5 ;  /* 0x0078000511007988 */ /* 0x0083e8000800000e */
[----:B0-----:R-:W3:Y:S04]  /*14f40*/  LDL.LU R8, [R1+0x22c] ;  /* 0x00022c0001087983 */ /* 0x001ee80000300800 */
[----:B------:R0:W-:Y:S04]  /*14f50*/  STS.U8 [R17+UR14+0x7c00], R6 ;  /* 0x007c000611007988 */ /* 0x0001e8000800000e */
[----:B-1----:R-:W3:Y:S04]  /*14f60*/  LDL.LU R5, [R1+0x234] ;  /* 0x0002340001057983 */ /* 0x002ee80000300800 */
        /* <DEDUP_REMOVED lines=18> */
[----:B-----5:R0:W-:Y:S04]  /*15090*/  STS.U8 [R17+UR14+0x3800], R18 ;  /* 0x0038001211007988 */ /* 0x0201e8000800000e */
[----:B-1----:R-:W5:Y:S04]  /*150a0*/  LDL.LU R12, [R1+0x2a4] ;  /* 0x0002a400010c7983 */ /* 0x002f680000300800 */
        /* <DEDUP_REMOVED lines=18> */
[----:B-1----:R-:W3:Y:S04]  /*151d0*/  LDL.LU R25, [R1+0x244] ;  /* 0x0002440001197983 */ /* 0x002ee80000300800 */
[----:B--2---:R0:W-:Y:S04]  /*151e0*/  STS.U8 [R17+UR14+0x8400], R11 ;  /* 0x0084000b11007988 */ /* 0x0041e8000800000e */
[----:B0-----:R-:W2:Y:S04]  /*151f0*/  LDL.LU R11, [R1+0x10d8] ;  /* 0x0010d800010b7983 */ /* 0x001ea80000300800 */
[----:B--2---:R0:W-:Y:S04]  /*15200*/  STS.U8 [R17+UR14+0x8800], R11 ;  /* 0x0088000b11007988 */ /* 0x0041e8000800000e */
[----:B0-----:R-:W2:Y:S04]  /*15210*/  LDL.LU R11, [R1+0x10d4] ;  /* 0x0010d400010b7983 */ /* 0x001ea80000300800 */
[----:B--2---:R0:W-:Y:S04]  /*15220*/  STS.U8 [R17+UR14+0x8c00], R11 ;  /* 0x008c000b11007988 */ /* 0x0041e8000800000e */
[----:B0-----:R-:W2:Y:S04]  /*15230*/  LDL.LU R11, [R1+0x10d0] ;  /* 0x0010d000010b7983 */ /* 0x001ea80000300800 */
[----:B----4-:R-:W-:Y:S04]  /*15240*/  STS.U8 [R17+UR14+0x9400], R26 ;  /* 0x0094001a11007988 */ /* 0x010fe8000800000e */
[----:B------:R-:W-:Y:S04]  /*15250*/  STS.U8 [R17+UR14+0x9800], R24 ;  /* 0x0098001811007988 */ /* 0x000fe8000800000e */
[----:B------:R-:W-:Y:S04]  /*15260*/  STS.U8 [R17+UR14+0x9c00], R23 ;  /* 0x009c001711007988 */ /* 0x000fe8000800000e */
[----:B------:R-:W-:Y:S04]  /*15270*/  STS.U8 [R17+UR14+0xa000], R21 ;  /* 0x00a0001511007988 */ /* 0x000fe8000800000e */
[----:B------:R-:W-:Y:S04]  /*15280*/  STS.U8 [R17+UR14+0xa400], R4 ;  /* 0x00a4000411007988 */ /* 0x000fe8000800000e */
[----:B---3--:R-:W-:Y:S04]  /*15290*/  STS.U8 [R17+UR14+0xa800], R8 ;  /* 0x00a8000811007988 */ /* 0x008fe8000800000e */
[----:B------:R-:W-:Y:S04]  /*152a0*/  STS.U8 [R17+UR14+0xac00], R5 ;  /* 0x00ac000511007988 */ /* 0x000fe8000800000e */
[----:B------:R-:W-:Y:S04]  /*152b0*/  STS.U8 [R17+UR14+0xb000], R6 ;  /* 0x00b0000611007988 */ /* 0x000fe8000800000e */
[----:B------:R-:W-:Y:S04]  /*152c0*/  STS.U8 [R17+UR14+0xb400], R25 ;  /* 0x00b4001911007988 */ /* 0x000fe8000800000e */
[----:B------:R-:W-:Y:S04]  /*152d0*/  STS.U8 [R17+UR14+0xcc00], R20 ;  /* 0x00cc001411007988 */ /* 0x000fe8000800000e */
[----:B------:R-:W-:Y:S04]  /*152e0*/  STS.U8 [R17+UR14+0xd000], R13 ;  /* 0x00d0000d11007988 */ /* 0x000fe8000800000e */
[----:B-----5:R-:W-:Y:S04]  /*152f0*/  STS.U8 [R17+UR14+0xd800], R12 ;  /* 0x00d8000c11007988 */ /* 0x020fe8000800000e */
[----:B--2---:R0:W-:Y:S04]  /*15300*/  STS.U8 [R17+UR14+0x9000], R11 ;  /* 0x0090000b11007988 */ /* 0x0041e8000800000e */
[----:B0-----:R-:W2:Y:S04]  /*15310*/  LDL.LU R11, [R1+0x10cc] ;  /* 0x0010cc00010b7983 */ /* 0x001ea80000300800 */
[----:B------:R-:W3:Y:S04]  /*15320*/  LDL.LU R26, [R1+0x10c8] ;  /* 0x0010c800011a7983 */ /* 0x000ee80000300800 */
[----:B------:R-:W4:Y:S04]  /*15330*/  LDL.LU R24, [R1+0x10c4] ;  /* 0x0010c40001187983 */ /* 0x000f280000300800 */
[----:B------:R-:W5:Y:S04]  /*15340*/  LDL.LU R23, [R1+0x10c0] ;  /* 0x0010c00001177983 */ /* 0x000f680000300800 */
[----:B------:R-:W4:Y:S04]  /*15350*/  LDL.LU R21, [R1+0x10bc] ;  /* 0x0010bc0001157983 */ /* 0x000f280000300800 */
[----:B------:R-:W4:Y:S04]  /*15360*/  LDL.LU R4, [R1+0x10b8] ;  /* 0x0010b80001047983 */ /* 0x000f280000300800 */
[----:B------:R-:W4:Y:S04]  /*15370*/  LDL.LU R8, [R1+0x10b4] ;  /* 0x0010b40001087983 */ /* 0x000f280000300800 */
[----:B------:R-:W4:Y:S04]  /*15380*/  LDL.LU R5, [R1+0x10b0] ;  /* 0x0010b00001057983 */ /* 0x000f280000300800 */
[----:B------:R-:W4:Y:S04]  /*15390*/  LDL.LU R6, [R1+0x10ac] ;  /* 0x0010ac0001067983 */ /* 0x000f280000300800 */
[----:B------:R-:W4:Y:S04]  /*153a0*/  LDL.LU R25, [R1+0x18] ;  /* 0x0000180001197983 */ /* 0x000f280000300800 */
[----:B------:R-:W4:Y:S04]  /*153b0*/  LDL.LU R20, [R1+0x20] ;  /* 0x0000200001147983 */ /* 0x000f280000300800 */
[----:B------:R-:W5:Y:S04]  /*153c0*/  LDL.LU R13, [R1+0x28] ;  /* 0x00002800010d7983 */ /* 0x000f680000300800 */
[----:B------:R-:W5:Y:S04]  /*153d0*/  LDL.LU R12, [R1+0x30] ;  /* 0x00003000010c7983 */ /* 0x000f680000300800 */
[----:B------:R0:W-:Y:S04]  /*153e0*/  STS.U8 [R17+UR14+0xb800], R29 ;  /* 0x00b8001d11007988 */ /* 0x0001e8000800000e */
[----:B------:R1:W-:Y:S04]  /*153f0*/  STS.U8 [R17+UR14+0xbc00], R0 ;  /* 0x00bc000011007988 */ /* 0x0003e8000800000e */
[----:B------:R1:W-:Y:S04]  /*15400*/  STS.U8 [R17+UR14+0xc000], R2 ;  /* 0x00c0000211007988 */ /* 0x0003e8000800000e */
[----:B0-----:R-:W5:Y:S04]  /*15410*/  LDL.LU R29, [R1+0x38] ;  /* 0x00003800011d7983 */ /* 0x001f680000300800 */
[----:B-1----:R-:W5:Y:S04]  /*15420*/  LDL.LU R0, [R1+0x40] ;  /* 0x0000400001007983 */ /* 0x002f680000300800 */
[----:B------:R0:W-:Y:S04]  /*15430*/  STS.U8 [R17+UR14+0xc400], R9 ;  /* 0x00c4000911007988 */ /* 0x0001e8000800000e */
[----:B------:R-:W5:Y:S04]  /*15440*/  LDL.LU R2, [R1+0x48] ;  /* 0x0000480001027983 */ /* 0x000f680000300800 */
[----:B------:R1:W-:Y:S04]  /*15450*/  STS.U8 [R17+UR14+0xc800], R3 ;  /* 0x00c8000311007988 */ /* 0x0003e8000800000e */
[----:B0-----:R-:W5:Y:S04]  /*15460*/  LDL.LU R9, [R1+0x54] ;  /* 0x0000540001097983 */ /* 0x001f680000300800 */
[----:B------:R0:W-:Y:S04]  /*15470*/  STS.U8 [R17+UR14+0xd400], R22 ;  /* 0x00d4001611007988 */ /* 0x0001e8000800000e */
[----:B-1----:R-:W5:Y:S04]  /*15480*/  LDL.LU R3, [R1+0x140] ;  /* 0x0001400001037983 */ /* 0x002f680000300800 */
        /* <DEDUP_REMOVED lines=16> */
[----:B0-----:R-:W5:Y:S04]  /*15590*/  LDL.LU R10, [R1+0x1c0] ;  /* 0x0001c000010a7983 */ /* 0x001f680000300800 */
[----:B------:R0:W-:Y:S02]  /*155a0*/  STS.U8 [R17+UR14+0xe400], R7 ;  /* 0x00e4000711007988 */ /* 0x0001e4000800000e */
[----:B0-----:R-:W-:-:S02]  /*155b0*/  LOP3.LUT R7, R17, 0x40, RZ, 0x3c, !PT ;  /* 0x0000004011077812 */ /* 0x001fc400078e3cff */
[----:B------:R-:W5:Y:S04]  /*155c0*/  LDL.LU R17, [R1+0x10] ;  /* 0x0000100001117983 */ /* 0x000f680000300800 */
[----:B--2---:R0:W-:Y:S04]  /*155d0*/  STS.U8 [R7+UR14+0x200], R11 ;  /* 0x0002000b07007988 */ /* 0x0041e8000800000e */
[----:B---3--:R1:W-:Y:S04]  /*155e0*/  STS.U8 [R7+UR14+0x600], R26 ;  /* 0x0006001a07007988 */ /* 0x0083e8000800000e */
[----:B0-----:R-:W2:Y:S04]  /*155f0*/  LDL.LU R11, [R1+0x8] ;  /* 0x00000800010b7983 */ /* 0x001ea80000300800 */
[----:B-1----:R-:W3:Y:S04]  /*15600*/  LDL.LU R26, [R1] ;  /* 0x00000000011a7983 */ /* 0x002ee80000300800 */
[----:B----4-:R0:W-:Y:S04]  /*15610*/  STS.U8 [R7+UR14+0x3600], R20 ;  /* 0x0036001407007988 */ /* 0x0101e8000800000e */
[----:B-----5:R1:W-:Y:S04]  /*15620*/  STS.U8 [R7+UR14+0x3a00], R13 ;  /* 0x003a000d07007988 */ /* 0x0203e8000800000e */
[----:B------:R4:W-:Y:S04]  /*15630*/  STS.U8 [R7+UR14+0x3e00], R12 ;  /* 0x003e000c07007988 */ /* 0x0009e8000800000e */
[----:B0-----:R-:W5:Y:S04]  /*15640*/  LDL.LU R20, [R1+0x1d0] ;  /* 0x0001d00001147983 */ /* 0x001f680000300800 */
[----:B-1----:R-:W5:Y:S04]  /*15650*/  LDL.LU R13, [R1+0x1e0] ;  /* 0x0001e000010d7983 */ /* 0x002f680000300800 */
[----:B----4-:R-:W4:Y:S04]  /*15660*/  LDL.LU R12, [R1+0x1e8] ;  /* 0x0001e800010c7983 */ /* 0x010f280000300800 */
[----:B------:R-:W-:Y:S04]  /*15670*/  STS.U8 [R7+UR14+0x2200], R6 ;  /* 0x0022000607007988 */ /* 0x000fe8000800000e */
[----:B------:R-:W-:Y:S04]  /*15680*/  STS.U8 [R7+UR14+0x1e00], R5 ;  /* 0x001e000507007988 */ /* 0x000fe8000800000e */
[----:B------:R-:W-:Y:S04]  /*15690*/  STS.U8 [R7+UR14+0x1a00], R8 ;  /* 0x001a000807007988 */ /* 0x000fe8000800000e */
[----:B------:R-:W-:Y:S04]  /*156a0*/  STS.U8 [R7+UR14+0x1600], R4 ;  /* 0x0016000407007988 */ /* 0x000fe8000800000e */
[----:B------:R-:W-:Y:S04]  /*156b0*/  STS.U8 [R7+UR14+0x1200], R21 ;  /* 0x0012001507007988 */ /* 0x000fe8000800000e */
[----:B------:R-:W-:Y:S04]  /*156c0*/  STS.U8 [R7+UR14+0x5600], R22 ;  /* 0x0056001607007988 */ /* 0x000fe8000800000e */
[----:B------:R-:W-:Y:S04]  /*156d0*/  STS.U8 [R7+UR14+0x5a00], R18 ;  /* 0x005a001207007988 */ /* 0x000fe8000800000e */
[----:B------:R0:W-:Y:S04]  /*156e0*/  STS.U8 [R7+UR14+0x6200], R19 ;  /* 0x0062001307007988 */ /* 0x0001e8000800000e */
[----:B------:R1:W-:Y:S04]  /*156f0*/  STS.U8 [R7+UR14+0x6600], R27 ;  /* 0x0066001b07007988 */ /* 0x0003e8000800000e */
[----:B0-----:R-:W4:Y:S04]  /*15700*/  LDL.LU R19, [R1+0x1f0] ;  /* 0x0001f00001137983 */ /* 0x001f280000300800 */
[----:B------:R0:W-:Y:S04]  /*15710*/  STS.U8 [R7+UR14+0x6a00], R15 ;  /* 0x006a000f07007988 */ /* 0x0001e8000800000e */
[----:B-1----:R-:W4:Y:S04]  /*15720*/  LDL.LU R27, [R1+0x1f8] ;  /* 0x0001f800011b7983 */ /* 0x002f280000300800 */
[----:B------:R1:W-:Y:S04]  /*15730*/  STS.U8 [R7+UR14+0x6e00], R14 ;  /* 0x006e000e07007988 */ /* 0x0003e8000800000e */
[----:B0-----:R-:W4:Y:S04]  /*15740*/  LDL.LU R15, [R1+0x200] ;  /* 0x00020000010f7983 */ /* 0x001f280000300800 */
[----:B------:R0:W-:Y:S04]  /*15750*/  STS.U8 [R7+UR14+0x7200], R16 ;  /* 0x0072001007007988 */ /* 0x0001e8000800000e */
[----:B-1----:R-:W4:Y:S04]  /*15760*/  LDL.LU R14, [R1+0x208] ;  /* 0x00020800010e7983 */ /* 0x002f280000300800 */
[----:B------:R1:W-:Y:S04]  /*15770*/  STS.U8 [R7+UR14+0x7600], R10 ;  /* 0x0076000a07007988 */ /* 0x0003e8000800000e */
[----:B0-----:R-:W4:Y:S04]  /*15780*/  LDL.LU R16, [R1+0x210] ;  /* 0x0002100001107983 */ /* 0x001f280000300800 */
[----:B-1----:R-:W4:Y:S04]  /*15790*/  LDL.LU R10, [R1+0x218] ;  /* 0x00021800010a7983 */ /* 0x002f280000300800 */
[----:B------:R-:W4:Y:S04]  /*157a0*/  LDL.LU R6, [R1+0x220] ;  /* 0x0002200001067983 */ /* 0x000f280000300800 */
[----:B------:R-:W4:Y:S04]  /*157b0*/  LDL.LU R5, [R1+0x228] ;  /* 0x0002280001057983 */ /* 0x000f280000300800 */
[----:B------:R-:W4:Y:S04]  /*157c0*/  LDL.LU R8, [R1+0x230] ;  /* 0x0002300001087983 */ /* 0x000f280000300800 */
[----:B------:R-:W4:Y:S04]  /*157d0*/  LDL.LU R4, [R1+0x238] ;  /* 0x0002380001047983 */ /* 0x000f280000300800 */
[----:B------:R-:W4:Y:S04]  /*157e0*/  LDL.LU R21, [R1+0x240] ;  /* 0x0002400001157983 */ /* 0x000f280000300800 */
[----:B------:R-:W4:Y:S04]  /*157f0*/  LDL.LU R22, [R1+0x248] ;  /* 0x0002480001167983 */ /* 0x000f280000300800 */
[----:B------:R0:W-:Y:S04]  /*15800*/  STS.U8 [R7+UR14+0x5e00], R28 ;  /* 0x005e001c07007988 */ /* 0x0001e8000800000e */
[----:B------:R-:W4:Y:S04]  /*15810*/  LDL.LU R18, [R1+0x250] ;  /* 0x0002500001127983 */ /* 0x000f280000300800 */
[----:B0-----:R-:W4:Y:S04]  /*15820*/  LDL.LU R28, [R1+0x258] ;  /* 0x00025800011c7983 */ /* 0x001f280000300800 */
[----:B------:R0:W-:Y:S04]  /*15830*/  STS.U8 [R7+UR14+0xe00], R23 ;  /* 0x000e001707007988 */ /* 0x0001e8000800000e */
[----:B------:R1:W-:Y:S04]  /*15840*/  STS.U8 [R7+UR14+0xa00], R24 ;  /* 0x000a001807007988 */ /* 0x0003e8000800000e */
[----:B0-----:R-:W4:Y:S04]  /*15850*/  LDL.LU R23, [R1+0x260] ;  /* 0x0002600001177983 */ /* 0x001f280000300800 */
[----:B-1----:R-:W4:Y:S04]  /*15860*/  LDL.LU R24, [R1+0x268] ;  /* 0x0002680001187983 */ /* 0x002f280000300800 */
[----:B------:R-:W-:Y:S04]  /*15870*/  STS.U8 [R7+UR14+0x2e00], R17 ;  /* 0x002e001107007988 */ /* 0x000fe8000800000e */
[----:B------:R-:W-:Y:S04]  /*15880*/  STS.U8 [R7+UR14+0x3200], R25 ;  /* 0x0032001907007988 */ /* 0x000fe8000800000e */
[----:B--2---:R-:W-:Y:S04]  /*15890*/  STS.U8 [R7+UR14+0x2a00], R11 ;  /* 0x002a000b07007988 */ /* 0x004fe8000800000e */
[----:B---3--:R0:W-:Y:S04]  /*158a0*/  STS.U8 [R7+UR14+0x2600], R26 ;  /* 0x0026001a07007988 */ /* 0x0081e8000800000e */
[----:B0-----:R-:W2:Y:S04]  /*158b0*/  LDL.LU R26, [R1+0x270] ;  /* 0x00027000011a7983 */ /* 0x001ea80000300800 */
[----:B------:R-:W3:Y:S04]  /*158c0*/  LDL.LU R11, [R1+0x278] ;  /* 0x00027800010b7983 */ /* 0x000ee80000300800 */
[----:B------:R-:W2:Y:S04]  /*158d0*/  LDL.LU R17, [R1+0x288] ;  /* 0x0002880001117983 */ /* 0x000ea80000300800 */
[----:B------:R-:W3:Y:S04]  /*158e0*/  LDL.LU R25, [R1+0x298] ;  /* 0x0002980001197983 */ /* 0x000ee80000300800 */
[----:B------:R0:W-:Y:S04]  /*158f0*/  STS.U8 [R7+UR14+0x4200], R29 ;  /* 0x0042001d07007988 */ /* 0x0001e8000800000e */
[----:B------:R1:W-:Y:S04]  /*15900*/  STS.U8 [R7+UR14+0x4600], R0 ;  /* 0x0046000007007988 */ /* 0x0003e8000800000e */
[----:B------:R5:W-:Y:S04]  /*15910*/  STS.U8 [R7+UR14+0x4a00], R2 ;  /* 0x004a000207007988 */ /* 0x000be8000800000e */
[----:B0-----:R-:W3:Y:S04]  /*15920*/  LDL.LU R29, [R1+0x2ac] ;  /* 0x0002ac00011d7983 */ /* 0x001ee80000300800 */
[----:B-1----:R-:W3:Y:S04]  /*15930*/  LDL.LU R0, [R1+0x2b8] ;  /* 0x0002b80001007983 */ /* 0x002ee80000300800 */
[----:B------:R0:W-:Y:S04]  /*15940*/  STS.U8 [R7+UR14+0x4e00], R9 ;  /* 0x004e000907007988 */ /* 0x0001e8000800000e */
[----:B-----5:R-:W5:Y:S04]  /*15950*/  LDL.LU R2, [R1+0x2c0] ;  /* 0x0002c00001027983 */ /* 0x020f680000300800 */
[----:B------:R1:W-:Y:S04]  /*15960*/  STS.U8 [R7+UR14+0x5200], R3 ;  /* 0x0052000307007988 */ /* 0x0003e8000800000e */
[----:B0-----:R-:W5:Y:S04]  /*15970*/  LDL.LU R9, [R1+0x2c8] ;  /* 0x0002c80001097983 */ /* 0x001f680000300800 */
[----:B------:R0:W-:Y:S04]  /*15980*/  STS.U8 [R7+UR14+0x7a00], R20 ;  /* 0x007a001407007988 */ /* 0x0001e8000800000e */
[----:B-1----:R-:W5:Y:S04]  /*15990*/  LDL.LU R3, [R1+0x2d0] ;  /* 0x0002d00001037983 */ /* 0x002f680000300800 */
[----:B------:R1:W-:Y:S04]  /*159a0*/  STS.U8 [R7+UR14+0x7e00], R13 ;  /* 0x007e000d07007988 */ /* 0x0003e8000800000e */
[----:B0-----:R-:W5:Y:S04]  /*159b0*/  LDL.LU R20, [R1+0x2d8] ;  /* 0x0002d80001147983 */ /* 0x001f680000300800 */
[----:B----4-:R0:W-:Y:S04]  /*159c0*/  STS.U8 [R7+UR14+0x8200], R12 ;  /* 0x0082000c07007988 */ /* 0x0101e8000800000e */
[----:B-1----:R-:W4:Y:S04]  /*159d0*/  LDL.LU R13, [R1+0x2e0] ;  /* 0x0002e000010d7983 */ /* 0x002f280000300800 */
[----:B0-----:R-:W4:Y:S04]  /*159e0*/  LDL.LU R12, [R1+0x2e8] ;  /* 0x0002e800010c7983 */ /* 0x001f280000300800 */
[----:B------:R0:W-:Y:S04]  /*159f0*/  STS.U8 [R7+UR14+0x8600], R19 ;  /* 0x0086001307007988 */ /* 0x0001e8000800000e */
        /* <DEDUP_REMOVED lines=10> */
[----:B-1----:R-:W5:Y:S04]  /*15aa0*/  LDL.LU R10, [R1+0x1094] ;  /* 0x00109400010a7983 */ /* 0x002f680000300800 */
[----:B------:R0:W-:Y:S04]  /*15ab0*/  STS.U8 [R7+UR14+0xb200], R22 ;  /* 0x00b2001607007988 */ /* 0x0001e8000800000e */
[----:B------:R1:W-:Y:S04]  /*15ac0*/  STS.U8 [R7+UR14+0xb600], R18 ;  /* 0x00b6001207007988 */ /* 0x0003e8000800000e */
[----:B0-----:R-:W5:Y:S04]  /*15ad0*/  LDL.LU R22, [R1+0x2f0] ;  /* 0x0002f00001167983 */ /* 0x001f680000300800 */
[----:B------:R0:W-:Y:S04]  /*15ae0*/  STS.U8 [R7+UR14+0xba00], R28 ;  /* 0x00ba001c07007988 */ /* 0x0001e8000800000e */
[----:B-1----:R-:W5:Y:S04]  /*15af0*/  LDL.LU R18, [R1+0x2f8] ;  /* 0x0002f80001127983 */ /* 0x002f680000300800 */
[----:B0-----:R-:W5:Y:S04]  /*15b00*/  LDL.LU R28, [R1+0x30c] ;  /* 0x00030c00011c7983 */ /* 0x001f680000300800 */
[----:B--2---:R0:W-:Y:S04]  /*15b10*/  STS.U8 [R7+UR14+0xce00], R17 ;  /* 0x00ce001107007988 */ /* 0x0041e8000800000e */
[----:B---3--:R1:W-:Y:S04]  /*15b20*/  STS.U8 [R7+UR14+0xd200], R25 ;  /* 0x00d2001907007988 */ /* 0x0083e8000800000e */
[----:B0-----:R-:W2:Y:S04]  /*15b30*/  LDL.LU R17, [R1+0x58] ;  /* 0x0000580001117983 */ /* 0x001ea80000300800 */
[----:B-1----:R-:W3:Y:S04]  /*15b40*/  LDL.LU R25, [R1+0x50] ;  /* 0x0000500001197983 */ /* 0x002ee80000300800 */
[----:B------:R-:W-:Y:S04]  /*15b50*/  STS.U8 [R7+UR14+0x9e00], R6 ;  /* 0x009e000607007988 */ /* 0x000fe8000800000e */
[----:B------:R-:W-:Y:S04]  /*15b60*/  STS.U8 [R7+UR14+0xa200], R5 ;  /* 0x00a2000507007988 */ /* 0x000fe8000800000e */
[----:B------:R-:W-:Y:S04]  /*15b70*/  STS.U8 [R7+UR14+0xda00], R0 ;  /* 0x00da000007007988 */ /* 0x000fe8000800000e */
[----:B------:R-:W-:Y:S04]  /*15b80*/  STS.U8 [R7+UR14+0xa600], R8 ;  /* 0x00a6000807007988 */ /* 0x000fe8000800000e */
[----:B------:R-:W-:Y:S04]  /*15b90*/  STS.U8 [R7+UR14+0xaa00], R4 ;  /* 0x00aa000407007988 */ /* 0x000fe8000800000e */
[----:B----4-:R0:W-:Y:S02]  /*15ba0*/  STS.U8 [R7+UR14+0xf200], R12 ;  /* 0x00f2000c07007988 */ /* 0x0101e4000800000e */
[----:B0-----:R-:W0:Y:S02]  /*15bb0*/  S2R R12, SR_TID.X ;  /* 0x00000000000c7919 */ /* 0x001e240000002100 */
[----:B------:R-:W-:Y:S04]  /*15bc0*/  STS.U8 [R7+UR14+0xae00], R21 ;  /* 0x00ae001507007988 */ /* 0x000fe8000800000e */
[----:B------:R-:W-:Y:S04]  /*15bd0*/  STS.U8 [R7+UR14+0xbe00], R23 ;  /* 0x00be001707007988 */ /* 0x000fe8000800000e */
[----:B------:R-:W-:Y:S04]  /*15be0*/  STS.U8 [R7+UR14+0xc200], R24 ;  /* 0x00c2001807007988 */ /* 0x000fe8000800000e */
[----:B------:R-:W-:Y:S04]  /*15bf0*/  STS.U8 [R7+UR14+0xc600], R26 ;  /* 0x00c6001a07007988 */ /* 0x000fe8000800000e */
[----:B------:R-:W-:Y:S04]  /*15c00*/  STS.U8 [R7+UR14+0xca00], R11 ;  /* 0x00ca000b07007988 */ /* 0x000fe8000800000e */
[----:B------:R-:W-:Y:S04]  /*15c10*/  STS.U8 [R7+UR14+0xd600], R29 ;  /* 0x00d6001d07007988 */ /* 0x000fe8000800000e */
[----:B-----5:R1:W-:Y:S01]  /*15c20*/  STS.U8 [R7+UR14+0xde00], R2 ;  /* 0x00de000207007988 */ /* 0x0203e2000800000e */
[----:B0-----:R-:W-:-:S03]  /*15c30*/  IMAD.SHL.U32 R0, R12, 0x20, RZ ;  /* 0x000000200c007824 */ /* 0x001fc600078e00ff */
[----:B------:R-:W-:Y:S04]  /*15c40*/  STS.U8 [R7+UR14+0xe200], R9 ;  /* 0x00e2000907007988 */ /* 0x000fe8000800000e */
[----:B------:R0:W-:Y:S04]  /*15c50*/  STS.U8 [R7+UR14+0xe600], R3 ;  /* 0x00e6000307007988 */ /* 0x0001e8000800000e */
[----:B------:R-:W-:Y:S04]  /*15c60*/  STS.U8 [R7+UR14+0xea00], R20 ;  /* 0x00ea001407007988 */ /* 0x000fe8000800000e */
[----:B------:R4:W-:Y:S01]  /*15c70*/  STS.U8 [R7+UR14+0xee00], R13 ;  /* 0x00ee000d07007988 */ /* 0x0009e2000800000e */
[----:B------:R-:W-:-:S02]  /*15c80*/  LOP3.LUT R0, R0, 0x3c00, RZ, 0xc0, !PT ;  /* 0x00003c0000007812 */ /* 0x000fc400078ec0ff */
[C---:B-1----:R-:W-:Y:S01]  /*15c90*/  LOP3.LUT R2, R12.reuse, 0x7, RZ, 0xc0, !PT ;  /* 0x000000070c027812 */ /* 0x042fe200078ec0ff */
[----:B0-----:R-:W-:-:S04]  /*15ca0*/  IMAD.SHL.U32 R3, R12, 0x2, RZ ;  /* 0x000000020c037824 */ /* 0x001fc800078e00ff */
[C---:B------:R-:W-:Y:S02]  /*15cb0*/  IMAD R0, R2.reuse, 0x80, R0 ;  /* 0x0000008002007824 */ /* 0x040fe400078e0200 */
[----:B------:R-:W-:-:S05]  /*15cc0*/  IMAD.SHL.U32 R2, R2, 0x10, RZ ;  /* 0x0000001002027824 */ /* 0x000fca00078e00ff */
[----:B------:R-:W-:Y:S01]  /*15cd0*/  LOP3.LUT R2, R2, 0x30, R3, 0x78, !PT ;  /* 0x0000003002027812 */ /* 0x000fe200078e7803 */
[----:B------:R-:W-:Y:S04]  /*15ce0*/  STL [R1+0x1090], R27 ;  /* 0x0010901b01007387 */ /* 0x000fe80000100800 */
[----:B------:R-:W-:Y:S01]  /*15cf0*/  IMAD.IADD R11, R0, 0x1, R2 ;  /* 0x00000001000b7824 */ /* 0x000fe200078e0202 */
[----:B------:R0:W-:Y:S04]  /*15d00*/  STS.U8 [R7+UR14+0xf600], R22 ;  /* 0x00f6001607007988 */ /* 0x0001e8000800000e */
[----:B------:R-:W-:Y:S04]  /*15d10*/  STS.U8 [R7+UR14+0xfa00], R18 ;  /* 0x00fa001207007988 */ /* 0x000fe8000800000e */
[----:B------:R1:W-:Y:S01]  /*15d20*/  STS.U8 [R7+UR14+0xfe00], R28 ;  /* 0x00fe001c07007988 */ /* 0x0003e2000800000e */
[----:B------:R-:W-:-:S02]  /*15d30*/  IMAD R2, R16, 0x100, R10 ;  /* 0x0000010010027824 */ /* 0x000fc400078e020a */
[----:B------:R-:W-:Y:S01]  /*15d40*/  IMAD R4, R15, 0x100, R14 ;  /* 0x000001000f047824 */ /* 0x000fe200078e020e */
[----:B---3--:R-:W-:Y:S01]  /*15d50*/  STL [R1+0x108c], R25 ;  /* 0x00108c1901007387 */ /* 0x008fe20000100800 */
[----:B------:R-:W-:Y:S06]  /*15d60*/  BAR.SYNC.DEFER_BLOCKING 0x0 ;  /* 0x0000000000007b1d */ /* 0x000fec0000010000 */
[----:B------:R-:W3:Y:S04]  /*15d70*/  LDL.LU R8, [R1+0x198] ;  /* 0x0001980001087983 */ /* 0x000ee80000300800 */
[----:B----4-:R-:W4:Y:S04]  /*15d80*/  LDL.LU R13, [R1+0x1a8] ;  /* 0x0001a800010d7983 */ /* 0x010f280000300800 */
[----:B------:R-:W4:Y:S04]  /*15d90*/  LDL.LU R12, [R1+0x1a4] ;  /* 0x0001a400010c7983 */ /* 0x000f280000300800 */
[----:B------:R-:W5:Y:S04]  /*15da0*/  LDL.LU.64 R20, [R1+0x120] ;  /* 0x0001200001147983 */ /* 0x000f680000300a00 */
[----:B------:R-:W2:Y:S04]  /*15db0*/  LDSM.16.M88.4 R24, [R11+UR14] ;  /* 0x0000000e0b18783b */ /* 0x000ea80008000200 */
[----:B0-----:R-:W5:Y:S04]  /*15dc0*/  LDL.LU.64 R22, [R1+0x128] ;  /* 0x0001280001167983 */ /* 0x001f680000300a00 */
[----:B------:R-:W3:Y:S04]  /*15dd0*/  LDL.LU R9, [R1+0x1c4] ;  /* 0x0001c40001097983 */ /* 0x000ee80000300800 */
[----:B------:R-:W3:Y:S04]  /*15de0*/  LDL.LU R29, [R1+0x1d8] ;  /* 0x0001d800011d7983 */ /* 0x000ee80000300800 */
[----:B-1----:R-:W3:Y:S04]  /*15df0*/  LDL.LU R28, [R1+0x1d4] ;  /* 0x0001d400011c7983 */ /* 0x002ee80000300800 */
[----:B------:R-:W3:Y:S04]  /*15e00*/  LDL.LU R10, [R1+0x1c8] ;  /* 0x0001c800010a7983 */ /* 0x000ee80000300800 */
[----:B------:R-:W3:Y:S04]  /*15e10*/  LDL.LU R14, [R1+0x19c] ;  /* 0x00019c00010e7983 */ /* 0x000ee80000300800 */
[----:B------:R-:W-:Y:S04]  /*15e20*/  STL [R1+0x1a0], R11 ;  /* 0x0001a00b01007387 */ /* 0x000fe80000100800 */
[----:B--2---:R-:W-:Y:S01]  /*15e30*/  STL.64 [R1+0x140], R24 ;  /* 0x0001401801007387 */ /* 0x004fe20000100a00 */
[----:B------:R-:W-:-:S02]  /*15e40*/  IMAD.MOV.U32 R16, RZ, RZ, R24 ;  /* 0x000000ffff107224 */ /* 0x000fc400078e0018 */
[----:B------:R-:W-:Y:S01]  /*15e50*/  IMAD.MOV.U32 R15, RZ, RZ, R25 ;  /* 0x000000ffff0f7224 */ /* 0x000fe200078e0019 */
[----:B------:R-:W-:Y:S04]  /*15e60*/  STL.64 [R1+0x148], R26 ;  /* 0x0001481a01007387 */ /* 0x000fe80000100a00 */
[----:B------:R-:W0:Y:S04]  /*15e70*/  LDSM.16.M88.4 R24, [R11+UR14+0x4000] ;  /* 0x0040000e0b18783b */ /* 0x000e280008000200 */
[----:B0-----:R-:W-:Y:S01]  /*15e80*/  STL.64 [R1+0x150], R24 ;  /* 0x0001501801007387 */ /* 0x001fe20000100a00 */
[----:B------:R-:W-:-:S02]  /*15e90*/  IMAD.MOV.U32 R6, RZ, RZ, R24 ;  /* 0x000000ffff067224 */ /* 0x000fc400078e0018 */
[----:B------:R-:W-:Y:S01]  /*15ea0*/  IMAD.MOV.U32 R7, RZ, RZ, R25 ;  /* 0x000000ffff077224 */ /* 0x000fe200078e0019 */
[----:B------:R-:W-:Y:S04]  /*15eb0*/  STL.64 [R1+0x158], R26 ;  /* 0x0001581a01007387 */ /* 0x000fe80000100a00 */
[----:B------:R-:W0:Y:S04]  /*15ec0*/  LDSM.16.M88.4 R24, [R11+UR14+0x8000] ;  /* 0x0080000e0b18783b */ /* 0x000e280008000200 */
[----:B0-----:R-:W-:Y:S01]  /*15ed0*/  STL.64 [R1+0x160], R24 ;  /* 0x0001601801007387 */ /* 0x001fe20000100a00 */
[----:B------:R-:W-:-:S03]  /*15ee0*/  IMAD.MOV.U32 R5, RZ, RZ, R25 ;  /* 0x000000ffff057224 */ /* 0x000fc600078e0019 */
[----:B------:R0:W-:Y:S04]  /*15ef0*/  STL.64 [R1+0x168], R26 ;  /* 0x0001681a01007387 */ /* 0x0001e80000100a00 */
[----:B0-----:R-:W2:Y:S04]  /*15f00*/  LDL.LU R27, [R1+0x1090] ;  /* 0x00109000011b7983 */ /* 0x001ea80000300800 */
[----:B------:R-:W3:Y:S01]  /*15f10*/  LDL.LU R25, [R1+0x108c] ;  /* 0x00108c0001197983 */ /* 0x000ee20000300800 */
[----:B------:R-:W-:Y:S01]  /*15f20*/  IMAD.MOV.U32 R18, RZ, RZ, R24 ;  /* 0x000000ffff127224 */ /* 0x000fe200078e0018 */
[----:B------:R-:W-:-:S02]  /*15f30*/  F2FP.F16.E5M2.UNPACK_B R24, R2 ;  /* 0x00000002ff18723e */ /* 0x000fc400020004ff */
[----:B------:R-:W-:Y:S02]  /*15f40*/  F2FP.F16.E5M2.UNPACK_B R16, R16 ;  /* 0x00000010ff10723e */ /* 0x000fe400020004ff */
[----:B------:R-:W-:Y:S01]  /*15f50*/  STL [R1+0x1088], R18 ;  /* 0x0010881201007387 */ /* 0x000fe20000100800 */
[----:B--2---:R-:W-:Y:S02]  /*15f60*/  IMAD R3, R19, 0x100, R27 ;  /* 0x0000010013037824 */ /* 0x004fe400078e021b */
[----:B---3--:R-:W-:Y:S01]  /*15f70*/  IMAD R0, R25, 0x100, R17 ;  /* 0x0000010019007824 */ /* 0x008fe200078e0211 */
[----:B------:R-:W-:Y:S02]  /*15f80*/  F2FP.F16.E5M2.UNPACK_B R25, R4 ;  /* 0x00000004ff19723e */ /* 0x000fe400020004ff */
[----:B------:R-:W-:Y:S02]  /*15f90*/  F2FP.F16.E5M2.UNPACK_B R26, R3 ;  /* 0x00000003ff1a723e */ /* 0x000fe400020004ff */
[----:B------:R-:W-:-:S02]  /*15fa0*/  F2FP.F16.E5M2.UNPACK_B R27, R0 ;  /* 0x00000000ff1b723e */ /* 0x000fc400020004ff */
[----:B------:R-:W-:-:S05]  /*15fb0*/  F2FP.F16.E5M2.UNPACK_B R17, R15 ;  /* 0x0000000fff11723e */ /* 0x000fca00020004ff */
[----:B------:R0:W-:Y:S02]  /*15fc0*/  STL.64 [R1+0x1080], R16 ;  /* 0x0010801001007387 */ /* 0x0001e40000100a00 */
[----:B-----5:R-:W-:Y:S02]  /*15fd0*/  HMMA.16816.F32 R20, R24, R16, R20 ;  /* 0x000000101814723c */ /* 0x020fe40000001814 */
[----:B0-----:R-:W2:Y:S04]  /*15fe0*/  LDL.LU.64 R16, [R1+0x180] ;  /* 0x0001800001107983 */ /* 0x001ea80000300a00 */
[----:B------:R-:W2:Y:S01]  /*15ff0*/  LDL.LU.64 R18, [R1+0x188] ;  /* 0x0001880001127983 */ /* 0x000ea20000300a00 */
[----:B------:R-:W-:Y:S02]  /*16000*/  F2FP.F16.E5M2.UNPACK_B R6, R6 ;  /* 0x00000006ff06723e */ /* 0x000fe400020004ff */
[----:B------:R-:W-:Y:S01]  /*16010*/  F2FP.F16.E5M2.UNPACK_B R7, R7 ;  /* 0x00000007ff07723e */ /* 0x000fe200020004ff */
[----:B------:R-:W-:-:S02]  /*16020*/  IMAD R0, R8, 0x100, R14 ;  /* 0x0000010008007824 */ /* 0x000fc400078e020e */
[----:B----4-:R-:W-:Y:S02]  /*16030*/  IMAD R8, R12, 0x100, R13 ;  /* 0x000001000c087824 */ /* 0x010fe400078e020d */
[----:B------:R-:W3:Y:S04]  /*16040*/  LDL.LU.64 R12, [R1+0x130] ;  /* 0x00013000010c7983 */ /* 0x000ee80000300a00 */
[----:B------:R-:W3:Y:S04]  /*16050*/  LDL.LU.64 R14, [R1+0x138] ;  /* 0x00013800010e7983 */ /* 0x000ee80000300a00 */
[----:B------:R-:W-:Y:S04]  /*16060*/  STL [R1+0x100c], R20 ;  /* 0x00100c1401007387 */ /* 0x000fe80000100800 */
[----:B------:R0:W-:Y:S04]  /*16070*/  STL [R1+0x1008], R21 ;  /* 0x0010081501007387 */ /* 0x0001e80000100800 */
[----:B------:R-:W-:Y:S04]  /*16080*/  STL [R1+0x1004], R22 ;  /* 0x0010041601007387 */ /* 0x000fe80000100800 */
[----:B------:R1:W-:Y:S04]  /*16090*/  STL [R1+0x1000], R23 ;  /* 0x0010001701007387 */ /* 0x0003e80000100800 */
[----:B0-----:R-:W4:Y:S04]  /*160a0*/  LDL.LU.64 R20, [R1+0x170] ;  /* 0x0001700001147983 */ /* 0x001f280000300a00 */
[----:B-1----:R-:W4:Y:S01]  /*160b0*/  LDL.LU.64 R22, [R1+0x178] ;  /* 0x0001780001167983 */ /* 0x002f220000300a00 */
[----:B--2---:R-:W-:-:S15]  /*160c0*/  HMMA.16816.F32 R16, R24, R6, R16 ;  /* 0x000000061810723c */ /* 0x004fde0000001810 */
[----:B------:R-:W-:-:S04]  /*160d0*/  NOP ;  /* 0x0000000000007918 */ /* 0x000fc80000000000 */
[----:B------:R-:W-:Y:S04]  /*160e0*/  STL.64 [R1], R16 ;  /* 0x0000001001007387 */ /* 0x000fe80000100a00 */
[----:B------:R0:W-:Y:S04]  /*160f0*/  STL.64 [R1+0x8], R18 ;  /* 0x0000081201007387 */ /* 0x0001e80000100a00 */
[----:B0-----:R-:W2:Y:S01]  /*16100*/  LDL.LU R18, [R1+0x1088] ;  /* 0x0010880001127983 */ /* 0x001ea20000300800 */
[----:B------:R-:W-:-:S03]  /*16110*/  F2FP.F16.E5M2.UNPACK_B R5, R5 ;  /* 0x00000005ff05723e */ /* 0x000fc600020004ff */
[----:B------:R-:W5:Y:S01]  /*16120*/  LDL.LU.64 R16, [R1+0x1080] ;  /* 0x0010800001107983 */ /* 0x000f620000300a00 */
[----:B------:R-:W-:Y:S02]  /*16130*/  IMAD R9, R9, 0x100, R10 ;  /* 0x0000010009097824 */ /* 0x000fe400078e020a */
[----:B------:R-:W-:Y:S01]  /*16140*/  IMAD R10, R28, 0x100, R29 ;  /* 0x000001001c0a7824 */ /* 0x000fe200078e021d */
[----:B--2---:R-:W-:-:S07]  /*16150*/  F2FP.F16.E5M2.UNPACK_B R4, R18 ;  /* 0x00000012ff04723e */ /* 0x004fce00020004ff */
[----:B----4-:R-:W-:-:S15]  /*16160*/  HMMA.16816.F32 R20, R24, R4, R20 ;  /* 0x000000041814723c */ /* 0x010fde0000001814 */
[----:B------:R-:W-:-:S04]  /*16170*/  NOP ;  /* 0x0000000000007918 */ /* 0x000fc80000000000 */
[----:B------:R0:W-:Y:S04]  /*16180*/  STL.64 [R1+0x40], R20 ;  /* 0x0000401401007387 */ /* 0x0001e80000100a00 */
[----:B------:R1:W-:Y:S04]  /*16190*/  STL.64 [R1+0x48], R22 ;  /* 0x0000481601007387 */ /* 0x0003e80000100a00 */
[----:B0-----:R-:W5:Y:S04]  /*161a0*/  LDL.LU.64 R20, [R1+0x110] ;  /* 0x0001100001147983 */ /* 0x001f680000300a00 */
[----:B-1----:R-:W5:Y:S04]  /*161b0*/  LDL.LU.64 R22, [R1+0x118] ;  /* 0x0001180001167983 */ /* 0x002f680000300a00 */
[----:B------:R-:W-:Y:S04]  /*161c0*/  STL.64 [R1+0x1078], R6 ;  /* 0x0010780601007387 */ /* 0x000fe80000100a00 */
[----:B------:R-:W-:Y:S04]  /*161d0*/  STL.64 [R1+0x1070], R4 ;  /* 0x0010700401007387 */ /* 0x000fe80000100a00 */
[----:B------:R-:W0:Y:S02]  /*161e0*/  LDSM.16.M88.4 R4, [R11+UR14+0xc000] ;  /* 0x00c0000e0b04783b */ /* 0x000e240008000200 */
[----:B0-----:R-:W-:-:S02]  /*161f0*/  IMAD.MOV.U32 R2, RZ, RZ, R4 ;  /* 0x000000ffff027224 */ /* 0x001fc400078e0004 */
[----:B------:R-:W-:-:S03]  /*16200*/  IMAD.MOV.U32 R3, RZ, RZ, R5 ;  /* 0x000000ffff037224 */ /* 0x000fc600078e0005 */
[----:B------:R-:W-:Y:S02]  /*16210*/  F2FP.F16.E5M2.UNPACK_B R2, R2 ;  /* 0x00000002ff02723e */ /* 0x000fe400020004ff */
[----:B------:R-:W-:-:S07]  /*16220*/  F2FP.F16.E5M2.UNPACK_B R3, R3 ;  /* 0x00000003ff03723e */ /* 0x000fce00020004ff */
[----:B---3--:R-:W-:Y:S01]  /*16230*/  HMMA.16816.F32 R24, R24, R2, R12 ;  /* 0x000000021818723c */ /* 0x008fe2000000180c */
[----:B------:R-:W-:Y:S04]  /*16240*/  STL.64 [R1+0x170], R4 ;  /* 0x0001700401007387 */ /* 0x000fe80000100a00 */
[----:B------:R-:W-:Y:S04]  /*16250*/  STL.64 [R1+0x178], R6 ;  /* 0x0001780601007387 */ /* 0x000fe80000100a00 */
[----:B------:R-:W2:Y:S04]  /*16260*/  LDL.LU R19, [R1+0x2a0] ;  /* 0x0002a00001137983 */ /* 0x000ea80000300800 */
[----:B------:R-:W3:Y:S04]  /*16270*/  LDL.LU R11, [R1+0x29c] ;  /* 0x00029c00010b7983 */ /* 0x000ee80000300800 */
[----:B------:R-:W4:Y:S04]  /*16280*/  LDL.LU R29, [R1+0x2b0] ;  /* 0x0002b000011d7983 */ /* 0x000f280000300800 */
[----:B------:R-:W4:Y:S01]  /*16290*/  LDL.LU R18, [R1+0x2a8] ;  /* 0x0002a80001127983 */ /* 0x000f220000300800 */
[----:B------:R-:W-:-:S03]  /*162a0*/  F2FP.F16.E5M2.UNPACK_B R12, R0 ;  /* 0x00000000ff0c723e */ /* 0x000fc600020004ff */
[----:B------:R-:W-:Y:S01]  /*162b0*/  STL.64 [R1+0xfe8], R26 ;  /* 0x000fe81a01007387 */ /* 0x000fe20000100a00 */
[----:B------:R-:W-:-:S03]  /*162c0*/  F2FP.F16.E5M2.UNPACK_B R13, R8 ;  /* 0x00000008ff0d723e */ /* 0x000fc600020004ff */
[----:B------:R0:W-:Y:S01]  /*162d0*/  STL.64 [R1+0xfe0], R24 ;  /* 0x000fe01801007387 */ /* 0x0001e20000100a00 */
[----:B------:R-:W-:Y:S02]  /*162e0*/  F2FP.F16.E5M2.UNPACK_B R14, R9 ;  /* 0x00000009ff0e723e */ /* 0x000fe400020004ff */
[----:B------:R-:W-:Y:S01]  /*162f0*/  F2FP.F16.E5M2.UNPACK_B R15, R10 ;  /* 0x0000000aff0f723e */ /* 0x000fe200020004ff */
[----:B0-----:R-:W2:Y:S04]  /*16300*/  LDL.LU.64 R24, [R1+0xf0] ;  /* 0x0000f00001187983 */ /* 0x001ea80000300a00 */
[----:B------:R-:W2:Y:S04]  /*16310*/  LDL.LU.64 R26, [R1+0xf8] ;  /* 0x0000f800011a7983 */ /* 0x000ea80000300a00 */
[----:B------:R-:W2:Y:S04]  /*16320*/  LDL.LU R0, [R1+0x27c] ;  /* 0x00027c0001007983 */ /* 0x000ea80000300800 */
[----:B------:R-:W2:Y:S04]  /*16330*/  LDL.LU R8, [R1+0x28c] ;  /* 0x00028c0001087983 */ /* 0x000ea80000300800 */
[----:B------:R-:W2:Y:S04]  /*16340*/  LDL.LU R9, [R1+0x290] ;  /* 0x0002900001097983 */ /* 0x000ea80000300800 */
[----:B------:R-:W3:Y:S01]  /*16350*/  LDL.LU R10, [R1+0x280] ;  /* 0x00028000010a7983 */ /* 0x000ee20000300800 */
[----:B-----5:R-:W-:-:S15]  /*16360*/  HMMA.16816.F32 R4, R12, R16, R20 ;  /* 0x000000100c04723c */ /* 0x020fde0000001814 */
[----:B------:R-:W-:-:S04]  /*16370*/  NOP ;  /* 0x0000000000007918 */ /* 0x000fc80000000000 */
[----:B------:R-:W-:Y:S02]  /*16380*/  IMAD.MOV.U32 R23, RZ, RZ, R6 ;  /* 0x000000ffff177224 */ /* 0x000fe400078e0006 */
[----:B------:R-:W-:Y:S01]  /*16390*/  IMAD.MOV.U32 R28, RZ, RZ, R7 ;  /* 0x000000ffff1c7224 */ /* 0x000fe200078e0007 */
[----:B---3--:R-:W-:Y:S04]  /*163a0*/  STL.64 [R1+0x1068], R10 ;  /* 0x0010680a01007387 */ /* 0x008fe80000100a00 */
[----:B--2---:R0:W-:Y:S04]  /*163b0*/  STL.64 [R1+0x1060], R8 ;  /* 0x0010600801007387 */ /* 0x0041e80000100a00 */
[----:B0-----:R-:W2:Y:S04]  /*163c0*/  LDL.LU.64 R8, [R1+0x100] ;  /* 0x0001000001087983 */ /* 0x001ea80000300a00 */
[----:B------:R-:W2:Y:S04]  /*163d0*/  LDL.LU.64 R10, [R1+0x108] ;  /* 0x00010800010a7983 */ /* 0x000ea80000300a00 */
[----:B------:R-:W2:Y:S01]  /*163e0*/  LDL.LU.64 R6, [R1+0x1078] ;  /* 0x0010780001067983 */ /* 0x000ea20000300a00 */
[----:B------:R-:W-:-:S02]  /*163f0*/  IMAD.MOV.U32 R21, RZ, RZ, R4 ;  /* 0x000000ffff157224 */ /* 0x000fc400078e0004 */
[----:B------:R-:W-:Y:S02]  /*16400*/  IMAD.MOV.U32 R22, RZ, RZ, R5 ;  /* 0x000000ffff167224 */ /* 0x000fe400078e0005 */
[----:B------:R-:W3:Y:S01]  /*16410*/  LDL.LU.64 R4, [R1+0x1070] ;  /* 0x0010700001047983 */ /* 0x000ee20000300a00 */
[----:B--2---:R-:W-:-:S15]  /*16420*/  HMMA.16816.F32 R8, R12, R6, R8 ;  /* 0x000000060c08723c */ /* 0x004fde0000001808 */
[----:B------:R-:W-:-:S04]  /*16430*/  NOP ;  /* 0x0000000000007918 */ /* 0x000fc80000000000 */
[----:B------:R-:W-:Y:S01]  /*16440*/  IMAD.MOV.U32 R20, RZ, RZ, R11 ;  /* 0x000000ffff147224 */ /* 0x000fe200078e000b */
[----:B------:R-:W-:Y:S04]  /*16450*/  STL.64 [R1+0x20], R8 ;  /* 0x0000200801007387 */ /* 0x000fe80000100a00 */
[----:B------:R-:W-:Y:S04]  /*16460*/  STL [R1+0x28], R10 ;  /* 0x0000280a01007387 */ /* 0x000fe80000100800 */
[----:B------:R-:W-:Y:S04]  /*16470*/  STL.64 [R1+0x1018], R22 ;  /* 0x0010181601007387 */ /* 0x000fe80000100a00 */
[----:B------:R0:W-:Y:S04]  /*16480*/  STL.64 [R1+0x1010], R20 ;  /* 0x0010101401007387 */ /* 0x0001e80000100a00 */
[----:B0-----:R-:W2:Y:S04]  /*16490*/  LDL.LU.64 R20, [R1+0xa0] ;  /* 0x0000a00001147983 */ /* 0x001ea80000300a00 */
[----:B------:R-:W2:Y:S01]  /*164a0*/  LDL.LU.64 R22, [R1+0xa8] ;  /* 0x0000a80001167983 */ /* 0x000ea20000300a00 */
[----:B---3--:R-:W-:-:S15]  /*164b0*/  HMMA.16816.F32 R8, R12, R4, R24 ;  /* 0x000000040c08723c */ /* 0x008fde0000001818 */
[----:B------:R-:W-:-:S04]  /*164c0*/  NOP ;  /* 0x0000000000007918 */ /* 0x000fc80000000000 */
[----:B------:R-:W-:Y:S02]  /*164d0*/  IMAD.MOV.U32 R27, RZ, RZ, R8 ;  /* 0x000000ffff1b7224 */ /* 0x000fe400078e0008 */
[----:B------:R-:W-:Y:S02]  /*164e0*/  IMAD.MOV.U32 R26, RZ, RZ, R9 ;  /* 0x000000ffff1a7224 */ /* 0x000fe400078e0009 */
[----:B------:R-:W-:Y:S02]  /*164f0*/  IMAD.MOV.U32 R25, RZ, RZ, R10 ;  /* 0x000000ffff197224 */ /* 0x000fe400078e000a */
[----:B------:R-:W-:Y:S02]  /*16500*/  IMAD.MOV.U32 R24, RZ, RZ, R11 ;  /* 0x000000ffff187224 */ /* 0x000fe400078e000b */
[----:B------:R-:W3:Y:S04]  /*16510*/  LDL.LU.64 R10, [R1+0x1068] ;  /* 0x00106800010a7983 */ /* 0x000ee80000300a00 */
[----:B------:R-:W5:Y:S04]  /*16520*/  LDL.LU.64 R8, [R1+0x1060] ;  /* 0x0010600001087983 */ /* 0x000f680000300a00 */
[----:B------:R-:W-:Y:S04]  /*16530*/  STL.64 [R1+0x1028], R26 ;  /* 0x0010281a01007387 */ /* 0x000fe80000100a00 */
[----:B------:R-:W-:Y:S01]  /*16540*/  STL.64 [R1+0x1020], R24 ;  /* 0x0010201801007387 */ /* 0x000fe20000100a00 */
[----:B--2---:R-:W-:-:S15]  /*16550*/  HMMA.16816.F32 R12, R12, R2, R20 ;  /* 0x000000020c0c723c */ /* 0x004fde0000001814 */
[----:B------:R-:W-:-:S04]  /*16560*/  NOP ;  /* 0x0000000000007918 */ /* 0x000fc80000000000 */
[----:B------:R-:W-:Y:S04]  /*16570*/  STL [R1+0xf84], R12 ;  /* 0x000f840c01007387 */ /* 0x000fe80000100800 */
[----:B------:R0:W-:Y:S04]  /*16580*/  STL [R1+0xf80], R13 ;  /* 0x000f800d01007387 */ /* 0x0001e80000100800 */
[----:B------:R-:W-:Y:S04]  /*16590*/  STL [R1+0xf7c], R14 ;  /* 0x000f7c0e01007387 */ /* 0x000fe80000100800 */
[----:B------:R1:W-:Y:S04]  /*165a0*/  STL [R1+0xf78], R15 ;  /* 0x000f780f01007387 */ /* 0x0003e80000100800 */
[----:B0-----:R-:W2:Y:S04]  /*165b0*/  LDL.LU.64 R12, [R1+0x70] ;  /* 0x00007000010c7983 */ /* 0x001ea80000300a00 */
[----:B-1----:R-:W2:Y:S04]  /*165c0*/  LDL.LU.64 R14, [R1+0x78] ;  /* 0x00007800010e7983 */ /* 0x002ea80000300a00 */
[----:B------:R-:W2:Y:S04]  /*165d0*/  LDL.LU R25, [R1+0x304] ;  /* 0x0003040001197983 */ /* 0x000ea80000300800 */
[----:B------:R-:W2:Y:S04]  /*165e0*/  LDL.LU R26, [R1+0x2fc] ;  /* 0x0002fc00011a7983 */ /* 0x000ea80000300800 */
[----:B------:R-:W2:Y:S04]  /*165f0*/  LDL.LU R27, [R1+0x310] ;  /* 0x00031000011b7983 */ /* 0x000ea80000300800 */
[----:B--2---:R-:W-:Y:S04]  /*16600*/  STL.64 [R1+0x1048], R26 ;  /* 0x0010481a01007387 */ /* 0x004fe80000100a00 */
[----:B------:R0:W-:Y:S04]  /*16610*/  STL [R1+0x1040], R25 ;  /* 0x0010401901007387 */ /* 0x0001e80000100800 */
[----:B0-----:R-:W2:Y:S04]  /*16620*/  LDL.LU.64 R24, [R1+0xd0] ;  /* 0x0000d00001187983 */ /* 0x001ea80000300a00 */
[----:B------:R-:W2:Y:S01]  /*16630*/  LDL.LU.64 R26, [R1+0xd8] ;  /* 0x0000d800011a7983 */ /* 0x000ea20000300a00 */
[----:B---3--:R-:W-:-:S02]  /*16640*/  IMAD R0, R0, 0x100, R10 ;  /* 0x0000010000007824 */ /* 0x008fc400078e020a */
[----:B------:R-:W-:Y:S02]  /*16650*/  IMAD R10, R11, 0x100, R19 ;  /* 0x000001000b0a7824 */ /* 0x000fe400078e0213 */
[----:B-----5:R-:W-:Y:S02]  /*16660*/  IMAD R9, R8, 0x100, R9 ;  /* 0x0000010008097824 */ /* 0x020fe400078e0209 */
[----:B----4-:R-:W-:Y:S01]  /*16670*/  IMAD R11, R18, 0x100, R29 ;  /* 0x00000100120b7824 */ /* 0x010fe200078e021d */
[----:B--2---:R-:W-:Y:S04]  /*16680*/  STL.64 [R1+0x1058], R26 ;  /* 0x0010581a01007387 */ /* 0x004fe80000100a00 */
[----:B------:R0:W-:Y:S04]  /*16690*/  STL.64 [R1+0x1050], R24 ;  /* 0x0010501801007387 */ /* 0x0001e80000100a00 */
[----:B0-----:R-:W2:Y:S04]  /*166a0*/  LDL.LU.64 R24, [R1+0xe0] ;  /* 0x0000e00001187983 */ /* 0x001ea80000300a00 */
[----:B------:R-:W2:Y:S01]  /*166b0*/  LDL.LU.64 R26, [R1+0xe8] ;  /* 0x0000e800011a7983 */ /* 0x000ea20000300a00 */
[----:B------:R-:W-:-:S02]  /*166c0*/  F2FP.F16.E5M2.UNPACK_B R8, R0 ;  /* 0x00000000ff08723e */ /* 0x000fc400020004ff */
[----:B------:R-:W-:Y:S01]  /*166d0*/  F2FP.F16.E5M2.UNPACK_B R9, R9 ;  /* 0x00000009ff09723e */ /* 0x000fe200020004ff */
[----:B------:R-:W3:Y:S01]  /*166e0*/  LDL.LU R20, [R1+0x308] ;  /* 0x0003080001147983 */ /* 0x000ee20000300800 */
[----:B------:R-:W-:Y:S02]  /*166f0*/  F2FP.F16.E5M2.UNPACK_B R10, R10 ;  /* 0x0000000aff0a723e */ /* 0x000fe400020004ff */
[----:B------:R-:W-:Y:S01]  /*16700*/  F2FP.F16.E5M2.UNPACK_B R11, R11 ;  /* 0x0000000bff0b723e */ /* 0x000fe200020004ff */
[----:B------:R-:W4:Y:S04]  /*16710*/  LDL.LU R21, [R1+0x318] ;  /* 0x0003180001157983 */ /* 0x000f280000300800 */
[----:B------:R-:W4:Y:S04]  /*16720*/  LDL.LU R22, [R1+0x314] ;  /* 0x0003140001167983 */ /* 0x000f280000300800 */
[----:B------:R-:W5:Y:S04]  /*16730*/  LDL.LU R23, [R1+0x320] ;  /* 0x0003200001177983 */ /* 0x000f680000300800 */
[----:B------:R-:W5:Y:S01]  /*16740*/  LDL.LU R29, [R1+0x31c] ;  /* 0x00031c00011d7983 */ /* 0x000f620000300800 */
[----:B--2---:R-:W-:-:S15]  /*16750*/  HMMA.16816.F32 R24, R8, R16, R24 ;  /* 0x000000100818723c */ /* 0x004fde0000001818 */
[----:B------:R-:W-:-:S04]  /*16760*/  NOP ;  /* 0x0000000000007918 */ /* 0x000fc80000000000 */
[----:B------:R-:W-:Y:S04]  /*16770*/  STL.64 [R1+0x50], R24 ;  /* 0x0000501801007387 */ /* 0x000fe80000100a00 */
[----:B------:R0:W-:Y:S02]  /*16780*/  STL.64 [R1+0x58], R26 ;  /* 0x0000581a01007387 */ /* 0x0001e40000100a00 */
[----:B0-----:R-:W-:-:S15]  /*16790*/  HMMA.16816.F32 R24, R8, R6, R12 ;  /* 0x000000060818723c */ /* 0x001fde000000180c */
[----:B------:R-:W-:-:S04]  /*167a0*/  NOP ;  /* 0x0000000000007918 */ /* 0x000fc80000000000 */
[----:B------:R-:W-:Y:S02]  /*167b0*/  IMAD.MOV.U32 R14, RZ, RZ, R26 ;  /* 0x000000ffff0e7224 */ /* 0x000fe400078e001a */
[----:B------:R-:W-:Y:S02]  /*167c0*/  IMAD.MOV.U32 R15, RZ, RZ, R27 ;  /* 0x000000ffff0f7224 */ /* 0x000fe400078e001b */
[----:B------:R-:W-:Y:S01]  /*167d0*/  IMAD.MOV.U32 R12, RZ, RZ, R24 ;  /* 0x000000ffff0c7224 */ /* 0x000fe200078e0018 */
[----:B------:R-:W2:Y:S01]  /*167e0*/  LDL.LU.64 R26, [R1+0x1058] ;  /* 0x00105800011a7983 */ /* 0x000ea20000300a00 */
[----:B------:R-:W-:-:S03]  /*167f0*/  IMAD.MOV.U32 R13, RZ, RZ, R25 ;  /* 0x000000ffff0d7224 */ /* 0x000fc600078e0019 */
[----:B------:R-:W2:Y:S04]  /*16800*/  LDL.LU.64 R24, [R1+0x1050] ;  /* 0x0010500001187983 */ /* 0x000ea80000300a00 */
[----:B------:R-:W-:Y:S04]  /*16810*/  STL [R1+0xf94], R15 ;  /* 0x000f940f01007387 */ /* 0x000fe80000100800 */
[----:B------:R-:W-:Y:S04]  /*16820*/  STL [R1+0xf90], R14 ;  /* 0x000f900e01007387 */ /* 0x000fe80000100800 */
[----:B------:R-:W-:Y:S04]  /*16830*/  STL [R1+0xf8c], R13 ;  /* 0x000f8c0d01007387 */ /* 0x000fe80000100800 */
[----:B------:R0:W-:Y:S04]  /*16840*/  STL [R1+0xf88], R12 ;  /* 0x000f880c01007387 */ /* 0x0001e80000100800 */
[----:B0-----:R-:W3:Y:S04]  /*16850*/  LDL.LU.64 R12, [R1+0x90] ;  /* 0x00009000010c7983 */ /* 0x001ee80000300a00 */
[----:B------:R-:W3:Y:S01]  /*16860*/  LDL.LU.64 R14, [R1+0x98] ;  /* 0x00009800010e7983 */ /* 0x000ee20000300a00 */
[----:B--2---:R-:W-:-:S15]  /*16870*/  HMMA.16816.F32 R24, R8, R4, R24 ;  /* 0x000000040818723c */ /* 0x004fde0000001818 */
[----:B------:R-:W-:-:S04]  /*16880*/  NOP ;  /* 0x0000000000007918 */ /* 0x000fc80000000000 */
[----:B------:R-:W-:Y:S04]  /*16890*/  STL.64 [R1+0xa0], R24 ;  /* 0x0000a01801007387 */ /* 0x000fe80000100a00 */
[----:B------:R0:W-:Y:S04]  /*168a0*/  STL.64 [R1+0xa8], R26 ;  /* 0x0000a81a01007387 */ /* 0x0001e80000100a00 */
[----:B0-----:R-:W2:Y:S04]  /*168b0*/  LDL.LU.64 R26, [R1+0x1048] ;  /* 0x00104800011a7983 */ /* 0x001ea80000300a00 */
[----:B------:R-:W4:Y:S01]  /*168c0*/  LDL.LU R25, [R1+0x1040] ;  /* 0x0010400001197983 */ /* 0x000f220000300800 */
[----:B---3--:R-:W-:Y:S03]  /*168d0*/  HMMA.16816.F32 R8, R8, R2, R12 ;  /* 0x000000020808723c */ /* 0x008fe6000000180c */
[----:B------:R-:W3:Y:S04]  /*168e0*/  LDL.LU R18, [R1+0x334] ;  /* 0x0003340001127983 */ /* 0x000ee80000300800 */
[----:B------:R-:W3:Y:S04]  /*168f0*/  LDL.LU R0, [R1+0x340] ;  /* 0x0003400001007983 */ /* 0x000ee80000300800 */
[----:B------:R-:W3:Y:S08]  /*16900*/  LDL.LU R19, [R1+0x33c] ;  /* 0x00033c0001137983 */ /* 0x000ef00000300800 */
[----:B------:R-:W-:-:S02]  /*16910*/  IMAD.MOV.U32 R12, RZ, RZ, R11 ;  /* 0x000000ffff0c7224 */ /* 0x000fc400078e000b */
[----:B------:R-:W-:Y:S02]  /*16920*/  IMAD.MOV.U32 R13, RZ, RZ, R10 ;  /* 0x000000ffff0d7224 */ /* 0x000fe400078e000a */
[----:B------:R-:W-:Y:S02]  /*16930*/  IMAD.MOV.U32 R14, RZ, RZ, R9 ;  /* 0x000000ffff0e7224 */ /* 0x000fe400078e0009 */
[----:B------:R-:W-:Y:S01]  /*16940*/  IMAD.MOV.U32 R15, RZ, RZ, R8 ;  /* 0x000000ffff0f7224 */ /* 0x000fe200078e0008 */
[----:B------:R-:W-:Y:S04]  /*16950*/  STL [R1+0xfa4], R12 ;  /* 0x000fa40c01007387 */ /* 0x000fe80000100800 */
[----:B------:R0:W-:Y:S04]  /*16960*/  STL [R1+0xfa0], R13 ;  /* 0x000fa00d01007387 */ /* 0x0001e80000100800 */
[----:B------:R-:W-:Y:S04]  /*16970*/  STL [R1+0xf9c], R14 ;  /* 0x000f9c0e01007387 */ /* 0x000fe80000100800 */
[----:B------:R1:W-:Y:S04]  /*16980*/  STL [R1+0xf98], R15 ;  /* 0x000f980f01007387 */ /* 0x0003e80000100800 */
[----:B0-----:R-:W3:Y:S04]  /*16990*/  LDL.LU.64 R12, [R1+0xb0] ;  /* 0x0000b000010c7983 */ /* 0x001ee80000300a00 */
[----:B-1----:R-:W3:Y:S01]  /*169a0*/  LDL.LU.64 R14, [R1+0xb8] ;  /* 0x0000b800010e7983 */ /* 0x002ee20000300a00 */
[----:B--2---:R-:W-:-:S02]  /*169b0*/  IMAD R9, R20, 0x100, R27 ;  /* 0x0000010014097824 */ /* 0x004fc400078e021b */
[----:B----4-:R-:W-:Y:S02]  /*169c0*/  IMAD R8, R26, 0x100, R25 ;  /* 0x000001001a087824 */ /* 0x010fe400078e0219 */
[----:B------:R-:W2:Y:S04]  /*169d0*/  LDL.LU.64 R24, [R1+0x80] ;  /* 0x0000800001187983 */ /* 0x000ea80000300a00 */
[----:B------:R-:W4:Y:S01]  /*169e0*/  LDL.LU.64 R26, [R1+0x88] ;  /* 0x00008800011a7983 */ /* 0x000f220000300a00 */
[----:B------:R-:W-:Y:S02]  /*169f0*/  IMAD R10, R22, 0x100, R21 ;  /* 0x00000100160a7824 */ /* 0x000fe400078e0215 */
[----:B-----5:R-:W-:Y:S01]  /*16a00*/  IMAD R11, R29, 0x100, R23 ;  /* 0x000001001d0b7824 */ /* 0x020fe200078e0217 */
[----:B------:R-:W-:Y:S01]  /*16a10*/  F2FP.F16.E5M2.UNPACK_B R8, R8 ;  /* 0x00000008ff08723e */ /* 0x000fe200020004ff */
[----:B----4-:R-:W-:Y:S04]  /*16a20*/  STL.64 [R1+0x1038], R26 ;  /* 0x0010381a01007387 */ /* 0x010fe80000100a00 */
[----:B--2---:R0:W-:Y:S04]  /*16a30*/  STL.64 [R1+0x1030], R24 ;  /* 0x0010301801007387 */ /* 0x0041e80000100a00 */
[----:B0-----:R-:W2:Y:S04]  /*16a40*/  LDL.LU.64 R24, [R1+0xc0] ;  /* 0x0000c00001187983 */ /* 0x001ea80000300a00 */
[----:B------:R-:W2:Y:S01]  /*16a50*/  LDL.LU.64 R26, [R1+0xc8] ;  /* 0x0000c800011a7983 */ /* 0x000ea20000300a00 */
[----:B------:R-:W-:-:S02]  /*16a60*/  F2FP.F16.E5M2.UNPACK_B R9, R9 ;  /* 0x00000009ff09723e */ /* 0x000fc400020004ff */
[----:B------:R-:W-:Y:S01]  /*16a70*/  F2FP.F16.E5M2.UNPACK_B R10, R10 ;  /* 0x0000000aff0a723e */ /* 0x000fe200020004ff */
[----:B------:R-:W4:Y:S01]  /*16a80*/  LDL.LU.64 R20, [R1+0x60] ;  /* 0x0000600001147983 */ /* 0x000f220000300a00 */
[----:B------:R-:W-:-:S03]  /*16a90*/  F2FP.F16.E5M2.UNPACK_B R11, R11 ;  /* 0x0000000bff0b723e */ /* 0x000fc600020004ff */
[----:B------:R-:W4:Y:S04]  /*16aa0*/  LDL.LU.64 R22, [R1+0x68] ;  /* 0x0000680001167983 */ /* 0x000f280000300a00 */
[----:B--2---:R-:W-:Y:S01]  /*16ab0*/  HMMA.16816.F32 R24, R8, R16, R24 ;  /* 0x000000100818723c */ /* 0x004fe20000001818 */
[----:B------:R-:W2:Y:S04]  /*16ac0*/  LDL.LU R16, [R1+0x324] ;  /* 0x0003240001107983 */ /* 0x000ea80000300800 */
[----:B------:R-:W5:-:S14]  /*16ad0*/  LDL.LU R17, [R1+0x32c] ;  /* 0x00032c0001117983 */ /* 0x000f5c0000300800 */
[----:B------:R-:W-:Y:S04]  /*16ae0*/  STL.64 [R1+0xd0], R24 ;  /* 0x0000d01801007387 */ /* 0x000fe80000100a00 */
[----:B------:R3:W-:Y:S02]  /*16af0*/  STL.64 [R1+0xd8], R26 ;  /* 0x0000d81a01007387 */ /* 0x0007e40000100a00 */
[----:B---3--:R-:W-:-:S15]  /*16b00*/  HMMA.16816.F32 R24, R8, R6, R12 ;  /* 0x000000060818723c */ /* 0x008fde000000180c */
[----:B------:R-:W-:-:S04]  /*16b10*/  NOP ;  /* 0x0000000000007918 */ /* 0x000fc80000000000 */
[----:B------:R-:W-:Y:S02]  /*16b20*/  IMAD.MOV.U32 R14, RZ, RZ, R26 ;  /* 0x000000ffff0e7224 */ /* 0x000fe400078e001a */
[----:B------:R-:W-:Y:S02]  /*16b30*/  IMAD.MOV.U32 R15, RZ, RZ, R27 ;  /* 0x000000ffff0f7224 */ /* 0x000fe400078e001b */
[----:B------:R-:W-:Y:S01]  /*16b40*/  IMAD.MOV.U32 R12, RZ, RZ, R24 ;  /* 0x000000ffff0c7224 */ /* 0x000fe200078e0018 */
[----:B------:R-:W3:Y:S01]  /*16b50*/  LDL.LU.64 R26, [R1+0x1038] ;  /* 0x00103800011a7983 */ /* 0x000ee20000300a00 */
[----:B------:R-:W-:-:S03]  /*16b60*/  IMAD.MOV.U32 R13, RZ, RZ, R25 ;  /* 0x000000ffff0d7224 */ /* 0x000fc600078e0019 */
[----:B------:R-:W3:Y:S04]  /*16b70*/  LDL.LU.64 R24, [R1+0x1030] ;  /* 0x0010300001187983 */ /* 0x000ee80000300a00 */
[----:B------:R-:W5:Y:S04]  /*16b80*/  LDL.LU R6, [R1+0x330] ;  /* 0x0003300001067983 */ /* 0x000f680000300800 */
[----:B------:R-:W2:Y:S04]  /*16b90*/  LDL.LU R7, [R1+0x338] ;  /* 0x0003380001077983 */ /* 0x000ea80000300800 */
[----:B------:R0:W-:Y:S04]  /*16ba0*/  STL.64 [R1+0xfb0], R14 ;  /* 0x000fb00e01007387 */ /* 0x0001e80000100a00 */
[----:B0-----:R-:W2:Y:S04]  /*16bb0*/  LDL.LU R15, [R1+0x328] ;  /* 0x00032800010f7983 */ /* 0x001ea80000300800 */
[----:B------:R-:W-:Y:S01]  /*16bc0*/  STL.64 [R1+0xfa8], R12 ;  /* 0x000fa80c01007387 */ /* 0x000fe20000100a00 */
[----:B---3--:R-:W-:-:S15]  /*16bd0*/  HMMA.16816.F32 R24, R8, R4, R24 ;  /* 0x000000040818723c */ /* 0x008fde0000001818 */
[----:B------:R-:W-:-:S04]  /*16be0*/  NOP ;  /* 0x0000000000007918 */ /* 0x000fc80000000000 */
[----:B------:R-:W-:Y:S01]  /*16bf0*/  STL.64 [R1+0xb0], R24 ;  /* 0x0000b01801007387 */ /* 0x000fe20000100a00 */
[----:B------:R-:W-:-:S03]  /*16c00*/  IMAD.MOV.U32 R29, RZ, RZ, R27 ;  /* 0x000000ffff1d7224 */ /* 0x000fc600078e001b */
[----:B------:R0:W-:Y:S04]  /*16c10*/  STL [R1+0xb8], R26 ;  /* 0x0000b81a01007387 */ /* 0x0001e80000100800 */
[----:B0-----:R-:W3:Y:S04]  /*16c20*/  LDL.LU.64 R26, [R1+0x1028] ;  /* 0x00102800011a7983 */ /* 0x001ee80000300a00 */
[----:B------:R-:W5:Y:S01]  /*16c30*/  LDL.LU.64 R24, [R1+0x1020] ;  /* 0x0010200001187983 */ /* 0x000f620000300a00 */
[----:B----4-:R-:W-:Y:S03]  /*16c40*/  HMMA.16816.F32 R8, R8, R2, R20 ;  /* 0x000000020808723c */ /* 0x010fe60000001814 */
[----:B------:R-:W-:Y:S01]  /*16c50*/  STL [R1+0xfd8], R29 ;  /* 0x000fd81d01007387 */ /* 0x000fe20000100800 */
[----:B--2---:R-:W-:-:S03]  /*16c60*/  IMAD R16, R16, 0x100, R15 ;  /* 0x0000010010107824 */ /* 0x004fc600078e020f */
[----:B------:R-:W2:Y:S04]  /*16c70*/  LDL.LU.64 R22, [R1+0x1018] ;  /* 0x0010180001167983 */ /* 0x000ea80000300a00 */
[----:B------:R-:W4:Y:S08]  /*16c80*/  LDL.LU.64 R20, [R1+0x1010] ;  /* 0x0010100001147983 */ /* 0x000f300000300a00 */
[----:B------:R0:W-:Y:S04]  /*16c90*/  STL.64 [R1+0x80], R8 ;  /* 0x0000800801007387 */ /* 0x0001e80000100a00 */
[----:B------:R-:W-:Y:S01]  /*16ca0*/  STL.64 [R1+0x88], R10 ;  /* 0x0000880a01007387 */ /* 0x000fe20000100a00 */
[----:B---3--:R-:W-:-:S02]  /*16cb0*/  IMAD.MOV.U32 R13, RZ, RZ, R26 ;  /* 0x000000ffff0d7224 */ /* 0x008fc400078e001a */
[----:B-----5:R-:W-:Y:S02]  /*16cc0*/  IMAD.MOV.U32 R15, RZ, RZ, R24 ;  /* 0x000000ffff0f7224 */ /* 0x020fe400078e0018 */
[----:B------:R-:W-:Y:S01]  /*16cd0*/  IMAD.MOV.U32 R14, RZ, RZ, R25 ;  /* 0x000000ffff0e7224 */ /* 0x000fe200078e0019 */
[----:B------:R-:W3:Y:S01]  /*16ce0*/  LDL.LU R24, [R1+0x40] ;  /* 0x0000400001187983 */ /* 0x000ee20000300800 */
[----:B------:R-:W-:-:S03]  /*16cf0*/  IMAD.MOV.U32 R12, RZ, RZ, R27 ;  /* 0x000000ffff0c7224 */ /* 0x000fc600078e001b */
[----:B------:R-:W3:Y:S04]  /*16d00*/  LDL.LU R25, [R1+0x44] ;  /* 0x0000440001197983 */ /* 0x000ee80000300800 */
[----:B------:R-:W5:Y:S04]  /*16d10*/  LDL.LU R26, [R1+0x48] ;  /* 0x00004800011a7983 */ /* 0x000f680000300800 */
[----:B------:R-:W5:Y:S01]  /*16d20*/  LDL.LU R27, [R1+0x4c] ;  /* 0x00004c00011b7983 */ /* 0x000f620000300800 */
[----:B------:R-:W-:Y:S02]  /*16d30*/  IMAD R17, R17, 0x100, R6 ;  /* 0x0000010011117824 */ /* 0x000fe400078e0206 */
[----:B------:R-:W-:Y:S01]  /*16d40*/  IMAD R18, R18, 0x100, R7 ;  /* 0x0000010012127824 */ /* 0x000fe200078e0207 */
[----:B------:R-:W2:Y:S04]  /*16d50*/  LDL.LU R6, [R1+0x140] ;  /* 0x0001400001067983 */ /* 0x000ea80000300800 */
[----:B------:R-:W2:Y:S04]  /*16d60*/  LDL.LU R7, [R1+0x144] ;  /* 0x0001440001077983 */ /* 0x000ea80000300800 */
[----:B0-----:R-:W2:Y:S04]  /*16d70*/  LDL.LU R8, [R1+0x150] ;  /* 0x0001500001087983 */ /* 0x001ea80000300800 */
[----:B-----5:R-:W-:Y:S04]  /*16d80*/  STL.64 [R1+0xff8], R26 ;  /* 0x000ff81a01007387 */ /* 0x020fe80000100a00 */
[----:B---3--:R0:W-:Y:S04]  /*16d90*/  STL.64 [R1+0xff0], R24 ;  /* 0x000ff01801007387 */ /* 0x0081e80000100a00 */
[----:B0-----:R-:W3:Y:S04]  /*16da0*/  LDL.LU R24, [R1] ;  /* 0x0000000001187983 */ /* 0x001ee80000300800 */
[----:B------:R-:W3:Y:S04]  /*16db0*/  LDL.LU R25, [R1+0x4] ;  /* 0x0000040001197983 */ /* 0x000ee80000300800 */
[----:B------:R-:W3:Y:S04]  /*16dc0*/  LDL.LU R26, [R1+0x8] ;  /* 0x00000800011a7983 */ /* 0x000ee80000300800 */
[----:B------:R-:W3:Y:S04]  /*16dd0*/  LDL.LU R27, [R1+0xc] ;  /* 0x00000c00011b7983 */ /* 0x000ee80000300800 */
[----:B------:R-:W5:Y:S04]  /*16de0*/  LDL.LU R9, [R1+0x154] ;  /* 0x0001540001097983 */ /* 0x000f680000300800 */
[----:B------:R-:W2:Y:S04]  /*16df0*/  LDL.LU R4, [R1+0x160] ;  /* 0x0001600001047983 */ /* 0x000ea80000300800 */
[----:B------:R-:W2:Y:S04]  /*16e00*/  LDL.LU R5, [R1+0x164] ;  /* 0x0001640001057983 */ /* 0x000ea80000300800 */
[----:B------:R-:W2:Y:S04]  /*16e10*/  LDL.LU R2, [R1+0x170] ;  /* 0x0001700001027983 */ /* 0x000ea80000300800 */
[----:B------:R-:W2:Y:S04]  /*16e20*/  LDL.LU R3, [R1+0x174] ;  /* 0x0001740001037983 */ /* 0x000ea80000300800 */
[----:B------:R-:W-:Y:S04]  /*16e30*/  STL.64 [R1+0xfc0], R14 ;  /* 0x000fc00e01007387 */ /* 0x000fe80000100a00 */
[----:B------:R0:W-:Y:S04]  /*16e40*/  STL.64 [R1+0xfb8], R12 ;  /* 0x000fb80c01007387 */ /* 0x0001e80000100a00 */
[----:B0-----:R-:W2:Y:S04]  /*16e50*/  LDL.LU R12, [R1+0x20] ;  /* 0x00002000010c7983 */ /* 0x001ea80000300800 */
[----:B------:R-:W2:Y:S04]  /*16e60*/  LDL.LU R13, [R1+0x24] ;  /* 0x00002400010d7983 */ /* 0x000ea80000300800 */
[----:B------:R-:W2:Y:S01]  /*16e70*/  LDL.LU R14, [R1+0x28] ;  /* 0x00002800010e7983 */ /* 0x000ea20000300800 */
[----:B----4-:R-:W-:-:S03]  /*16e80*/  IMAD.MOV.U32 R15, RZ, RZ, R20 ;  /* 0x000000ffff0f7224 */ /* 0x010fc600078e0014 */
[----:B------:R-:W4:Y:S01]  /*16e90*/  LDL.LU R20, [R1+0x100c] ;  /* 0x00100c0001147983 */ /* 0x000f220000300800 */
[----:B------:R-:W-:-:S03]  /*16ea0*/  IMAD R19, R19, 0x100, R0 ;  /* 0x0000010013137824 */ /* 0x000fc600078e0200 */
[----:B--2---:R0:W-:Y:S04]  /*16eb0*/  STL.64 [R1+0xfd0], R14 ;  /* 0x000fd00e01007387 */ /* 0x0041e80000100a00 */
[----:B------:R1:W-:Y:S01]  /*16ec0*/  STL.64 [R1+0xfc8], R12 ;  /* 0x000fc80c01007387 */ /* 0x0003e20000100a00 */
[----:B0-----:R-:W-:Y:S02]  /*16ed0*/  IMAD.MOV.U32 R14, RZ, RZ, R23 ;  /* 0x000000ffff0e7224 */ /* 0x001fe400078e0017 */
[----:B-1----:R-:W-:Y:S02]  /*16ee0*/  IMAD.MOV.U32 R12, RZ, RZ, R21 ;  /* 0x000000ffff0c7224 */ /* 0x002fe400078e0015 */
[----:B------:R-:W4:Y:S01]  /*16ef0*/  LDL.LU R21, [R1+0x1008] ;  /* 0x0010080001157983 */ /* 0x000f220000300800 */
[----:B------:R-:W-:-:S03]  /*16f00*/  IMAD.MOV.U32 R13, RZ, RZ, R22 ;  /* 0x000000ffff0d7224 */ /* 0x000fc600078e0016 */
[----:B------:R-:W4:Y:S04]  /*16f10*/  LDL.LU R22, [R1+0x1004] ;  /* 0x0010040001167983 */ /* 0x000f280000300800 */
[----:B------:R-:W4:Y:S01]  /*16f20*/  LDL.LU R23, [R1+0x1000] ;  /* 0x0010000001177983 */ /* 0x000f220000300800 */
[----:B------:R-:W-:Y:S02]  /*16f30*/  F2FP.F16.E5M2.UNPACK_B R16, R16 ;  /* 0x00000010ff10723e */ /* 0x000fe400020004ff */
[----:B------:R-:W-:Y:S01]  /*16f40*/  F2FP.F16.E5M2.UNPACK_B R17, R17 ;  /* 0x00000011ff11723e */ /* 0x000fe200020004ff */
[----:B------:R-:W2:Y:S01]  /*16f50*/  LDL.LU R29, [R1+0x348] ;  /* 0x00034800011d7983 */ /* 0x000ea20000300800 */
[----:B------:R-:W-:Y:S02]  /*16f60*/  F2FP.F16.E5M2.UNPACK_B R18, R18 ;  /* 0x00000012ff12723e */ /* 0x000fe400020004ff */
[----:B------:R-:W-:Y:S01]  /*16f70*/  F2FP.F16.E5M2.UNPACK_B R19, R19 ;  /* 0x00000013ff13723e */ /* 0x000fe200020004ff */
[----:B------:R-:W2:Y:S01]  /*16f80*/  LDL.LU R0, [R1+0x364] ;  /* 0x0003640001007983 */ /* 0x000ea20000300800 */
[----:B------:R-:W-:-:S02]  /*16f90*/  F2FP.F16.E5M2.UNPACK_B R6, R6.H1 ;  /* 0x00000006ff06723e */ /* 0x000fc400030004ff */
[----:B------:R-:W-:Y:S01]  /*16fa0*/  F2FP.F16.E5M2.UNPACK_B R7, R7.H1 ;  /* 0x00000007ff07723e */ /* 0x000fe200030004ff */
[----:B------:R-:W2:Y:S01]  /*16fb0*/  LDL.LU R10, [R1+0x36c] ;  /* 0x00036c00010a7983 */ /* 0x000ea20000300800 */
[----:B------:R-:W-:Y:S02]  /*16fc0*/  F2FP.F16.E5M2.UNPACK_B R8, R8.H1 ;  /* 0x00000008ff08723e */ /* 0x000fe400030004ff */
[----:B-----5:R-:W-:Y:S01]  /*16fd0*/  F2FP.F16.E5M2.UNPACK_B R9, R9.H1 ;  /* 0x00000009ff09723e */ /* 0x020fe200030004ff */
[----:B------:R-:W-:Y:S01]  /*16fe0*/  IMAD.MOV.U32 R15, RZ, RZ, R28 ;  /* 0x000000ffff0f7224 */ /* 0x000fe200078e001c */
[----:B------:R-:W5:Y:S04]  /*16ff0*/  LDL.LU R11, [R1+0x374] ;  /* 0x00037400010b7983 */ /* 0x000f680000300800 */
[----:B------:R-:W2:Y:S01]  /*17000*/  LDL.LU R28, [R1+0x37c] ;  /* 0x00037c00011c7983 */ /* 0x000ea20000300800 */
[C---:B---3--:R-:W-:Y:S08]  /*17010*/  HMMA.16816.F32 R24, R16.reuse, R8, R24 ;  /* 0x000000081018723c */ /* 0x048ff00000001818 */
[----:B----4-:R-:W-:-:S15]  /*17020*/  HMMA.16816.F32 R20, R16, R6, R20 ;  /* 0x000000061014723c */ /* 0x010fde0000001814 */
[----:B------:R-:W-:-:S04]  /*17030*/  NOP ;  /* 0x0000000000007918 */ /* 0x000fc80000000000 */
[----:B------:R0:W-:Y:S04]  /*17040*/  STL.64 [R1+0x100], R20 ;  /* 0x0001001401007387 */ /* 0x0001e80000100a00 */
[----:B------:R1:W-:Y:S04]  /*17050*/  STL.64 [R1+0x108], R22 ;  /* 0x0001081601007387 */ /* 0x0003e80000100a00 */
[----:B0-----:R-:W3:Y:S01]  /*17060*/  LDL.LU R20, [R1+0x370] ;  /* 0x0003700001147983 */ /* 0x001ee20000300800 */
[----:B------:R-:W-:-:S03]  /*17070*/  IMAD.MOV.U32 R21, RZ, RZ, R27 ;  /* 0x000000ffff157224 */ /* 0x000fc600078e001b */
[----:B-1----:R-:W5:Y:S04]  /*17080*/  LDL.LU R22, [R1+0x378] ;  /* 0x0003780001167983 */ /* 0x002f680000300800 */
[----:B------:R-:W4:Y:S04]  /*17090*/  LDL.LU R23, [R1+0x380] ;  /* 0x0003800001177983 */ /* 0x000f280000300800 */
[----:B------:R-:W-:Y:S04]  /*170a0*/  STL.64 [R1+0x120], R24 ;  /* 0x0001201801007387 */ /* 0x000fe80000100a00 */
[----:B------:R0:W-:Y:S04]  /*170b0*/  STL [R1+0x128], R26 ;  /* 0x0001281a01007387 */ /* 0x0001e80000100800 */
[----:B0-----:R-:W2:Y:S04]  /*170c0*/  LDL.LU.64 R26, [R1+0xff8] ;  /* 0x000ff800011a7983 */ /* 0x001ea80000300a00 */
[----:B------:R-:W2:Y:S01]  /*170d0*/  LDL.LU.64 R24, [R1+0xff0] ;  /* 0x000ff00001187983 */ /* 0x000ea20000300a00 */
[----:B------:R-:W-:-:S02]  /*170e0*/  F2FP.F16.E5M2.UNPACK_B R4, R4.H1 ;  /* 0x00000004ff04723e */ /* 0x000fc400030004ff */
[----:B------:R-:W-:-:S07]  /*170f0*/  F2FP.F16.E5M2.UNPACK_B R5, R5.H1 ;  /* 0x00000005ff05723e */ /* 0x000fce00030004ff */
[----:B--2---:R-:W-:-:S15]  /*17100*/  HMMA.16816.F32 R24, R16, R4, R24 ;  /* 0x000000041018723c */ /* 0x004fde0000001818 */
[----:B------:R-:W-:-:S04]  /*17110*/  NOP ;  /* 0x0000000000007918 */ /* 0x000fc80000000000 */
[----:B------:R-:W-:Y:S04]  /*17120*/  STL.64 [R1+0x130], R24 ;  /* 0x0001301801007387 */ /* 0x000fe80000100a00 */
[----:B------:R0:W-:Y:S04]  /*17130*/  STL.64 [R1+0x138], R26 ;  /* 0x0001381a01007387 */ /* 0x0001e80000100a00 */
[----:B0-----:R-:W2:Y:S04]  /*17140*/  LDL.LU.64 R26, [R1+0xfe8] ;  /* 0x000fe800011a7983 */ /* 0x001ea80000300a00 */
[----:B------:R-:W2:Y:S01]  /*17150*/  LDL.LU.64 R24, [R1+0xfe0] ;  /* 0x000fe00001187983 */ /* 0x000ea20000300a00 */
[----:B------:R-:W-:-:S02]  /*17160*/  F2FP.F16.E5M2.UNPACK_B R2, R2.H1 ;  /* 0x00000002ff02723e */ /* 0x000fc400030004ff */
[----:B------:R-:W-:-:S07]  /*17170*/  F2FP.F16.E5M2.UNPACK_B R3, R3.H1 ;  /* 0x00000003ff03723e */ /* 0x000fce00030004ff */
[----:B--2---:R-:W-:Y:S01]  /*17180*/  HMMA.16816.F32 R24, R16, R2, R24 ;  /* 0x000000021018723c */ /* 0x004fe20000001818 */
[----:B------:R-:W2:Y:S04]  /*17190*/  LDL.LU R16, [R1+0x344] ;  /* 0x0003440001107983 */ /* 0x000ea80000300800 */
[----:B------:R-:W3:-:S14]  /*171a0*/  LDL.LU R17, [R1+0x350] ;  /* 0x0003500001117983 */ /* 0x000edc0000300800 */
[----:B------:R0:W-:Y:S04]  /*171b0*/  STL.64 [R1+0xf0], R24 ;  /* 0x0000f01801007387 */ /* 0x0001e80000100a00 */
[----:B------:R1:W-:Y:S04]  /*171c0*/  STL.64 [R1+0xf8], R26 ;  /* 0x0000f81a01007387 */ /* 0x0003e80000100a00 */
[----:B------:R-:W3:Y:S04]  /*171d0*/  LDL.LU R18, [R1+0x34c] ;  /* 0x00034c0001127983 */ /* 0x000ee80000300800 */
[----:B------:R-:W4:Y:S04]  /*171e0*/  LDL.LU R19, [R1+0x358] ;  /* 0x0003580001137983 */ /* 0x000f280000300800 */
[----:B0-----:R-:W4:Y:S04]  /*171f0*/  LDL.LU R24, [R1+0x354] ;  /* 0x0003540001187983 */ /* 0x001f280000300800 */
[----:B------:R-:W5:Y:S04]  /*17200*/  LDL.LU R25, [R1+0x360] ;  /* 0x0003600001197983 */ /* 0x000f680000300800 */
[----:B-1----:R-:W5:Y:S04]  /*17210*/  LDL.LU R26, [R1+0x35c] ;  /* 0x00035c00011a7983 */ /* 0x002f680000300800 */
[----:B------:R-:W5:Y:S01]  /*17220*/  LDL.LU R27, [R1+0x368] ;  /* 0x00036800011b7983 */ /* 0x000f620000300800 */
[----:B--2---:R-:W-:-:S03]  /*17230*/  IMAD R16, R16, 0x100, R29 ;  /* 0x0000010010107824 */ /* 0x004fc600078e021d */
[----:B------:R-:W2:Y:S02]  /*17240*/  LDL.LU R29, [R1+0xfd8] ;  /* 0x000fd800011d7983 */ /* 0x000ea40000300800 */
[----:B------:R-:W-:Y:S01]  /*17250*/  F2FP.F16.E5M2.UNPACK_B R16, R16 ;  /* 0x00000010ff10723e */ /* 0x000fe200020004ff */
[----:B---3--:R-:W-:Y:S02]  /*17260*/  IMAD R17, R18, 0x100, R17 ;  /* 0x0000010012117824 */ /* 0x008fe400078e0211 */
[----:B----4-:R-:W-:-:S03]  /*17270*/  IMAD R18, R24, 0x100, R19 ;  /* 0x0000010018127824 */ /* 0x010fc600078e0213 */
[----:B------:R-:W-:Y:S01]  /*17280*/  F2FP.F16.E5M2.UNPACK_B R17, R17 ;  /* 0x00000011ff11723e */ /* 0x000fe200020004ff */
[----:B-----5:R-:W-:Y:S01]  /*17290*/  IMAD R19, R26, 0x100, R25 ;  /* 0x000001001a137824 */ /* 0x020fe200078e0219 */
[----:B------:R-:W-:-:S04]  /*172a0*/  F2FP.F16.E5M2.UNPACK_B R18, R18 ;  /* 0x00000012ff12723e */ /* 0x000fc800020004ff */
[----:B------:R-:W-:-:S07]  /*172b0*/  F2FP.F16.E5M2.UNPACK_B R19, R19 ;  /* 0x00000013ff13723e */ /* 0x000fce00020004ff */
[----:B------:R-:W-:-:S15]  /*172c0*/  HMMA.16816.F32 R12, R16, R6, R12 ;  /* 0x00000006100c723c */ /* 0x000fde000000180c */
[----:B------:R-:W-:-:S04]  /*172d0*/  NOP ;  /* 0x0000000000007918 */ /* 0x000fc80000000000 */
[----:B------:R-:W-:Y:S04]  /*172e0*/  STL.64 [R1+0x110], R12 ;  /* 0x0001100c01007387 */ /* 0x000fe80000100a00 */
[----:B------:R0:W-:Y:S04]  /*172f0*/  STL.64 [R1+0x118], R14 ;  /* 0x0001180e01007387 */ /* 0x0001e80000100a00 */
[----:B0-----:R-:W3:Y:S04]  /*17300*/  LDL.LU.64 R14, [R1+0xfd0] ;  /* 0x000fd000010e7983 */ /* 0x001ee80000300a00 */
[----:B------:R-:W3:Y:S02]  /*17310*/  LDL.LU.64 R12, [R1+0xfc8] ;  /* 0x000fc800010c7983 */ /* 0x000ee40000300a00 */
[----:B---3--:R-:W-:-:S15]  /*17320*/  HMMA.16816.F32 R12, R16, R8, R12 ;  /* 0x00000008100c723c */ /* 0x008fde000000180c */
        /* <DEDUP_REMOVED lines=10> */
[----:B------:R-:W4:Y:S01]  /*173d0*/  LDL.LU.64 R12, [R1+0xfa8] ;  /* 0x000fa800010c7983 */ /* 0x000f220000300a00 */
[----:B------:R-:W-:-:S02]  /*173e0*/  IMAD R10, R10, 0x100, R20 ;  /* 0x000001000a0a7824 */ /* 0x000fc400078e0214 */
[----:B------:R-:W-:Y:S02]  /*173f0*/  IMAD R11, R11, 0x100, R22 ;  /* 0x000001000b0b7824 */ /* 0x000fe400078e0216 */
[----:B------:R-:W-:Y:S01]  /*17400*/  IMAD R20, R28, 0x100, R23 ;  /* 0x000001001c147824 */ /* 0x000fe200078e0217 */
[----:B------:R-:W5:Y:S01]  /*17410*/  LDL.LU R22, [R1+0x394] ;  /* 0x0003940001167983 */ /* 0x000f620000300800 */
[----:B------:R-:W-:-:S03]  /*17420*/  IMAD R0, R0, 0x100, R27 ;  /* 0x0000010000007824 */ /* 0x000fc600078e021b */
[----:B------:R-:W2:Y:S04]  /*17430*/  LDL.LU R23, [R1+0x3a0] ;  /* 0x0003a00001177983 */ /* 0x000ea80000300800 */
[----:B------:R-:W2:Y:S01]  /*17440*/  LDL.LU R28, [R1+0x39c] ;  /* 0x00039c00011c7983 */ /* 0x000ea20000300800 */
[----:B---3--:R-:W-:Y:S02]  /*17450*/  IMAD.MOV.U32 R26, RZ, RZ, R14 ;  /* 0x000000ffff1a7224 */ /* 0x008fe400078e000e */
[----:B------:R-:W-:Y:S02]  /*17460*/  IMAD.MOV.U32 R27, RZ, RZ, R15 ;  /* 0x000000ffff1b7224 */ /* 0x000fe400078e000f */
[----:B----4-:R-:W-:Y:S02]  /*17470*/  IMAD.MOV.U32 R24, RZ, RZ, R12 ;  /* 0x000000ffff187224 */ /* 0x010fe400078e000c */
[----:B------:R-:W3:Y:S01]  /*17480*/  LDL.LU R12, [R1+0xfa4] ;  /* 0x000fa400010c7983 */ /* 0x000ee20000300800 */
[----:B------:R-:W-:-:S03]  /*17490*/  IMAD.MOV.U32 R25, RZ, RZ, R13 ;  /* 0x000000ffff197224 */ /* 0x000fc600078e000d */
[----:B------:R-:W4:Y:S04]  /*174a0*/  LDL.LU R13, [R1+0xfa0] ;  /* 0x000fa000010d7983 */ /* 0x000f280000300800 */
[----:B------:R-:W2:Y:S04]  /*174b0*/  LDL.LU R14, [R1+0xf9c] ;  /* 0x000f9c00010e7983 */ /* 0x000ea80000300800 */
[----:B------:R-:W2:Y:S04]  /*174c0*/  LDL.LU R15, [R1+0xf98] ;  /* 0x000f9800010f7983 */ /* 0x000ea80000300800 */
[----:B------:R-:W-:Y:S04]  /*174d0*/  STL.64 [R1+0xf30], R26 ;  /* 0x000f301a01007387 */ /* 0x000fe80000100a00 */
[----:B------:R0:W-:Y:S04]  /*174e0*/  STL.64 [R1+0xf28], R24 ;  /* 0x000f281801007387 */ /* 0x0001e80000100a00 */
[----:B0-----:R-:W2:Y:S04]  /*174f0*/  LDL.LU R24, [R1+0xd0] ;  /* 0x0000d00001187983 */ /* 0x001ea80000300800 */
[----:B------:R-:W2:Y:S04]  /*17500*/  LDL.LU R25, [R1+0xd4] ;  /* 0x0000d40001197983 */ /* 0x000ea80000300800 */
[----:B------:R-:W2:Y:S04]  /*17510*/  LDL.LU R26, [R1+0xd8] ;  /* 0x0000d800011a7983 */ /* 0x000ea80000300800 */
[----:B------:R-:W2:Y:S04]  /*17520*/  LDL.LU R27, [R1+0xdc] ;  /* 0x0000dc00011b7983 */ /* 0x000ea80000300800 */
[----:B--2---:R4:W-:Y:S04]  /*17530*/  STL.64 [R1+0xf40], R26 ;  /* 0x000f401a01007387 */ /* 0x0049e80000100a00 */
[----:B------:R0:W-:Y:S01]  /*17540*/  STL.64 [R1+0xf38], R24 ;  /* 0x000f381801007387 */ /* 0x0001e20000100a00 */
[----:B----4-:R-:W-:-:S02]  /*17550*/  IMAD.MOV.U32 R26, RZ, RZ, R13 ;  /* 0x000000ffff1a7224 */ /* 0x010fc400078e000d */
[----:B---3--:R-:W-:Y:S02]  /*17560*/  IMAD.MOV.U32 R27, RZ, RZ, R12 ;  /* 0x000000ffff1b7224 */ /* 0x008fe400078e000c */
[----:B0-----:R-:W-:Y:S02]  /*17570*/  IMAD.MOV.U32 R24, RZ, RZ, R15 ;  /* 0x000000ffff187224 */ /* 0x001fe400078e000f */
[----:B------:R-:W2:Y:S01]  /*17580*/  LDL.LU R15, [R1+0xf94] ;  /* 0x000f9400010f7983 */ /* 0x000ea20000300800 */
[----:B------:R-:W-:-:S03]  /*17590*/  IMAD.MOV.U32 R25, RZ, RZ, R14 ;  /* 0x000000ffff197224 */ /* 0x000fc600078e000e */
[----:B------:R-:W3:Y:S04]  /*175a0*/  LDL.LU R14, [R1+0xf90] ;  /* 0x000f9000010e7983 */ /* 0x000ee80000300800 */
[----:B------:R-:W4:Y:S04]  /*175b0*/  LDL.LU R13, [R1+0xf8c] ;  /* 0x000f8c00010d7983 */ /* 0x000f280000300800 */
        /* <DEDUP_REMOVED lines=9> */
[----:B---3--:R-:W-:-:S02]  /*17650*/  IMAD.MOV.U32 R26, RZ, RZ, R14 ;  /* 0x000000ffff1a7224 */ /* 0x008fc400078e000e */
[----:B------:R-:W-:Y:S02]  /*17660*/  IMAD.MOV.U32 R27, RZ, RZ, R15 ;  /* 0x000000ffff1b7224 */ /* 0x000fe400078e000f */
[----:B0-----:R-:W-:Y:S02]  /*17670*/  IMAD.MOV.U32 R24, RZ, RZ, R12 ;  /* 0x000000ffff187224 */ /* 0x001fe400078e000c */
[----:B------:R-:W2:Y:S01]  /*17680*/  LDL.LU R12, [R1+0xf84] ;  /* 0x000f8400010c7983 */ /* 0x000ea20000300800 */
[----:B----4-:R-:W-:-:S03]  /*17690*/  IMAD.MOV.U32 R25, RZ, RZ, R13 ;  /* 0x000000ffff197224 */ /* 0x010fc600078e000d */
[----:B------:R-:W2:Y:S04]  /*176a0*/  LDL.LU R13, [R1+0xf80] ;  /* 0x000f8000010d7983 */ /* 0x000ea80000300800 */
[----:B------:R-:W2:Y:S04]  /*176b0*/  LDL.LU R14, [R1+0xf7c] ;  /* 0x000f7c00010e7983 */ /* 0x000ea80000300800 */
[----:B------:R-:W2:Y:S04]  /*176c0*/  LDL.LU R15, [R1+0xf78] ;  /* 0x000f7800010f7983 */ /* 0x000ea80000300800 */
[----:B------:R-:W-:Y:S04]  /*176d0*/  STL.64 [R1+0xf70], R26 ;  /* 0x000f701a01007387 */ /* 0x000fe80000100a00 */
[----:B------:R0:W-:Y:S04]  /*176e0*/  STL.64 [R1+0xf68], R24 ;  /* 0x000f681801007387 */ /* 0x0001e80000100a00 */
[----:B0-----:R-:W3:Y:S04]  /*176f0*/  LDL.LU R24, [R1+0x50] ;  /* 0x0000500001187983 */ /* 0x001ee80000300800 */
[----:B------:R-:W3:Y:S04]  /*17700*/  LDL.LU R25, [R1+0x54] ;  /* 0x0000540001197983 */ /* 0x000ee80000300800 */
[----:B------:R-:W3:Y:S04]  /*17710*/  LDL.LU R26, [R1+0x58] ;  /* 0x00005800011a7983 */ /* 0x000ee80000300800 */
[----:B------:R-:W3:Y:S01]  /*17720*/  LDL.LU R27, [R1+0x5c] ;  /* 0x00005c00011b7983 */ /* 0x000ee20000300800 */
[----:B--2---:R-:W-:Y:S01]  /*17730*/  HMMA.16816.F32 R12, R16, R2, R12 ;  /* 0x00000002100c723c */ /* 0x004fe2000000180c */
[----:B------:R-:W-:-:S02]  /*17740*/  F2FP.F16.E5M2.UNPACK_B R16, R0 ;  /* 0x00000000ff10723e */ /* 0x000fc400020004ff */
[----:B------:R-:W-:Y:S02]  /*17750*/  F2FP.F16.E5M2.UNPACK_B R17, R10 ;  /* 0x0000000aff11723e */ /* 0x000fe400020004ff */
[----:B------:R-:W-:Y:S02]  /*17760*/  F2FP.F16.E5M2.UNPACK_B R18, R11 ;  /* 0x0000000bff12723e */ /* 0x000fe400020004ff */
[----:B------:R-:W-:-:S12]  /*17770*/  F2FP.F16.E5M2.UNPACK_B R19, R20 ;  /* 0x00000014ff13723e */ /* 0x000fd800020004ff */
[----:B------:R0:W-:Y:S04]  /*17780*/  STL [R1+0xeb0], R13 ;  /* 0x000eb00d01007387 */ /* 0x0001e80000100800 */
[----:B0-----:R-:W5:Y:S01]  /*17790*/  LDL.LU R13, [R1+0x398] ;  /* 0x00039800010d7983 */ /* 0x001f620000300800 */
[C---:B---3--:R-:W-:Y:S03]  /*177a0*/  HMMA.16816.F32 R24, R16.reuse, R6, R24 ;  /* 0x000000061018723c */ /* 0x048fe60000001818 */
[----:B------:R0:W-:Y:S04]  /*177b0*/  STL [R1+0xeac], R14 ;  /* 0x000eac0e01007387 */ /* 0x0001e80000100800 */
[----:B0-----:R-:W2:Y:S04]  /*177c0*/  LDL.LU R14, [R1+0x38c] ;  /* 0x00038c00010e7983 */ /* 0x001ea80000300800 */
[----:B------:R0:W-:Y:S04]  /*177d0*/  STL [R1+0xea8], R15 ;  /* 0x000ea80f01007387 */ /* 0x0001e80000100800 */
[----:B0-----:R-:W2:Y:S04]  /*177e0*/  LDL.LU R15, [R1+0x390] ;  /* 0x00039000010f7983 */ /* 0x001ea80000300800 */
[----:B------:R-:W3:Y:S04]  /*177f0*/  LDL.LU R0, [R1+0x384] ;  /* 0x0003840001007983 */ /* 0x000ee80000300800 */
[----:B------:R-:W3:Y:S04]  /*17800*/  LDL.LU R10, [R1+0x388] ;  /* 0x00038800010a7983 */ /* 0x000ee80000300800 */
[----:B------:R-:W-:Y:S04]  /*17810*/  STL.64 [R1+0x50], R24 ;  /* 0x0000501801007387 */ /* 0x000fe80000100a00 */
[----:B------:R0:W-:Y:S04]  /*17820*/  STL.64 [R1+0x58], R26 ;  /* 0x0000581a01007387 */ /* 0x0001e80000100a00 */
[----:B0-----:R-:W4:Y:S04]  /*17830*/  LDL.LU.64 R26, [R1+0xf70] ;  /* 0x000f7000011a7983 */ /* 0x001f280000300a00 */
[----:B------:R-:W4:Y:S02]  /*17840*/  LDL.LU.64 R24, [R1+0xf68] ;  /* 0x000f680001187983 */ /* 0x000f240000300a00 */
[----:B----4-:R-:W-:-:S15]  /*17850*/  HMMA.16816.F32 R24, R16, R8, R24 ;  /* 0x000000081018723c */ /* 0x010fde0000001818 */
[----:B------:R-:W-:-:S04]  /*17860*/  NOP ;  /* 0x0000000000007918 */ /* 0x000fc80000000000 */
        /* <DEDUP_REMOVED lines=9> */
[----:B------:R-:W4:Y:S01]  /*17900*/  LDL.LU.64 R24, [R1+0xf48] ;  /* 0x000f480001187983 */ /* 0x000f220000300a00 */
[----:B---3--:R-:W-:-:S02]  /*17910*/  IMAD R0, R0, 0x100, R10 ;  /* 0x0000010000007824 */ /* 0x008fc400078e020a */
[----:B--2---:R-:W-:Y:S02]  /*17920*/  IMAD R10, R14, 0x100, R15 ;  /* 0x000001000e0a7824 */ /* 0x004fe400078e020f */
[----:B-----5:R-:W-:Y:S02]  /*17930*/  IMAD R11, R22, 0x100, R13 ;  /* 0x00000100160b7824 */ /* 0x020fe400078e020d */
[----:B------:R-:W-:Y:S01]  /*17940*/  IMAD R20, R28, 0x100, R23 ;  /* 0x000001001c147824 */ /* 0x000fe200078e0217 */
[----:B----4-:R-:W-:Y:S01]  /*17950*/  HMMA.16816.F32 R16, R16, R2, R24 ;  /* 0x000000021010723c */ /* 0x010fe20000001818 */
[----:B------:R-:W2:Y:S04]  /*17960*/  LDL.LU.64 R26, [R1+0xf40] ;  /* 0x000f4000011a7983 */ /* 0x000ea80000300a00 */
[----:B------:R-:W2:-:S14]  /*17970*/  LDL.LU.64 R24, [R1+0xf38] ;  /* 0x000f380001187983 */ /* 0x000e9c0000300a00 */
[----:B------:R-:W-:Y:S01]  /*17980*/  IMAD.MOV.U32 R28, RZ, RZ, R16 ;  /* 0x000000ffff1c7224 */ /* 0x000fe200078e0010 */
[----:B------:R-:W-:Y:S01]  /*17990*/  F2FP.F16.E5M2.UNPACK_B R16, R0 ;  /* 0x00000000ff10723e */ /* 0x000fe200020004ff */
[----:B------:R-:W-:Y:S01]  /*179a0*/  IMAD.MOV.U32 R15, RZ, RZ, R17 ;  /* 0x000000ffff0f7224 */ /* 0x000fe200078e0011 */
[----:B------:R-:W-:Y:S01]  /*179b0*/  F2FP.F16.E5M2.UNPACK_B R17, R10 ;  /* 0x0000000aff11723e */ /* 0x000fe200020004ff */
[----:B------:R-:W-:Y:S01]  /*179c0*/  IMAD.MOV.U32 R14, RZ, RZ, R18 ;  /* 0x000000ffff0e7224 */ /* 0x000fe200078e0012 */
[----:B------:R-:W-:Y:S01]  /*179d0*/  F2FP.F16.E5M2.UNPACK_B R18, R11 ;  /* 0x0000000bff12723e */ /* 0x000fe200020004ff */
[----:B------:R-:W-:Y:S01]  /*179e0*/  IMAD.MOV.U32 R13, RZ, RZ, R19 ;  /* 0x000000ffff0d7224 */ /* 0x000fe200078e0013 */
[----:B------:R-:W-:Y:S01]  /*179f0*/  F2FP.F16.E5M2.UNPACK_B R19, R20 ;  /* 0x00000014ff13723e */ /* 0x000fe200020004ff */
[----:B------:R-:W-:Y:S04]  /*17a00*/  STL [R1+0xf20], R28 ;  /* 0x000f201c01007387 */ /* 0x000fe80000100800 */
[----:B------:R-:W-:Y:S04]  /*17a10*/  STL [R1+0xf1c], R2 ;  /* 0x000f1c0201007387 */ /* 0x000fe80000100800 */
[----:B------:R-:W-:Y:S04]  /*17a20*/  STL [R1+0xf18], R3 ;  /* 0x000f180301007387 */ /* 0x000fe80000100800 */
[----:B------:R-:W-:Y:S04]  /*17a30*/  STL.64 [R1+0xee0], R14 ;  /* 0x000ee00e01007387 */ /* 0x000fe80000100a00 */
[----:B------:R0:W-:Y:S04]  /*17a40*/  STL.64 [R1+0xed8], R12 ;  /* 0x000ed80c01007387 */ /* 0x0001e80000100a00 */
[----:B0-----:R-:W3:Y:S04]  /*17a50*/  LDL.LU R12, [R1+0xb0] ;  /* 0x0000b000010c7983 */ /* 0x001ee80000300800 */
[----:B------:R-:W3:Y:S04]  /*17a60*/  LDL.LU R13, [R1+0xb4] ;  /* 0x0000b400010d7983 */ /* 0x000ee80000300800 */
[----:B------:R-:W3:Y:S01]  /*17a70*/  LDL.LU R14, [R1+0xb8] ;  /* 0x0000b800010e7983 */ /* 0x000ee20000300800 */
[----:B------:R-:W-:Y:S01]  /*17a80*/  IMAD.MOV.U32 R15, RZ, RZ, R29 ;  /* 0x000000ffff0f7224 */ /* 0x000fe200078e001d */
[----:B--2---:R-:W-:-:S15]  /*17a90*/  HMMA.16816.F32 R24, R16, R6, R24 ;  /* 0x000000061018723c */ /* 0x004fde0000001818 */
[----:B------:R-:W-:-:S04]  /*17aa0*/  NOP ;  /* 0x0000000000007918 */ /* 0x000fc80000000000 */
[----:B------:R-:W-:Y:S04]  /*17ab0*/  STL.64 [R1+0x10], R24 ;  /* 0x0000101801007387 */ /* 0x000fe80000100a00 */
[----:B------:R0:W-:Y:S04]  /*17ac0*/  STL.64 [R1+0x18], R26 ;  /* 0x0000181a01007387 */ /* 0x0001e80000100a00 */
[----:B0-----:R-:W2:Y:S04]  /*17ad0*/  LDL.LU.64 R26, [R1+0xf30] ;  /* 0x000f3000011a7983 */ /* 0x001ea80000300a00 */
[----:B------:R-:W2:Y:S04]  /*17ae0*/  LDL.LU.64 R24, [R1+0xf28] ;  /* 0x000f280001187983 */ /* 0x000ea80000300a00 */
[----:B------:R-:W4:Y:S04]  /*17af0*/  LDL.LU R22, [R1+0x3cc] ;  /* 0x0003cc0001167983 */ /* 0x000f280000300800 */
[----:B------:R-:W4:Y:S04]  /*17b00*/  LDL.LU R23, [R1+0x3d4] ;  /* 0x0003d40001177983 */ /* 0x000f280000300800 */
[----:B------:R-:W5:Y:S01]  /*17b10*/  LDL.LU R29, [R1+0x3dc] ;  /* 0x0003dc00011d7983 */ /* 0x000f620000300800 */
[C---:B--2---:R-:W-:Y:S08]  /*17b20*/  HMMA.16816.F32 R24, R16.reuse, R8, R24 ;  /* 0x000000081018723c */ /* 0x044ff00000001818 */
[----:B---3--:R-:W-:Y:S01]  /*17b30*/  HMMA.16816.F32 R8, R16, R4, R12 ;  /* 0x000000041008723c */ /* 0x008fe2000000180c */
[----:B-----5:R0:W-:Y:S10]  /*17b40*/  STL [R1+0xf24], R29 ;  /* 0x000f241d01007387 */ /* 0x0201f40000100800 */
[----:B------:R-:W-:Y:S04]  /*17b50*/  STL.64 [R1+0xe60], R26 ;  /* 0x000e601a01007387 */ /* 0x000fe80000100a00 */
[----:B------:R-:W-:Y:S04]  /*17b60*/  STL.64 [R1+0xe58], R24 ;  /* 0x000e581801007387 */ /* 0x000fe80000100a00 */
[----:B------:R-:W2:Y:S04]  /*17b70*/  LDL.LU R12, [R1+0x130] ;  /* 0x00013000010c7983 */ /* 0x000ea80000300800 */
[----:B------:R-:W2:Y:S04]  /*17b80*/  LDL.LU R13, [R1+0x134] ;  /* 0x00013400010d7983 */ /* 0x000ea80000300800 */
[----:B------:R-:W3:Y:S04]  /*17b90*/  LDL.LU R14, [R1+0x138] ;  /* 0x00013800010e7983 */ /* 0x000ee80000300800 */
[----:B------:R-:W3:Y:S04]  /*17ba0*/  LDL.LU R15, [R1+0x13c] ;  /* 0x00013c00010f7983 */ /* 0x000ee80000300800 */
[----:B0-----:R-:W5:Y:S04]  /*17bb0*/  LDL.LU R29, [R1+0x3a8] ;  /* 0x0003a800011d7983 */ /* 0x001f680000300800 */
[----:B------:R-:W5:Y:S04]  /*17bc0*/  LDL.LU R0, [R1+0x3a4] ;  /* 0x0003a40001007983 */ /* 0x000f680000300800 */
[----:B------:R-:W4:Y:S04]  /*17bd0*/  LDL.LU R28, [R1+0x3b0] ;  /* 0x0003b000011c7983 */ /* 0x000f280000300800 */
[----:B------:R-:W4:Y:S04]  /*17be0*/  LDL.LU R4, [R1+0x3ac] ;  /* 0x0003ac0001047983 */ /* 0x000f280000300800 */
[----:B------:R-:W4:Y:S04]  /*17bf0*/  LDL.LU R2, [R1+0x3b8] ;  /* 0x0003b80001027983 */ /* 0x000f280000300800 */
[----:B------:R-:W4:Y:S04]  /*17c00*/  LDL.LU R5, [R1+0x3b4] ;  /* 0x0003b40001057983 */ /* 0x000f280000300800 */
[----:B------:R-:W4:Y:S04]  /*17c10*/  LDL.LU R3, [R1+0x3c0] ;  /* 0x0003c00001037983 */ /* 0x000f280000300800 */
[----:B------:R-:W4:Y:S04]  /*17c20*/  LDL.LU R6, [R1+0x3bc] ;  /* 0x0003bc0001067983 */ /* 0x000f280000300800 */
[----:B------:R-:W4:Y:S04]  /*17c30*/  LDL R7, [R1+0x15c] ;  /* 0x00015c0001077983 */ /* 0x000f280000100800 */
[----:B---3--:R0:W-:Y:S04]  /*17c40*/  STL.64 [R1+0xef0], R14 ;  /* 0x000ef00e01007387 */ /* 0x0081e80000100a00 */
[----:B--2---:R1:W-:Y:S01]  /*17c50*/  STL.64 [R1+0xee8], R12 ;  /* 0x000ee80c01007387 */ /* 0x0043e20000100a00 */
[----:B0-----:R-:W-:-:S03]  /*17c60*/  IMAD.MOV.U32 R15, RZ, RZ, R21 ;  /* 0x000000ffff0f7224 */ /* 0x001fc600078e0015 */
[----:B-1----:R-:W2:Y:S04]  /*17c70*/  LDL.LU R12, [R1+0x120] ;  /* 0x00012000010c7983 */ /* 0x002ea80000300800 */
[----:B------:R-:W2:Y:S04]  /*17c80*/  LDL.LU R13, [R1+0x124] ;  /* 0x00012400010d7983 */ /* 0x000ea80000300800 */
[----:B------:R-:W3:Y:S04]  /*17c90*/  LDL.LU R14, [R1+0x128] ;  /* 0x00012800010e7983 */ /* 0x000ee80000300800 */
[----:B------:R-:W2:Y:S04]  /*17ca0*/  LDL R20, [R1+0x148] ;  /* 0x0001480001147983 */ /* 0x000ea80000100800 */
[----:B------:R-:W2:Y:S04]  /*17cb0*/  LDL R21, [R1+0x14c] ;  /* 0x00014c0001157983 */ /* 0x000ea80000100800 */
[----:B----4-:R-:W-:Y:S01]  /*17cc0*/  STL.64 [R1+0xf10], R22 ;  /* 0x000f101601007387 */ /* 0x010fe20000100a00 */
[----:B-----5:R-:W-:-:S02]  /*17cd0*/  IMAD R0, R0, 0x100, R29 ;  /* 0x0000010000007824 */ /* 0x020fc400078e021d */
[----:B------:R-:W-:Y:S02]  /*17ce0*/  IMAD R4, R4, 0x100, R28 ;  /* 0x0000010004047824 */ /* 0x000fe400078e021c */
[----:B------:R-:W-:Y:S02]  /*17cf0*/  IMAD R5, R5, 0x100, R2 ;  /* 0x0000010005057824 */ /* 0x000fe400078e0202 */
[----:B------:R-:W-:Y:S01]  /*17d00*/  IMAD R6, R6, 0x100, R3 ;  /* 0x0000010006067824 */ /* 0x000fe200078e0203 */
[----:B--2---:R0:W-:Y:S04]  /*17d10*/  STL.64 [R1+0xf08], R20 ;  /* 0x000f081401007387 */ /* 0x0041e80000100a00 */
[----:B0-----:R-:W2:Y:S04]  /*17d20*/  LDL.LU R20, [R1+0x80] ;  /* 0x0000800001147983 */ /* 0x001ea80000300800 */
[----:B------:R-:W2:Y:S04]  /*17d30*/  LDL.LU R21, [R1+0x84] ;  /* 0x0000840001157983 */ /* 0x000ea80000300800 */
[----:B------:R-:W2:Y:S04]  /*17d40*/  LDL.LU R22, [R1+0x88] ;  /* 0x0000880001167983 */ /* 0x000ea80000300800 */
[----:B------:R-:W2:Y:S04]  /*17d50*/  LDL.LU R23, [R1+0x8c] ;  /* 0x00008c0001177983 */ /* 0x000ea80000300800 */
[----:B---3--:R-:W-:Y:S04]  /*17d60*/  STL.64 [R1+0xf00], R14 ;  /* 0x000f000e01007387 */ /* 0x008fe80000100a00 */
[----:B------:R0:W-:Y:S04]  /*17d70*/  STL.64 [R1+0xef8], R12 ;  /* 0x000ef80c01007387 */ /* 0x0001e80000100a00 */
[----:B0-----:R-:W3:Y:S04]  /*17d80*/  LDL.LU R12, [R1+0x100] ;  /* 0x00010000010c7983 */ /* 0x001ee80000300800 */
[----:B------:R-:W3:Y:S04]  /*17d90*/  LDL.LU R13, [R1+0x104] ;  /* 0x00010400010d7983 */ /* 0x000ee80000300800 */
[----:B------:R-:W3:Y:S04]  /*17da0*/  LDL.LU R14, [R1+0x108] ;  /* 0x00010800010e7983 */ /* 0x000ee80000300800 */
[----:B------:R-:W3:Y:S04]  /*17db0*/  LDL.LU R15, [R1+0x10c] ;  /* 0x00010c00010f7983 */ /* 0x000ee80000300800 */
[----:B------:R-:W4:Y:S04]  /*17dc0*/  LDL.LU R24, [R1+0xf0] ;  /* 0x0000f00001187983 */ /* 0x000f280000300800 */
[----:B------:R-:W4:Y:S04]  /*17dd0*/  LDL.LU R25, [R1+0xf4] ;  /* 0x0000f40001197983 */ /* 0x000f280000300800 */
[----:B------:R-:W4:Y:S04]  /*17de0*/  LDL.LU R26, [R1+0xf8] ;  /* 0x0000f800011a7983 */ /* 0x000f280000300800 */
[----:B------:R-:W4:Y:S04]  /*17df0*/  LDL.LU R27, [R1+0xfc] ;  /* 0x0000fc00011b7983 */ /* 0x000f280000300800 */
[----:B------:R0:W-:Y:S04]  /*17e00*/  STL.64 [R1+0xe70], R10 ;  /* 0x000e700a01007387 */ /* 0x0001e80000100a00 */
[----:B0-----:R-:W5:Y:S04]  /*17e10*/  LDL.LU R10, [R1+0x3d8] ;  /* 0x0003d800010a7983 */ /* 0x001f680000300800 */
[----:B------:R-:W2:Y:S04]  /*17e20*/  LDL.LU R11, [R1+0x3e0] ;  /* 0x0003e000010b7983 */ /* 0x000ea80000300800 */
[----:B------:R0:W-:Y:S04]  /*17e30*/  STL.64 [R1+0xe68], R8 ;  /* 0x000e680801007387 */ /* 0x0001e80000100a00 */
[----:B0-----:R-:W2:Y:S04]  /*17e40*/  LDL.LU R8, [R1+0x3c4] ;  /* 0x0003c40001087983 */ /* 0x001ea80000300800 */
[----:B------:R-:W2:Y:S04]  /*17e50*/  LDL.LU R9, [R1+0x3d0] ;  /* 0x0003d00001097983 */ /* 0x000ea80000300800 */
[----:B------:R-:W2:Y:S04]  /*17e60*/  LDL.LU R29, [R1+0xf24] ;  /* 0x000f2400011d7983 */ /* 0x000ea80000300800 */
[----:B------:R-:W2:Y:S04]  /*17e70*/  LDL.LU R28, [R1+0xf20] ;  /* 0x000f2000011c7983 */ /* 0x000ea80000300800 */
[----:B------:R-:W2:Y:S04]  /*17e80*/  LDL.LU R2, [R1+0xf1c] ;  /* 0x000f1c0001027983 */ /* 0x000ea80000300800 */
[----:B------:R-:W2:Y:S02]  /*17e90*/  LDL.LU R3, [R1+0xf18] ;  /* 0x000f180001037983 */ /* 0x000ea40000300800 */
[----:B--2---:R-:W-:Y:S02]  /*17ea0*/  HMMA.16816.F32 R16, R16, R2, R20 ;  /* 0x000000021010723c */ /* 0x004fe40000001814 */
[----:B------:R-:W5:Y:S04]  /*17eb0*/  LDL.LU.64 R22, [R1+0xf10] ;  /* 0x000f100001167983 */ /* 0x000f680000300a00 */
[----:B------:R-:W2:Y:S04]  /*17ec0*/  LDL.LU.64 R20, [R1+0xf08] ;  /* 0x000f080001147983 */ /* 0x000ea80000300a00 */
[----:B------:R-:W3:Y:S04]  /*17ed0*/  LDL R2, [R1+0x178] ;  /* 0x0001780001027983 */ /* 0x000ee80000100800 */
[----:B------:R-:W3:Y:S05]  /*17ee0*/  LDL R3, [R1+0x17c] ;  /* 0x00017c0001037983 */ /* 0x000eea0000100800 */
[----:B------:R0:W-:Y:S04]  /*17ef0*/  STL.64 [R1], R16 ;  /* 0x0000001001007387 */ /* 0x0001e80000100a00 */
[----:B------:R1:W-:Y:S01]  /*17f00*/  STL.64 [R1+0x8], R18 ;  /* 0x0000081201007387 */ /* 0x0003e20000100a00 */
[----:B0-----:R-:W-:-:S02]  /*17f10*/  F2FP.F16.E5M2.UNPACK_B R16, R0 ;  /* 0x00000000ff10723e */ /* 0x001fc400020004ff */
[----:B------:R-:W-:Y:S01]  /*17f20*/  F2FP.F16.E5M2.UNPACK_B R17, R4 ;  /* 0x00000004ff11723e */ /* 0x000fe200020004ff */
[----:B------:R-:W4:Y:S01]  /*17f30*/  LDL.LU R0, [R1+0x3c8] ;  /* 0x0003c80001007983 */ /* 0x000f220000300800 */
[----:B-1----:R-:W-:Y:S02]  /*17f40*/  F2FP.F16.E5M2.UNPACK_B R18, R5 ;  /* 0x00000005ff12723e */ /* 0x002fe400020004ff */
[----:B------:R-:W-:Y:S01]  /*17f50*/  F2FP.F16.E5M2.UNPACK_B R19, R6 ;  /* 0x00000006ff13723e */ /* 0x000fe200020004ff */
[----:B------:R-:W4:Y:S04]  /*17f60*/  LDL R4, [R1+0x168] ;  /* 0x0001680001047983 */ /* 0x000f280000100800 */
[----:B------:R-:W4:Y:S04]  /*17f70*/  LDL R6, [R1+0x158] ;  /* 0x0001580001067983 */ /* 0x000f280000100800 */
[----:B------:R-:W4:Y:S01]  /*17f80*/  LDL R5, [R1+0x16c] ;  /* 0x00016c0001057983 */ /* 0x000f220000100800 */
[----:B--2---:R-:W-:-:S02]  /*17f90*/  F2FP.F16.E5M2.UNPACK_B R20, R20 ;  /* 0x00000014ff14723e */ /* 0x004fc400020004ff */
[----:B------:R-:W-:-:S07]  /*17fa0*/  F2FP.F16.E5M2.UNPACK_B R21, R21 ;  /* 0x00000015ff15723e */ /* 0x000fce00020004ff */
[----:B---3--:R-:W-:-:S15]  /*17fb0*/  HMMA.16816.F32 R12, R16, R20, R12 ;  /* 0x00000014100c723c */ /* 0x008fde000000180c */
[----:B------:R-:W-:-:S04]  /*17fc0*/  NOP ;  /* 0x0000000000007918 */ /* 0x000fc80000000000 */
[----:B------:R-:W-:Y:S04]  /*17fd0*/  STL.64 [R1+0x70], R12 ;  /* 0x0000700c01007387 */ /* 0x000fe80000100a00 */
[----:B------:R0:W-:Y:S04]  /*17fe0*/  STL.64 [R1+0x78], R14 ;  /* 0x0000780e01007387 */ /* 0x0001e80000100a00 */
[----:B0-----:R-:W2:Y:S04]  /*17ff0*/  LDL.LU.64 R14, [R1+0xf00] ;  /* 0x000f0000010e7983 */ /* 0x001ea80000300a00 */
[----:B------:R-:W2:Y:S01]  /*18000*/  LDL.LU.64 R12, [R1+0xef8] ;  /* 0x000ef800010c7983 */ /* 0x000ea20000300a00 */
[----:B----4-:R-:W-:-:S02]  /*18010*/  F2FP.F16.E5M2.UNPACK_B R6, R6 ;  /* 0x00000006ff06723e */ /* 0x010fc400020004ff */
[----:B------:R-:W-:-:S07]  /*18020*/  F2FP.F16.E5M2.UNPACK_B R7, R7 ;  /* 0x00000007ff07723e */ /* 0x000fce00020004ff */
[----:B--2---:R-:W-:-:S15]  /*18030*/  HMMA.16816.F32 R12, R16, R6, R12 ;  /* 0x00000006100c723c */ /* 0x004fde000000180c */
[----:B------:R-:W-:-:S04]  /*18040*/  NOP ;  /* 0x0000000000007918 */ /* 0x000fc80000000000 */
[----:B------:R-:W-:Y:S04]  /*18050*/  STL.64 [R1+0x90], R12 ;  /* 0x0000900c01007387 */ /* 0x000fe80000100a00 */
[----:B------:R0:W-:Y:S04]  /*18060*/  STL.64 [R1+0x98], R14 ;  /* 0x0000980e01007387 */ /* 0x0001e80000100a00 */
[----:B0-----:R-:W2:Y:S04]  /*18070*/  LDL.LU.64 R14, [R1+0xef0] ;  /* 0x000ef000010e7983 */ /* 0x001ea80000300a00 */
[----:B------:R-:W2:Y:S01]  /*18080*/  LDL.LU.64 R12, [R1+0xee8] ;  /* 0x000ee800010c7983 */ /* 0x000ea20000300a00 */
[----:B------:R-:W-:-:S02]  /*18090*/  F2FP.F16.E5M2.UNPACK_B R4, R4 ;  /* 0x00000004ff04723e */ /* 0x000fc400020004ff */
[----:B------:R-:W-:-:S07]  /*180a0*/  F2FP.F16.E5M2.UNPACK_B R5, R5 ;  /* 0x00000005ff05723e */ /* 0x000fce00020004ff */
[----:B--2---:R-:W-:-:S15]  /*180b0*/  HMMA.16816.F32 R12, R16, R4, R12 ;  /* 0x00000004100c723c */ /* 0x004fde000000180c */
[----:B------:R-:W-:-:S04]  /*180c0*/  NOP ;  /* 0x0000000000007918 */ /* 0x000fc80000000000 */
[----:B------:R-:W-:Y:S04]  /*180d0*/  STL.64 [R1+0x100], R12 ;  /* 0x0001000c01007387 */ /* 0x000fe80000100a00 */
[----:B------:R0:W-:Y:S04]  /*180e0*/  STL.64 [R1+0x108], R14 ;  /* 0x0001080e01007387 */ /* 0x0001e80000100a00 */
[----:B0-----:R-:W2:Y:S04]  /*180f0*/  LDL.LU.64 R14, [R1+0xee0] ;  /* 0x000ee000010e7983 */ /* 0x001ea80000300a00 */
[----:B------:R-:W3:Y:S01]  /*18100*/  LDL.LU.64 R12, [R1+0xed8] ;  /* 0x000ed800010c7983 */ /* 0x000ee20000300a00 */
[----:B------:R-:W-:-:S02]  /*18110*/  F2FP.F16.E5M2.UNPACK_B R2, R2 ;  /* 0x00000002ff02723e */ /* 0x000fc400020004ff */
[----:B------:R-:W-:-:S07]  /*18120*/  F2FP.F16.E5M2.UNPACK_B R3, R3 ;  /* 0x00000003ff03723e */ /* 0x000fce00020004ff */
[----:B------:R-:W-:Y:S01]  /*18130*/  HMMA.16816.F32 R16, R16, R2, R24 ;  /* 0x000000021010723c */ /* 0x000fe20000001818 */
[----:B-----5:R-:W-:Y:S02]  /*18140*/  IMAD R23, R23, 0x100, R10 ;  /* 0x0000010017177824 */ /* 0x020fe400078e020a */
[----:B------:R-:W-:Y:S02]  /*18150*/  IMAD R29, R29, 0x100, R11 ;  /* 0x000001001d1d7824 */ /* 0x000fe400078e020b */
[----:B------:R-:W-:Y:S02]  /*18160*/  IMAD R0, R8, 0x100, R0 ;  /* 0x0000010008007824 */ /* 0x000fe400078e0200 */
[----:B------:R-:W-:Y:S02]  /*18170*/  IMAD R22, R22, 0x100, R9 ;  /* 0x0000010016167824 */ /* 0x000fe400078e0209 */
[----:B------:R-:W-:Y:S02]  /*18180*/  IMAD.MOV.U32 R8, RZ, RZ, R28 ;  /* 0x000000ffff087224 */ /* 0x000fe400078e001c */
[----:B--2---:R-:W-:-:S02]  /*18190*/  IMAD.MOV.U32 R10, RZ, RZ, R14 ;  /* 0x000000ffff0a7224 */ /* 0x004fc400078e000e */
[----:B------:R-:W-:Y:S02]  /*181a0*/  IMAD.MOV.U32 R9, RZ, RZ, R15 ;  /* 0x000000ffff097224 */ /* 0x000fe400078e000f */
[----:B---3--:R-:W-:-:S05]  /*181b0*/  IMAD.MOV.U32 R11, RZ, RZ, R13 ;  /* 0x000000ffff0b7224 */ /* 0x008fca00078e000d */
[----:B------:R-:W-:Y:S04]  /*181c0*/  STL.64 [R1+0xe80], R10 ;  /* 0x000e800a01007387 */ /* 0x000fe80000100a00 */
[----:B------:R-:W-:Y:S04]  /*181d0*/  STL.64 [R1+0xe78], R8 ;  /* 0x000e780801007387 */ /* 0x000fe80000100a00 */
[----:B------:R-:W-:Y:S04]  /*181e0*/  STL.64 [R1+0xc0], R16 ;  /* 0x0000c01001007387 */ /* 0x000fe80000100a00 */
[----:B------:R-:W-:Y:S04]  /*181f0*/  STL [R1+0xc8], R18 ;  /* 0x0000c81201007387 */ /* 0x000fe80000100800 */
[----:B------:R-:W2:Y:S04]  /*18200*/  LDL.LU R13, [R1+0x3e8] ;  /* 0x0003e800010d7983 */ /* 0x000ea80000300800 */
[----:B------:R-:W3:Y:S04]  /*18210*/  LDL.LU R14, [R1+0x3f0] ;  /* 0x0003f000010e7983 */ /* 0x000ee80000300800 */
[----:B------:R-:W3:Y:S04]  /*18220*/  LDL.LU R15, [R1+0x3f8] ;  /* 0x0003f800010f7983 */ /* 0x000ee80000300800 */
[----:B---3--:R-:W-:Y:S04]  /*18230*/  STL.64 [R1+0xec0], R14 ;  /* 0x000ec00e01007387 */ /* 0x008fe80000100a00 */
[----:B--2---:R0:W-:Y:S04]  /*18240*/  STL.64 [R1+0xeb8], R12 ;  /* 0x000eb80c01007387 */ /* 0x0041e80000100a00 */
[----:B0-----:R-:W2:Y:S04]  /*18250*/  LDL.LU R12, [R1+0x60] ;  /* 0x00006000010c7983 */ /* 0x001ea80000300800 */
[----:B------:R-:W2:Y:S04]  /*18260*/  LDL.LU R13, [R1+0x64] ;  /* 0x00006400010d7983 */ /* 0x000ea80000300800 */
[----:B------:R-:W3:Y:S04]  /*18270*/  LDL.LU R14, [R1+0x68] ;  /* 0x00006800010e7983 */ /* 0x000ee80000300800 */
[----:B------:R-:W3:Y:S04]  /*18280*/  LDL.LU R15, [R1+0x6c] ;  /* 0x00006c00010f7983 */ /* 0x000ee80000300800 */
[----:B------:R-:W4:Y:S04]  /*18290*/  LDL.LU R24, [R1+0x110] ;  /* 0x0001100001187983 */ /* 0x000f280000300800 */
[----:B------:R-:W4:Y:S04]  /*182a0*/  LDL.LU R25, [R1+0x114] ;  /* 0x0001140001197983 */ /* 0x000f280000300800 */
[----:B------:R-:W4:Y:S04]  /*182b0*/  LDL.LU R26, [R1+0x118] ;  /* 0x00011800011a7983 */ /* 0x000f280000300800 */
[----:B------:R-:W4:Y:S04]  /*182c0*/  LDL.LU R27, [R1+0x11c] ;  /* 0x00011c00011b7983 */ /* 0x000f280000300800 */
[----:B---3--:R-:W-:Y:S04]  /*182d0*/  STL.64 [R1+0xed0], R14 ;  /* 0x000ed00e01007387 */ /* 0x008fe80000100a00 */
[----:B--2---:R0:W-:Y:S04]  /*182e0*/  STL.64 [R1+0xec8], R12 ;  /* 0x000ec80c01007387 */ /* 0x0041e80000100a00 */
[----:B0-----:R-:W2:Y:S04]  /*182f0*/  LDL.LU R12, [R1+0xe0] ;  /* 0x0000e000010c7983 */ /* 0x001ea80000300800 */
[----:B------:R-:W2:Y:S04]  /*18300*/  LDL.LU R13, [R1+0xe4] ;  /* 0x0000e400010d7983 */ /* 0x000ea80000300800 */
[----:B------:R-:W2:Y:S04]  /*18310*/  LDL.LU R14, [R1+0xe8] ;  /* 0x0000e800010e7983 */ /* 0x000ea80000300800 */
[----:B------:R-:W2:Y:S04]  /*18320*/  LDL.LU R15, [R1+0xec] ;  /* 0x0000ec00010f7983 */ /* 0x000ea80000300800 */
[----:B------:R-:W3:Y:S04]  /*18330*/  LDL.LU R8, [R1+0x30] ;  /* 0x0000300001087983 */ /* 0x000ee80000300800 */
[----:B------:R-:W3:Y:S04]  /*18340*/  LDL.LU R9, [R1+0x34] ;  /* 0x0000340001097983 */ /* 0x000ee80000300800 */
[----:B------:R-:W5:Y:S04]  /*18350*/  LDL.LU R10, [R1+0x38] ;  /* 0x00003800010a7983 */ /* 0x000f680000300800 */
[----:B------:R-:W5:Y:S01]  /*18360*/  LDL.LU R11, [R1+0x3c] ;  /* 0x00003c00010b7983 */ /* 0x000f620000300800 */
[----:B------:R-:W-:Y:S01]  /*18370*/  IMAD.MOV.U32 R28, RZ, RZ, R19 ;  /* 0x000000ffff1c7224 */ /* 0x000fe200078e0013 */
[----:B------:R-:W-:-:S02]  /*18380*/  F2FP.F16.E5M2.UNPACK_B R16, R0 ;  /* 0x00000000ff10723e */ /* 0x000fc400020004ff */
[----:B------:R-:W-:Y:S02]  /*18390*/  F2FP.F16.E5M2.UNPACK_B R17, R22 ;  /* 0x00000016ff11723e */ /* 0x000fe400020004ff */
[----:B------:R-:W-:Y:S02]  /*183a0*/  F2FP.F16.E5M2.UNPACK_B R18, R23 ;  /* 0x00000017ff12723e */ /* 0x000fe400020004ff */
[----:B------:R-:W-:Y:S01]  /*183b0*/  F2FP.F16.E5M2.UNPACK_B R19, R29 ;  /* 0x0000001dff13723e */ /* 0x000fe200020004ff */
[----:B-----5:R-:W-:Y:S04]  /*183c0*/  STL.64 [R1+0xe90], R10 ;  /* 0x000e900a01007387 */ /* 0x020fe80000100a00 */
[----:B---3--:R0:W-:Y:S04]  /*183d0*/  STL.64 [R1+0xe88], R8 ;  /* 0x000e880801007387 */ /* 0x0081e80000100a00 */
[----:B0-----:R-:W3:Y:S04]  /*183e0*/  LDL.LU R8, [R1+0x40] ;  /* 0x0000400001087983 */ /* 0x001ee80000300800 */
[----:B------:R-:W3:Y:S04]  /*183f0*/  LDL.LU R9, [R1+0x44] ;  /* 0x0000440001097983 */ /* 0x000ee80000300800 */
[----:B------:R-:W5:Y:S04]  /*18400*/  LDL.LU R10, [R1+0x48] ;  /* 0x00004800010a7983 */ /* 0x000f680000300800 */
[----:B------:R-:W5:Y:S01]  /*18410*/  LDL.LU R11, [R1+0x4c] ;  /* 0x00004c00010b7983 */ /* 0x000f620000300800 */
[C---:B----4-:R-:W-:Y:S08]  /*18420*/  HMMA.16816.F32 R24, R16.reuse, R20, R24 ;  /* 0x000000141018723c */ /* 0x050ff00000001818 */
[C---:B--2---:R-:W-:Y:S01]  /*18430*/  HMMA.16816.F32 R12, R16.reuse, R6, R12 ;  /* 0x00000006100c723c */ /* 0x044fe2000000180c */
[----:B-----5:R-:W-:Y:S04]  /*18440*/  STL.64 [R1+0xea0], R10 ;  /* 0x000ea00a01007387 */ /* 0x020fe80000100a00 */
[----:B---3--:R0:W-:Y:S04]  /*18450*/  STL.64 [R1+0xe98], R8 ;  /* 0x000e980801007387 */ /* 0x0081e80000100a00 */
[----:B0-----:R-:W2:Y:S04]  /*18460*/  LDL.LU R8, [R1+0x50] ;  /* 0x0000500001087983 */ /* 0x001ea80000300800 */
[----:B------:R-:W2:Y:S04]  /*18470*/  LDL.LU R9, [R1+0x54] ;  /* 0x0000540001097983 */ /* 0x000ea80000300800 */
[----:B------:R-:W2:Y:S04]  /*18480*/  LDL.LU R10, [R1+0x58] ;  /* 0x00005800010a7983 */ /* 0x000ea80000300800 */
[----:B------:R-:W2:Y:S04]  /*18490*/  LDL.LU R11, [R1+0x5c] ;  /* 0x00005c00010b7983 */ /* 0x000ea80000300800 */
[----:B------:R0:W-:Y:S04]  /*184a0*/  STL [R1+0xe40], R28 ;  /* 0x000e401c01007387 */ /* 0x0001e80000100800 */
[----:B0-----:R-:W3:Y:S04]  /*184b0*/  LDL.LU R28, [R1+0x3fc] ;  /* 0x0003fc00011c7983 */ /* 0x001ee80000300800 */
[----:B------:R-:W4:Y:S04]  /*184c0*/  LDL.LU R0, [R1+0x3e4] ;  /* 0x0003e40001007983 */ /* 0x000f280000300800 */
[----:B------:R-:W5:Y:S04]  /*184d0*/  LDL.LU R22, [R1+0x3ec] ;  /* 0x0003ec0001167983 */ /* 0x000f680000300800 */
[----:B------:R-:W2:Y:S04]  /*184e0*/  LDL.LU R23, [R1+0x3f4] ;  /* 0x0003f40001177983 */ /* 0x000ea80000300800 */
[----:B------:R-:W3:Y:S04]  /*184f0*/  LDL.LU R29, [R1+0x400] ;  /* 0x00040000011d7983 */ /* 0x000ee80000300800 */
[----:B------:R0:W-:Y:S04]  /*18500*/  STL.64 [R1+0xf0], R24 ;  /* 0x0000f01801007387 */ /* 0x0001e80000100a00 */
[----:B------:R1:W-:Y:S04]  /*18510*/  STL.64 [R1+0xf8], R26 ;  /* 0x0000f81a01007387 */ /* 0x0003e80000100a00 */
[----:B0-----:R-:W2:Y:S04]  /*18520*/  LDL.LU R24, [R1+0x10] ;  /* 0x0000100001187983 */ /* 0x001ea80000300800 */
[----:B------:R-:W2:Y:S04]  /*18530*/  LDL.LU R25, [R1+0x14] ;  /* 0x0000140001197983 */ /* 0x000ea80000300800 */
[----:B-1----:R-:W2:Y:S04]  /*18540*/  LDL.LU R26, [R1+0x18] ;  /* 0x00001800011a7983 */ /* 0x002ea80000300800 */
[----:B------:R-:W2:Y:S04]  /*18550*/  LDL.LU R27, [R1+0x1c] ;  /* 0x00001c00011b7983 */ /* 0x000ea80000300800 */
[----:B------:R-:W-:Y:S04]  /*18560*/  STL.64 [R1+0xd0], R12 ;  /* 0x0000d00c01007387 */ /* 0x000fe80000100a00 */
[----:B------:R0:W-:Y:S04]  /*18570*/  STL.64 [R1+0xd8], R14 ;  /* 0x0000d80e01007387 */ /* 0x0001e80000100a00 */
[----:B0-----:R-:W2:Y:S04]  /*18580*/  LDL.LU.64 R14, [R1+0xed0] ;  /* 0x000ed000010e7983 */ /* 0x001ea80000300a00 */
[----:B------:R-:W2:Y:S02]  /*18590*/  LDL.LU.64 R12, [R1+0xec8] ;  /* 0x000ec800010c7983 */ /* 0x000ea40000300a00 */
[----:B--2---:R-:W-:-:S15]  /*185a0*/  HMMA.16816.F32 R12, R16, R4, R12 ;  /* 0x00000004100c723c */ /* 0x004fde000000180c */
[----:B------:R-:W-:-:S04]  /*185b0*/  NOP ;  /* 0x0000000000007918 */ /* 0x000fc80000000000 */
[----:B------:R-:W-:Y:S04]  /*185c0*/  STL.64 [R1+0xb0], R12 ;  /* 0x0000b00c01007387 */ /* 0x000fe80000100a00 */
[----:B------:R0:W-:Y:S04]  /*185d0*/  STL.64 [R1+0xb8], R14 ;  /* 0x0000b80e01007387 */ /* 0x0001e80000100a00 */
[----:B0-----:R-:W5:Y:S04]  /*185e0*/  LDL.LU.64 R14, [R1+0xec0] ;  /* 0x000ec000010e7983 */ /* 0x001f680000300a00 */
[----:B------:R-:W4:Y:S01]  /*185f0*/  LDL.LU.64 R12, [R1+0xeb8] ;  /* 0x000eb800010c7983 */ /* 0x000f220000300a00 */
[----:B-----5:R-:W-:-:S02]  /*18600*/  IMAD R22, R22, 0x100, R14 ;  /* 0x0000010016167824 */ /* 0x020fc400078e020e */
[----:B------:R-:W-:Y:S02]  /*18610*/  IMAD R23, R23, 0x100, R15 ;  /* 0x0000010017177824 */ /* 0x000fe400078e020f */
[----:B----4-:R-:W-:Y:S02]  /*18620*/  IMAD R0, R0, 0x100, R13 ;  /* 0x0000010000007824 */ /* 0x010fe400078e020d */
[----:B------:R-:W2:Y:S04]  /*18630*/  LDL.LU R13, [R1+0xeb0] ;  /* 0x000eb000010d7983 */ /* 0x000ea80000300800 */
[----:B------:R-:W2:Y:S04]  /*18640*/  LDL.LU R14, [R1+0xeac] ;  /* 0x000eac00010e7983 */ /* 0x000ea80000300800 */
[----:B------:R-:W2:Y:S01]  /*18650*/  LDL.LU R15, [R1+0xea8] ;  /* 0x000ea800010f7983 */ /* 0x000ea20000300800 */
[----:B---3--:R-:W-:Y:S01]  /*18660*/  IMAD R29, R28, 0x100, R29 ;  /* 0x000001001c1d7824 */ /* 0x008fe200078e021d */
[----:B--2---:R-:W-:Y:S02]  /*18670*/  HMMA.16816.F32 R12, R16, R2, R12 ;  /* 0x00000002100c723c */ /* 0x004fe4000000180c */
[----:B------:R-:W2:Y:S04]  /*18680*/  LDL.LU R16, [R1+0x40c] ;  /* 0x00040c0001107983 */ /* 0x000ea80000300800 */
[----:B------:R-:W3:-:S13]  /*18690*/  LDL.LU R17, [R1+0x414] ;  /* 0x0004140001117983 */ /* 0x000eda0000300800 */
[----:B------:R0:W-:Y:S04]  /*186a0*/  STL.64 [R1+0x80], R12 ;  /* 0x0000800c01007387 */ /* 0x0001e80000100a00 */
[----:B------:R1:W-:Y:S04]  /*186b0*/  STL.64 [R1+0x88], R14 ;  /* 0x0000880e01007387 */ /* 0x0003e80000100a00 */
[----:B------:R-:W4:Y:S01]  /*186c0*/  LDL.LU R18, [R1+0x420] ;  /* 0x0004200001127983 */ /* 0x000f220000300800 */
[----:B0-----:R-:W-:-:S03]  /*186d0*/  F2FP.F16.E5M2.UNPACK_B R12, R0 ;  /* 0x00000000ff0c723e */ /* 0x001fc600020004ff */
[----:B------:R-:W4:Y:S01]  /*186e0*/  LDL.LU R19, [R1+0x41c] ;  /* 0x00041c0001137983 */ /* 0x000f220000300800 */
[----:B------:R-:W-:Y:S02]  /*186f0*/  F2FP.F16.E5M2.UNPACK_B R13, R22 ;  /* 0x00000016ff0d723e */ /* 0x000fe400020004ff */
[----:B-1----:R-:W-:Y:S01]  /*18700*/  F2FP.F16.E5M2.UNPACK_B R14, R23 ;  /* 0x00000017ff0e723e */ /* 0x002fe200020004ff */
[----:B------:R-:W5:Y:S01]  /*18710*/  LDL.LU R0, [R1+0x404] ;  /* 0x0004040001007983 */ /* 0x000f620000300800 */
[----:B------:R-:W-:-:S03]  /*18720*/  F2FP.F16.E5M2.UNPACK_B R15, R29 ;  /* 0x0000001dff0f723e */ /* 0x000fc600020004ff */
[----:B------:R-:W3:Y:S04]  /*18730*/  LDL.LU R22, [R1+0x418] ;  /* 0x0004180001167983 */ /* 0x000ee80000300800 */
[----:B------:R-:W-:Y:S01]  /*18740*/  HMMA.16816.F32 R8, R12, R20, R8 ;  /* 0x000000140c08723c */ /* 0x000fe20000001808 */
[----:B------:R-:W2:Y:S04]  /*18750*/  LDL.LU R23, [R1+0x410] ;  /* 0x0004100001177983 */ /* 0x000ea80000300800 */
[----:B------:R-:W5:-:S14]  /*18760*/  LDL.LU R29, [R1+0x408] ;  /* 0x00040800011d7983 */ /* 0x000f5c0000300800 */
[----:B------:R-:W-:Y:S04]  /*18770*/  STL.64 [R1+0xa0], R8 ;  /* 0x0000a00801007387 */ /* 0x000fe80000100a00 */
[----:B------:R0:W-:Y:S04]  /*18780*/  STL.64 [R1+0xa8], R10 ;  /* 0x0000a80a01007387 */ /* 0x0001e80000100a00 */
[----:B0-----:R-:W2:Y:S04]  /*18790*/  LDL.LU.64 R10, [R1+0xea0] ;  /* 0x000ea000010a7983 */ /* 0x001ea80000300a00 */
[----:B------:R-:W2:Y:S02]  /*187a0*/  LDL.LU.64 R8, [R1+0xe98] ;  /* 0x000e980001087983 */ /* 0x000ea40000300a00 */
[----:B--2---:R-:W-:-:S15]  /*187b0*/  HMMA.16816.F32 R8, R12, R6, R8 ;  /* 0x000000060c08723c */ /* 0x004fde0000001808 */
[----:B------:R-:W-:-:S04]  /*187c0*/  NOP ;  /* 0x0000000000007918 */ /* 0x000fc80000000000 */
[----:B------:R-:W-:Y:S01]  /*187d0*/  STL [R1+0x50], R8 ;  /* 0x0000500801007387 */ /* 0x000fe20000100800 */
[----:B------:R-:W-:-:S03]  /*187e0*/  IMAD.MOV.U32 R28, RZ, RZ, R9 ;  /* 0x000000ffff1c7224 */ /* 0x000fc600078e0009 */
[----:B------:R0:W-:Y:S04]  /*187f0*/  STL.64 [R1+0x58], R10 ;  /* 0x0000580a01007387 */ /* 0x0001e80000100a00 */
[----:B0-----:R-:W2:Y:S04]  /*18800*/  LDL.LU.64 R10, [R1+0xe90] ;  /* 0x000e9000010a7983 */ /* 0x001ea80000300a00 */
[----:B------:R-:W2:Y:S02]  /*18810*/  LDL.LU.64 R8, [R1+0xe88] ;  /* 0x000e880001087983 */ /* 0x000ea40000300a00 */
[----:B--2---:R-:W-:-:S15]  /*18820*/  HMMA.16816.F32 R8, R12, R4, R8 ;  /* 0x000000040c08723c */ /* 0x004fde0000001808 */
[----:B------:R-:W-:-:S04]  /*18830*/  NOP ;  /* 0x0000000000007918 */ /* 0x000fc80000000000 */
[----:B------:R-:W-:Y:S04]  /*18840*/  STL.64 [R1+0x30], R8 ;  /* 0x0000300801007387 */ /* 0x000fe80000100a00 */
[----:B------:R0:W-:Y:S04]  /*18850*/  STL.64 [R1+0x38], R10 ;  /* 0x0000380a01007387 */ /* 0x0001e80000100a00 */
[----:B0-----:R-:W2:Y:S04]  /*18860*/  LDL.LU.64 R10, [R1+0xe80] ;  /* 0x000e8000010a7983 */ /* 0x001ea80000300a00 */
[----:B------:R-:W2:Y:S01]  /*18870*/  LDL.LU.64 R8, [R1+0xe78] ;  /* 0x000e780001087983 */ /* 0x000ea20000300a00 */
[----:B-----5:R-:W-:-:S02]  /*18880*/  IMAD R0, R0, 0x100, R29 ;  /* 0x0000010000007824 */ /* 0x020fc400078e021d */
[----:B------:R-:W-:Y:S02]  /*18890*/  IMAD R16, R16, 0x100, R23 ;  /* 0x0000010010107824 */ /* 0x000fe400078e0217 */
[----:B---3--:R-:W-:Y:S02]  /*188a0*/  IMAD R17, R17, 0x100, R22 ;  /* 0x0000010011117824 */ /* 0x008fe400078e0216 */
[----:B----4-:R-:W-:Y:S01]  /*188b0*/  IMAD R18, R19, 0x100, R18 ;  /* 0x0000010013127824 */ /* 0x010fe200078e0212 */
[----:B--2---:R-:W-:Y:S01]  /*188c0*/  HMMA.16816.F32 R12, R12, R2, R8 ;  /* 0x000000020c0c723c */ /* 0x004fe20000001808 */
[----:B------:R-:W2:Y:S04]  /*188d0*/  LDL.LU.64 R10, [R1+0xe70] ;  /* 0x000e7000010a7983 */ /* 0x000ea80000300a00 */
[----:B------:R-:W2:Y:S04]  /*188e0*/  LDL.LU.64 R8, [R1+0xe68] ;  /* 0x000e680001087983 */ /* 0x000ea80000300a00 */
[----:B------:R-:W3:Y:S04]  /*188f0*/  LDL.LU R29, [R1+0x440] ;  /* 0x00044000011d7983 */ /* 0x000ee80000300800 */
[----:B------:R-:W3:Y:S06]  /*18900*/  LDL.LU R19, [R1+0x43c] ;  /* 0x00043c0001137983 */ /* 0x000eec0000300800 */
[----:B------:R0:W-:Y:S04]  /*18910*/  STL.64 [R1+0x20], R12 ;  /* 0x0000200c01007387 */ /* 0x0001e80000100a00 */
[----:B------:R1:W-:Y:S01]  /*18920*/  STL.64 [R1+0x28], R14 ;  /* 0x0000280e01007387 */ /* 0x0003e20000100a00 */
[----:B0-----:R-:W-:-:S02]  /*18930*/  F2FP.F16.E5M2.UNPACK_B R12, R0 ;  /* 0x00000000ff0c723e */ /* 0x001fc400020004ff */
[----:B------:R-:W-:Y:S01]  /*18940*/  F2FP.F16.E5M2.UNPACK_B R13, R16 ;  /* 0x00000010ff0d723e */ /* 0x000fe200020004ff */
[----:B------:R-:W4:Y:S01]  /*18950*/  LDL.LU R0, [R1+0x434] ;  /* 0x0004340001007983 */ /* 0x000f220000300800 */
[----:B-1----:R-:W-:Y:S02]  /*18960*/  F2FP.F16.E5M2.UNPACK_B R14, R17 ;  /* 0x00000011ff0e723e */ /* 0x002fe400020004ff */
[----:B------:R-:W-:Y:S01]  /*18970*/  F2FP.F16.E5M2.UNPACK_B R15, R18 ;  /* 0x00000012ff0f723e */ /* 0x000fe200020004ff */
[----:B------:R-:W5:Y:S04]  /*18980*/  LDL.LU R16, [R1+0x424] ;  /* 0x0004240001107983 */ /* 0x000f680000300800 */
[----:B------:R-:W2:Y:S02]  /*18990*/  LDL.LU R17, [R1+0x42c] ;  /* 0x00042c0001117983 */ /* 0x000ea40000300800 */
[C---:B------:R-:W-:Y:S02]  /*189a0*/  HMMA.16816.F32 R20, R12.reuse, R20, R24 ;  /* 0x000000140c14723c */ /* 0x040fe40000001818 */
[----:B------:R-:W4:Y:S04]  /*189b0*/  LDL.LU R18, [R1+0x438] ;  /* 0x0004380001127983 */ /* 0x000f280000300800 */
[----:B------:R-:W2:Y:S04]  /*189c0*/  LDL.LU.64 R26, [R1+0xe60] ;  /* 0x000e6000011a7983 */ /* 0x000ea80000300a00 */
[----:B------:R-:W2:Y:S02]  /*189d0*/  LDL.LU.64 R24, [R1+0xe58] ;  /* 0x000e580001187983 */ /* 0x000ea40000300a00 */
[C---:B--2---:R-:W-:Y:S02]  /*189e0*/  HMMA.16816.F32 R24, R12.reuse, R6, R24 ;  /* 0x000000060c18723c */ /* 0x044fe40000001818 */
[----:B------:R-:W5:Y:S05]  /*189f0*/  LDL.LU R7, [R1+0x428] ;  /* 0x0004280001077983 */ /* 0x000f6a0000300800 */
[----:B------:R-:W-:Y:S04]  /*18a00*/  STL.64 [R1+0x10], R20 ;  /* 0x0000101401007387 */ /* 0x000fe80000100a00 */
[----:B------:R0:W-:Y:S02]  /*18a10*/  STL.64 [R1+0x18], R22 ;  /* 0x0000181601007387 */ /* 0x0001e40000100a00 */
[----:B0-----:R-:W-:Y:S06]  /*18a20*/  HMMA.16816.F32 R20, R12, R4, R8 ;  /* 0x000000040c14723c */ /* 0x001fec0000001808 */
[----:B------:R-:W-:Y:S04]  /*18a30*/  STL.64 [R1+0xd90], R26 ;  /* 0x000d901a01007387 */ /* 0x000fe80000100a00 */
[----:B------:R0:W-:Y:S04]  /*18a40*/  STL.64 [R1+0xd88], R24 ;  /* 0x000d881801007387 */ /* 0x0001e80000100a00 */
[----:B0-----:R-:W2:Y:S04]  /*18a50*/  LDL.LU R24, [R1] ;  /* 0x0000000001187983 */ /* 0x001ea80000300800 */
[----:B------:R-:W2:Y:S04]  /*18a60*/  LDL.LU R25, [R1+0x4] ;  /* 0x0000040001197983 */ /* 0x000ea80000300800 */
[----:B------:R-:W2:Y:S04]  /*18a70*/  LDL.LU R26, [R1+0x8] ;  /* 0x00000800011a7983 */ /* 0x000ea80000300800 */
[----:B------:R-:W2:Y:S04]  /*18a80*/  LDL.LU R27, [R1+0xc] ;  /* 0x00000c00011b7983 */ /* 0x000ea80000300800 */
[----:B------:R-:W3:Y:S04]  /*18a90*/  LDL.LU R11, [R1+0x430] ;  /* 0x00043000010b7983 */ /* 0x000ee80000300800 */
[----:B------:R-:W-:Y:S04]  /*18aa0*/  STL.64 [R1+0xda0], R22 ;  /* 0x000da01601007387 */ /* 0x000fe80000100a00 */
[----:B------:R0:W-:Y:S01]  /*18ab0*/  STL.64 [R1+0xd98], R20 ;  /* 0x000d981401007387 */ /* 0x0001e20000100a00 */
[----:B-----5:R-:W-:-:S03]  /*18ac0*/  IMAD R16, R16, 0x100, R7 ;  /* 0x0000010010107824 */ /* 0x020fc600078e0207 */
[----:B------:R-:W5:Y:S04]  /*18ad0*/  LDL.LU R7, [R1+0x16c] ;  /* 0x00016c0001077983 */ /* 0x000f680000300800 */
[----:B------:R-:W3:Y:S04]  /*18ae0*/  LDL.LU R8, [R1+0x178] ;  /* 0x0001780001087983 */ /* 0x000ee80000300800 */
[----:B0-----:R-:W3:Y:S04]  /*18af0*/  LDL.LU R20, [R1+0x100] ;  /* 0x0001000001147983 */ /* 0x001ee80000300800 */
[----:B------:R-:W3:Y:S04]  /*18b00*/  LDL.LU R21, [R1+0x104] ;  /* 0x0001040001157983 */ /* 0x000ee80000300800 */
[----:B------:R-:W3:Y:S04]  /*18b10*/  LDL.LU R22, [R1+0x108] ;  /* 0x0001080001167983 */ /* 0x000ee80000300800 */
[----:B------:R-:W3:Y:S04]  /*18b20*/  LDL.LU R23, [R1+0x10c] ;  /* 0x00010c0001177983 */ /* 0x000ee80000300800 */
[----:B------:R-:W4:Y:S01]  /*18b30*/  LDL.LU R4, [R1+0x158] ;  /* 0x0001580001047983 */ /* 0x000f220000300800 */
[----:B--2---:R-:W-:Y:S03]  /*18b40*/  HMMA.16816.F32 R12, R12, R2, R24 ;  /* 0x000000020c0c723c */ /* 0x004fe60000001818 */
[----:B---3--:R-:W-:Y:S04]  /*18b50*/  STL.64 [R1+0xe50], R22 ;  /* 0x000e501601007387 */ /* 0x008fe80000100a00 */
[----:B------:R0:W-:Y:S04]  /*18b60*/  STL.64 [R1+0xe48], R20 ;  /* 0x000e481401007387 */ /* 0x0001e80000100a00 */
[----:B0-----:R-:W2:Y:S04]  /*18b70*/  LDL.LU R20, [R1+0x70] ;  /* 0x0000700001147983 */ /* 0x001ea80000300800 */
[----:B------:R-:W2:Y:S04]  /*18b80*/  LDL.LU R21, [R1+0x74] ;  /* 0x0000740001157983 */ /* 0x000ea80000300800 */
[----:B------:R-:W2:Y:S04]  /*18b90*/  LDL.LU R22, [R1+0x78] ;  /* 0x0000780001167983 */ /* 0x000ea80000300800 */
[----:B------:R-:W2:Y:S04]  /*18ba0*/  LDL.LU R23, [R1+0x7c] ;  /* 0x00007c0001177983 */ /* 0x000ea80000300800 */
[----:B------:R-:W3:Y:S04]  /*18bb0*/  LDL.LU R5, [R1+0x15c] ;  /* 0x00015c0001057983 */ /* 0x000ee80000300800 */
[----:B------:R-:W2:Y:S04]  /*18bc0*/  LDL.LU R6, [R1+0x168] ;  /* 0x0001680001067983 */ /* 0x000ea80000300800 */
[----:B------:R-:W2:Y:S04]  /*18bd0*/  LDL.LU R2, [R1+0x148] ;  /* 0x0001480001027983 */ /* 0x000ea80000300800 */
[----:B------:R-:W3:Y:S01]  /*18be0*/  LDL.LU R3, [R1+0x14c] ;  /* 0x00014c0001037983 */ /* 0x000ee20000300800 */
[----:B------:R-:W-:-:S02]  /*18bf0*/  IMAD R17, R17, 0x100, R11 ;  /* 0x0000010011117824 */ /* 0x000fc400078e020b */
[----:B----4-:R-:W-:Y:S02]  /*18c00*/  IMAD R18, R0, 0x100, R18 ;  /* 0x0000010000127824 */ /* 0x010fe400078e0212 */
[----:B------:R-:W-:Y:S01]  /*18c10*/  IMAD R19, R19, 0x100, R29 ;  /* 0x0000010013137824 */ /* 0x000fe200078e021d */
[----:B------:R-:W-:Y:S01]  /*18c20*/  F2FP.F16.E5M2.UNPACK_B R16, R16 ;  /* 0x00000010ff10723e */ /* 0x000fe200020004ff */
[----:B------:R-:W4:Y:S01]  /*18c30*/  LDL.LU R9, [R1+0x17c] ;  /* 0x00017c0001097983 */ /* 0x000f220000300800 */
[----:B------:R-:W-:Y:S02]  /*18c40*/  F2FP.F16.E5M2.UNPACK_B R17, R17 ;  /* 0x00000011ff11723e */ /* 0x000fe400020004ff */
[----:B------:R-:W-:Y:S01]  /*18c50*/  F2FP.F16.E5M2.UNPACK_B R18, R18 ;  /* 0x00000012ff12723e */ /* 0x000fe200020004ff */
[----:B------:R-:W4:Y:S01]  /*18c60*/  LDL.LU R10, [R1+0x5b8] ;  /* 0x0005b800010a7983 */ /* 0x000f220000300800 */
[----:B------:R-:W-:-:S03]  /*18c70*/  F2FP.F16.E5M2.UNPACK_B R19, R19 ;  /* 0x00000013ff13723e */ /* 0x000fc600020004ff */
[----:B------:R-:W4:Y:S04]  /*18c80*/  LDL.LU R0, [R1+0x5b4] ;  /* 0x0005b40001007983 */ /* 0x000f280000300800 */
[----:B------:R-:W4:Y:S04]  /*18c90*/  LDL.LU R11, [R1+0x5c0] ;  /* 0x0005c000010b7983 */ /* 0x000f280000300800 */
[----:B------:R-:W4:Y:S04]  /*18ca0*/  LDL.LU R24, [R1+0x5bc] ;  /* 0x0005bc0001187983 */ /* 0x000f280000300800 */
[----:B------:R-:W4:Y:S04]  /*18cb0*/  LDL.LU R25, [R1+0x5c8] ;  /* 0x0005c80001197983 */ /* 0x000f280000300800 */
[----:B------:R-:W4:Y:S04]  /*18cc0*/  LDL.LU R26, [R1+0x5c4] ;  /* 0x0005c400011a7983 */ /* 0x000f280000300800 */
[----:B------:R-:W4:Y:S04]  /*18cd0*/  LDL.LU R27, [R1+0x5d0] ;  /* 0x0005d000011b7983 */ /* 0x000f280000300800 */
[----:B------:R-:W4:Y:S04]  /*18ce0*/  LDL.LU R29, [R1+0x5cc] ;  /* 0x0005cc00011d7983 */ /* 0x000f280000300800 */
[----:B------:R0:W-:Y:S04]  /*18cf0*/  STL [R1+0xd84], R12 ;  /* 0x000d840c01007387 */ /* 0x0001e80000100800 */
[----:B------:R1:W-:Y:S04]  /*18d00*/  STL [R1+0xd80], R13 ;  /* 0x000d800d01007387 */ /* 0x0003e80000100800 */
[----:B------:R1:W-:Y:S04]  /*18d10*/  STL [R1+0xd7c], R14 ;  /* 0x000d7c0e01007387 */ /* 0x0003e80000100800 */
[----:B------:R5:W-:Y:S04]  /*18d20*/  STL [R1+0xd78], R15 ;  /* 0x000d780f01007387 */ /* 0x000be80000100800 */
[----:B0-----:R-:W4:Y:S04]  /*18d30*/  LDL.LU R12, [R1+0x90] ;  /* 0x00009000010c7983 */ /* 0x001f280000300800 */
[----:B-1----:R-:W4:Y:S04]  /*18d40*/  LDL.LU R13, [R1+0x94] ;  /* 0x00009400010d7983 */ /* 0x002f280000300800 */
[----:B------:R-:W4:Y:S04]  /*18d50*/  LDL.LU R14, [R1+0x98] ;  /* 0x00009800010e7983 */ /* 0x000f280000300800 */
[----:B-----5:R-:W4:Y:S01]  /*18d60*/  LDL.LU R15, [R1+0x9c] ;  /* 0x00009c00010f7983 */ /* 0x020f220000300800 */
[----:B--2---:R-:W-:-:S02]  /*18d70*/  F2FP.F16.E5M2.UNPACK_B R2, R2.H1 ;  /* 0x00000002ff02723e */ /* 0x004fc400030004ff */
[----:B---3--:R-:W-:-:S07]  /*18d80*/  F2FP.F16.E5M2.UNPACK_B R3, R3.H1 ;  /* 0x00000003ff03723e */ /* 0x008fce00030004ff */
[----:B------:R-:W-:-:S15]  /*18d90*/  HMMA.16816.F32 R20, R16, R2, R20 ;  /* 0x000000021014723c */ /* 0x000fde0000001814 */
[----:B------:R-:W-:-:S04]  /*18da0*/  NOP ;  /* 0x0000000000007918 */ /* 0x000fc80000000000 */
[----:B------:R-:W-:Y:S04]  /*18db0*/  STL.64 [R1], R20 ;  /* 0x0000001401007387 */ /* 0x000fe80000100a00 */
[----:B------:R0:W-:Y:S04]  /*18dc0*/  STL.64 [R1+0x8], R22 ;  /* 0x0000081601007387 */ /* 0x0001e80000100a00 */
[----:B0-----:R-:W2:Y:S04]  /*18dd0*/  LDL.LU.64 R22, [R1+0xe50] ;  /* 0x000e500001167983 */ /* 0x001ea80000300a00 */
[----:B------:R-:W2:Y:S01]  /*18de0*/  LDL.LU.64 R20, [R1+0xe48] ;  /* 0x000e480001147983 */ /* 0x000ea20000300a00 */
[----:B------:R-:W-:-:S02]  /*18df0*/  F2FP.F16.E5M2.UNPACK_B R4, R4.H1 ;  /* 0x00000004ff04723e */ /* 0x000fc400030004ff */
[----:B------:R-:W-:Y:S02]  /*18e00*/  F2FP.F16.E5M2.UNPACK_B R5, R5.H1 ;  /* 0x00000005ff05723e */ /* 0x000fe400030004ff */
[----:B------:R-:W-:Y:S02]  /*18e10*/  F2FP.F16.E5M2.UNPACK_B R6, R6.H1 ;  /* 0x00000006ff06723e */ /* 0x000fe400030004ff */
[----:B------:R-:W-:-:S03]  /*18e20*/  F2FP.F16.E5M2.UNPACK_B R7, R7.H1 ;  /* 0x00000007ff07723e */ /* 0x000fc600030004ff */
[----:B----4-:R-:W-:-:S15]  /*18e30*/  HMMA.16816.F32 R12, R16, R4, R12 ;  /* 0x00000004100c723c */ /* 0x010fde000000180c */
[----:B------:R-:W-:-:S04]  /*18e40*/  NOP ;  /* 0x0000000000007918 */ /* 0x000fc80000000000 */
[----:B------:R-:W-:Y:S04]  /*18e50*/  STL.64 [R1+0x40], R12 ;  /* 0x0000400c01007387 */ /* 0x000fe80000100a00 */
[----:B------:R0:W-:Y:S04]  /*18e60*/  STL.64 [R1+0x48], R14 ;  /* 0x0000480e01007387 */ /* 0x0001e80000100a00 */
[----:B------:R-:W-:Y:S04]  /*18e70*/  STL.64 [R1+0xe38], R6 ;  /* 0x000e380601007387 */ /* 0x000fe80000100a00 */
[----:B------:R-:W-:Y:S01]  /*18e80*/  STL.64 [R1+0xe30], R4 ;  /* 0x000e300401007387 */ /* 0x000fe20000100a00 */
[----:B--2---:R-:W-:-:S15]  /*18e90*/  HMMA.16816.F32 R20, R16, R6, R20 ;  /* 0x000000061014723c */ /* 0x004fde0000001814 */
[----:B------:R-:W-:-:S04]  /*18ea0*/  NOP ;  /* 0x0000000000007918 */ /* 0x000fc80000000000 */
[----:B0-----:R-:W-:Y:S02]  /*18eb0*/  IMAD.MOV.U32 R14, RZ, RZ, R22 ;  /* 0x000000ffff0e7224 */ /* 0x001fe400078e0016 */
[----:B------:R-:W-:Y:S02]  /*18ec0*/  IMAD.MOV.U32 R15, RZ, RZ, R23 ;  /* 0x000000ffff0f7224 */ /* 0x000fe400078e0017 */
[----:B------:R-:W-:Y:S02]  /*18ed0*/  IMAD.MOV.U32 R12, RZ, RZ, R20 ;  /* 0x000000ffff0c7224 */ /* 0x000fe400078e0014 */
[----:B------:R-:W-:Y:S01]  /*18ee0*/  IMAD.MOV.U32 R13, RZ, RZ, R21 ;  /* 0x000000ffff0d7224 */ /* 0x000fe200078e0015 */
[----:B------:R-:W-:Y:S04]  /*18ef0*/  STL.64 [R1+0xdb0], R14 ;  /* 0x000db00e01007387 */ /* 0x000fe80000100a00 */
[----:B------:R-:W-:Y:S04]  /*18f00*/  STL.64 [R1+0xda8], R12 ;  /* 0x000da80c01007387 */ /* 0x000fe80000100a00 */
[----:B------:R-:W2:Y:S04]  /*18f10*/  LDL.LU R20, [R1+0x5fc] ;  /* 0x0005fc0001147983 */ /* 0x000ea80000300800 */
[----:B------:R-:W2:Y:S04]  /*18f20*/  LDL.LU R21, [R1+0x608] ;  /* 0x0006080001157983 */ /* 0x000ea80000300800 */
[----:B------:R-:W3:Y:S04]  /*18f30*/  LDL.LU R22, [R1+0x604] ;  /* 0x0006040001167983 */ /* 0x000ee80000300800 */
[----:B------:R-:W4:Y:S04]  /*18f40*/  LDL.LU R23, [R1+0x610] ;  /* 0x0006100001177983 */ /* 0x000f280000300800 */
[----:B----4-:R0:W-:Y:S04]  /*18f50*/  STL [R1+0xdb8], R23 ;  /* 0x000db81701007387 */ /* 0x0101e80000100800 */
[----:B0-----:R-:W3:Y:S04]  /*18f60*/  LDL.LU R23, [R1+0x600] ;  /* 0x0006000001177983 */ /* 0x001ee80000300800 */
[----:B---3--:R-:W-:Y:S04]  /*18f70*/  STL.64 [R1+0xdc8], R22 ;  /* 0x000dc81601007387 */ /* 0x008fe80000100a00 */
[----:B--2---:R0:W-:Y:S04]  /*18f80*/  STL.64 [R1+0xdc0], R20 ;  /* 0x000dc01401007387 */ /* 0x0041e80000100a00 */
[----:B0-----:R-:W2:Y:S04]  /*18f90*/  LDL.LU R20, [R1+0x30] ;  /* 0x0000300001147983 */ /* 0x001ea80000300800 */
[----:B------:R-:W2:Y:S04]  /*18fa0*/  LDL.LU R21, [R1+0x34] ;  /* 0x0000340001157983 */ /* 0x000ea80000300800 */
[----:B------:R-:W3:Y:S04]  /*18fb0*/  LDL.LU R22, [R1+0x38] ;  /* 0x0000380001167983 */ /* 0x000ee80000300800 */
[----:B------:R-:W3:Y:S01]  /*18fc0*/  LDL.LU R23, [R1+0x3c] ;  /* 0x00003c0001177983 */ /* 0x000ee20000300800 */
[----:B------:R-:W-:-:S03]  /*18fd0*/  IMAD R0, R0, 0x100, R10 ;  /* 0x0000010000007824 */ /* 0x000fc600078e020a */
[----:B---3--:R-:W-:Y:S04]  /*18fe0*/  STL.64 [R1+0xdd8], R22 ;  /* 0x000dd81601007387 */ /* 0x008fe80000100a00 */
[----:B--2---:R0:W-:Y:S04]  /*18ff0*/  STL.64 [R1+0xdd0], R20 ;  /* 0x000dd01401007387 */ /* 0x0041e80000100a00 */
[----:B0-----:R-:W2:Y:S01]  /*19000*/  LDL.LU R20, [R1+0x50] ;  /* 0x0000500001147983 */ /* 0x001ea20000300800 */
[----:B------:R-:W-:-:S03]  /*19010*/  IMAD.MOV.U32 R21, RZ, RZ, R28 ;  /* 0x000000ffff157224 */ /* 0x000fc600078e001c */
[----:B------:R-:W3:Y:S01]  /*19020*/  LDL.LU R28, [R1+0xe40] ;  /* 0x000e4000011c7983 */ /* 0x000ee20000300800 */
[----:B------:R-:W-:-:S03]  /*19030*/  IMAD R10, R24, 0x100, R11 ;  /* 0x00000100180a7824 */ /* 0x000fc600078e020b */
[----:B------:R-:W4:Y:S01]  /*19040*/  LDL.LU R22, [R1+0x58] ;  /* 0x0000580001167983 */ /* 0x000f220000300800 */
[----:B------:R-:W-:-:S03]  /*19050*/  IMAD R11, R26, 0x100, R25 ;  /* 0x000001001a0b7824 */ /* 0x000fc600078e0219 */
[----:B------:R-:W4:Y:S01]  /*19060*/  LDL.LU R23, [R1+0x5c] ;  /* 0x00005c0001177983 */ /* 0x000f220000300800 */
[----:B------:R-:W-:-:S03]  /*19070*/  IMAD R29, R29, 0x100, R27 ;  /* 0x000001001d1d7824 */ /* 0x000fc600078e021b */
[----:B------:R-:W5:Y:S04]  /*19080*/  LDL.LU R24, [R1+0xc0] ;  /* 0x0000c00001187983 */ /* 0x000f680000300800 */
[----:B------:R-:W5:Y:S04]  /*19090*/  LDL.LU R25, [R1+0xc4] ;  /* 0x0000c40001197983 */ /* 0x000f680000300800 */
[----:B------:R-:W5:Y:S01]  /*190a0*/  LDL.LU R26, [R1+0xc8] ;  /* 0x0000c800011a7983 */ /* 0x000f620000300800 */
[----:B---3--:R-:W-:-:S03]  /*190b0*/  IMAD.MOV.U32 R27, RZ, RZ, R28 ;  /* 0x000000ffff1b7224 */ /* 0x008fc600078e001c */
[----:B------:R-:W3:Y:S04]  /*190c0*/  LDL.LU R28, [R1+0x5f0] ;  /* 0x0005f000011c7983 */ /* 0x000ee80000300800 */
[----:B---3--:R0:W-:Y:S04]  /*190d0*/  STL [R1+0xe04], R28 ;  /* 0x000e041c01007387 */ /* 0x0081e80000100800 */
[----:B0-----:R-:W3:Y:S04]  /*190e0*/  LDL.LU R28, [R1+0x5e8] ;  /* 0x0005e800011c7983 */ /* 0x001ee80000300800 */
[----:B---3--:R0:W-:Y:S04]  /*190f0*/  STL [R1+0xe08], R28 ;  /* 0x000e081c01007387 */ /* 0x0081e80000100800 */
[----:B0-----:R-:W3:Y:S04]  /*19100*/  LDL.LU R28, [R1+0x5e0] ;  /* 0x0005e000011c7983 */ /* 0x001ee80000300800 */
[----:B---3--:R0:W-:Y:S04]  /*19110*/  STL [R1+0xe0c], R28 ;  /* 0x000e0c1c01007387 */ /* 0x0081e80000100800 */
[----:B0-----:R-:W3:Y:S04]  /*19120*/  LDL.LU R28, [R1+0x5d8] ;  /* 0x0005d800011c7983 */ /* 0x001ee80000300800 */
[----:B----4-:R-:W-:Y:S04]  /*19130*/  STL.64 [R1+0xde8], R22 ;  /* 0x000de81601007387 */ /* 0x010fe80000100a00 */
[----:B--2---:R0:W-:Y:S04]  /*19140*/  STL.64 [R1+0xde0], R20 ;  /* 0x000de01401007387 */ /* 0x0041e80000100a00 */
[----:B0-----:R-:W2:Y:S04]  /*19150*/  LDL.LU R20, [R1+0xa0] ;  /* 0x0000a00001147983 */ /* 0x001ea80000300800 */
[----:B------:R-:W2:Y:S04]  /*19160*/  LDL.LU R21, [R1+0xa4] ;  /* 0x0000a40001157983 */ /* 0x000ea80000300800 */
[----:B------:R-:W4:Y:S04]  /*19170*/  LDL.LU R22, [R1+0xa8] ;  /* 0x0000a80001167983 */ /* 0x000f280000300800 */
[----:B------:R-:W4:Y:S04]  /*19180*/  LDL.LU R23, [R1+0xac] ;  /* 0x0000ac0001177983 */ /* 0x000f280000300800 */
[----:B------:R-:W2:Y:S04]  /*19190*/  LDL.LU R4, [R1+0xf0] ;  /* 0x0000f00001047983 */ /* 0x000ea80000300800 */
[----:B------:R-:W3:Y:S04]  /*191a0*/  LDL.LU R5, [R1+0xf4] ;  /* 0x0000f40001057983 */ /* 0x000ee80000300800 */
[----:B------:R-:W3:Y:S04]  /*191b0*/  LDL.LU R6, [R1+0xf8] ;  /* 0x0000f80001067983 */ /* 0x000ee80000300800 */
[----:B------:R-:W3:Y:S04]  /*191c0*/  LDL.LU R7, [R1+0xfc] ;  /* 0x0000fc0001077983 */ /* 0x000ee80000300800 */
[----:B----4-:R-:W-:Y:S04]  /*191d0*/  STL.64 [R1+0xdf8], R22 ;  /* 0x000df81601007387 */ /* 0x010fe80000100a00 */
[----:B--2---:R0:W-:Y:S04]  /*191e0*/  STL.64 [R1+0xdf0], R20 ;  /* 0x000df01401007387 */ /* 0x0041e80000100a00 */
[----:B0-----:R-:W2:Y:S04]  /*191f0*/  LDL.LU R20, [R1+0x80] ;  /* 0x0000800001147983 */ /* 0x001ea80000300800 */
[----:B------:R-:W2:Y:S04]  /*19200*/  LDL.LU R21, [R1+0x84] ;  /* 0x0000840001157983 */ /* 0x000ea80000300800 */
[----:B------:R-:W4:Y:S04]  /*19210*/  LDL.LU R22, [R1+0x88] ;  /* 0x0000880001167983 */ /* 0x000f280000300800 */
[----:B------:R-:W4:Y:S01]  /*19220*/  LDL.LU R23, [R1+0x8c] ;  /* 0x00008c0001177983 */ /* 0x000f220000300800 */
[----:B------:R-:W-:-:S02]  /*19230*/  F2FP.F16.E5M2.UNPACK_B R8, R8.H1 ;  /* 0x00000008ff08723e */ /* 0x000fc400030004ff */
[----:B------:R-:W-:Y:S01]  /*19240*/  F2FP.F16.E5M2.UNPACK_B R9, R9.H1 ;  /* 0x00000009ff09723e */ /* 0x000fe200030004ff */
[----:B----4-:R-:W-:Y:S04]  /*19250*/  STL.64 [R1+0xe18], R22 ;  /* 0x000e181601007387 */ /* 0x010fe80000100a00 */
[----:B--2---:R0:W-:Y:S04]  /*19260*/  STL.64 [R1+0xe10], R20 ;  /* 0x000e101401007387 */ /* 0x0041e80000100a00 */
[----:B0-----:R-:W2:Y:S04]  /*19270*/  LDL.LU R20, [R1+0xb0] ;  /* 0x0000b00001147983 */ /* 0x001ea80000300800 */
[----:B------:R-:W2:Y:S04]  /*19280*/  LDL.LU R21, [R1+0xb4] ;  /* 0x0000b40001157983 */ /* 0x000ea80000300800 */
[----:B------:R-:W4:Y:S04]  /*19290*/  LDL.LU R22, [R1+0xb8] ;  /* 0x0000b80001167983 */ /* 0x000f280000300800 */
[----:B------:R-:W4:Y:S01]  /*192a0*/  LDL.LU R23, [R1+0xbc] ;  /* 0x0000bc0001177983 */ /* 0x000f220000300800 */
[----:B-----5:R-:W-:Y:S03]  /*192b0*/  HMMA.16816.F32 R16, R16, R8, R24 ;  /* 0x000000081010723c */ /* 0x020fe60000001818 */
[----:B----4-:R-:W-:Y:S04]  /*192c0*/  STL.64 [R1+0xe28], R22 ;  /* 0x000e281601007387 */ /* 0x010fe80000100a00 */
[----:B--2---:R0:W-:Y:S04]  /*192d0*/  STL.64 [R1+0xe20], R20 ;  /* 0x000e201401007387 */ /* 0x0041e80000100a00 */
[----:B0-----:R-:W2:Y:S04]  /*192e0*/  LDL.LU R20, [R1+0xd0] ;  /* 0x0000d00001147983 */ /* 0x001ea80000300800 */
[----:B------:R-:W2:Y:S04]  /*192f0*/  LDL.LU R21, [R1+0xd4] ;  /* 0x0000d40001157983 */ /* 0x000ea80000300800 */
[----:B------:R-:W2:Y:S04]  /*19300*/  LDL.LU R22, [R1+0xd8] ;  /* 0x0000d80001167983 */ /* 0x000ea80000300800 */
[----:B------:R-:W2:Y:S04]  /*19310*/  LDL.LU R23, [R1+0xdc] ;  /* 0x0000dc0001177983 */ /* 0x000ea80000300800 */
[----:B------:R-:W4:Y:S04]  /*19320*/  LDL.LU R12, [R1+0x20] ;  /* 0x00002000010c7983 */ /* 0x000f280000300800 */
[----:B------:R-:W4:Y:S04]  /*19330*/  LDL.LU R13, [R1+0x24] ;  /* 0x00002400010d7983 */ /* 0x000f280000300800 */
[----:B------:R-:W4:Y:S04]  /*19340*/  LDL.LU R14, [R1+0x28] ;  /* 0x00002800010e7983 */ /* 0x000f280000300800 */
[----:B------:R-:W4:Y:S04]  /*19350*/  LDL.LU R15, [R1+0x2c] ;  /* 0x00002c00010f7983 */ /* 0x000f280000300800 */
[----:B------:R-:W5:Y:S04]  /*19360*/  LDL.LU R24, [R1+0x10] ;  /* 0x0000100001187983 */ /* 0x000f680000300800 */
[----:B------:R0:W-:Y:S04]  /*19370*/  STL.64 [R1+0x60], R16 ;  /* 0x0000601001007387 */ /* 0x0001e80000100a00 */
[----:B------:R1:W-:Y:S04]  /*19380*/  STL.64 [R1+0x68], R18 ;  /* 0x0000681201007387 */ /* 0x0003e80000100a00 */
[----:B------:R-:W5:Y:S01]  /*19390*/  LDL.LU R25, [R1+0x14] ;  /* 0x0000140001197983 */ /* 0x000f620000300800 */
[----:B0-----:R-:W-:-:S03]  /*193a0*/  F2FP.F16.E5M2.UNPACK_B R16, R0 ;  /* 0x00000000ff10723e */ /* 0x001fc600020004ff */
[----:B------:R-:W5:Y:S01]  /*193b0*/  LDL.LU R26, [R1+0x18] ;  /* 0x00001800011a7983 */ /* 0x000f620000300800 */
[----:B------:R-:W-:Y:S02]  /*193c0*/  F2FP.F16.E5M2.UNPACK_B R17, R10 ;  /* 0x0000000aff11723e */ /* 0x000fe400020004ff */
[----:B-1----:R-:W-:Y:S01]  /*193d0*/  F2FP.F16.E5M2.UNPACK_B R18, R11 ;  /* 0x0000000bff12723e */ /* 0x002fe200020004ff */
[----:B------:R-:W5:Y:S01]  /*193e0*/  LDL.LU R27, [R1+0x1c] ;  /* 0x00001c00011b7983 */ /* 0x000f620000300800 */
[----:B------:R-:W-:-:S03]  /*193f0*/  F2FP.F16.E5M2.UNPACK_B R19, R29 ;  /* 0x0000001dff13723e */ /* 0x000fc600020004ff */
[----:B------:R-:W2:Y:S04]  /*19400*/  LDL.LU R0, [R1+0x5d4] ;  /* 0x0005d40001007983 */ /* 0x000ea80000300800 */
[C---:B---3--:R-:W-:Y:S01]  /*19410*/  HMMA.16816.F32 R4, R16.reuse, R2, R4 ;  /* 0x000000021004723c */ /* 0x048fe20000001804 */
[----:B------:R-:W3:Y:S04]  /*19420*/  LDL.LU R10, [R1+0x5dc] ;  /* 0x0005dc00010a7983 */ /* 0x000ee80000300800 */
[----:B------:R-:W2:Y:S04]  /*19430*/  LDL.LU R11, [R1+0x5e4] ;  /* 0x0005e400010b7983 */ /* 0x000ea80000300800 */
[----:B------:R-:W2:Y:S10]  /*19440*/  LDL.LU R29, [R1+0x5ec] ;  /* 0x0005ec00011d7983 */ /* 0x000eb40000300800 */
        /* <DEDUP_REMOVED lines=10> */
[----:B------:R-:W-:Y:S01]  /*194f0*/  IMAD R0, R0, 0x100, R28 ;  /* 0x0000010000007824 */ /* 0x000fe200078e021c */
[----:B--2---:R-:W-:-:S15]  /*19500*/  HMMA.16816.F32 R20, R16, R6, R20 ;  /* 0x000000061014723c */ /* 0x004fde0000001814 */
[----:B------:R-:W-:-:S04]  /*19510*/  NOP ;  /* 0x0000000000007918 */ /* 0x000fc80000000000 */
[----:B------:R-:W-:Y:S04]  /*19520*/  STL.64 [R1+0xb0], R20 ;  /* 0x0000b01401007387 */ /* 0x000fe80000100a00 */
[----:B------:R0:W-:Y:S04]  /*19530*/  STL.64 [R1+0xb8], R22 ;  /* 0x0000b81601007387 */ /* 0x0001e80000100a00 */
[----:B0-----:R-:W2:Y:S04]  /*19540*/  LDL.LU.64 R22, [R1+0xe18] ;  /* 0x000e180001167983 */ /* 0x001ea80000300a00 */
[----:B------:R-:W2:Y:S04]  /*19550*/  LDL.LU.64 R20, [R1+0xe10] ;  /* 0x000e100001147983 */ /* 0x000ea80000300a00 */
[----:B------:R-:W3:Y:S02]  /*19560*/  LDL.LU R28, [R1+0xe0c] ;  /* 0x000e0c00011c7983 */ /* 0x000ee40000300800 */
[----:B---3--:R-:W-:-:S02]  /*19570*/  IMAD R10, R10, 0x100, R28 ;  /* 0x000001000a0a7824 */ /* 0x008fc400078e021c */
[----:B------:R-:W3:Y:S02]  /*19580*/  LDL.LU R28, [R1+0xe08] ;  /* 0x000e0800011c7983 */ /* 0x000ee40000300800 */
[----:B---3--:R-:W-:Y:S02]  /*19590*/  IMAD R11, R11, 0x100, R28 ;  /* 0x000001000b0b7824 */ /* 0x008fe400078e021c */
[----:B------:R-:W3:Y:S01]  /*195a0*/  LDL.LU R28, [R1+0xe04] ;  /* 0x000e0400011c7983 */ /* 0x000ee20000300800 */
[----:B--2---:R-:W-:Y:S01]  /*195b0*/  HMMA.16816.F32 R16, R16, R8, R20 ;  /* 0x000000081010723c */ /* 0x004fe20000001814 */
[----:B---3--:R-:W-:Y:S02]  /*195c0*/  IMAD R29, R29, 0x100, R28 ;  /* 0x000001001d1d7824 */ /* 0x008fe400078e021c */
[----:B------:R-:W2:Y:S04]  /*195d0*/  LDL.LU R28, [R1+0xe00] ;  /* 0x000e0000011c7983 */ /* 0x000ea80000300800 */
[----:B------:R-:W3:Y:S04]  /*195e0*/  LDL.LU.64 R22, [R1+0xdf8] ;  /* 0x000df80001167983 */ /* 0x000ee80000300a00 */
[----:B------:R-:W3:Y:S08]  /*195f0*/  LDL.LU.64 R20, [R1+0xdf0] ;  /* 0x000df00001147983 */ /* 0x000ef00000300a00 */
[----:B------:R0:W-:Y:S04]  /*19600*/  STL.64 [R1+0x70], R16 ;  /* 0x0000701001007387 */ /* 0x0001e80000100a00 */
[----:B------:R1:W-:Y:S01]  /*19610*/  STL.64 [R1+0x78], R18 ;  /* 0x0000781201007387 */ /* 0x0003e20000100a00 */
[----:B0-----:R-:W-:-:S02]  /*19620*/  F2FP.F16.E5M2.UNPACK_B R16, R0 ;  /* 0x00000000ff10723e */ /* 0x001fc400020004ff */
[----:B------:R-:W-:Y:S01]  /*19630*/  F2FP.F16.E5M2.UNPACK_B R17, R10 ;  /* 0x0000000aff11723e */ /* 0x000fe200020004ff */
[----:B------:R-:W2:Y:S01]  /*19640*/  LDL.LU R0, [R1+0x1a0] ;  /* 0x0001a00001007983 */ /* 0x000ea20000300800 */
[----:B-1----:R-:W-:Y:S02]  /*19650*/  F2FP.F16.E5M2.UNPACK_B R18, R11 ;  /* 0x0000000bff12723e */ /* 0x002fe400020004ff */
[----:B------:R-:W-:Y:S01]  /*19660*/  F2FP.F16.E5M2.UNPACK_B R19, R29 ;  /* 0x0000001dff13723e */ /* 0x000fe200020004ff */
[----:B------:R-:W2:Y:S04]  /*19670*/  LDL.LU R10, [R1+0x5f4] ;  /* 0x0005f400010a7983 */ /* 0x000ea80000300800 */
[----:B------:R-:W2:Y:S02]  /*19680*/  LDL.LU R11, [R1+0x5f8] ;  /* 0x0005f800010b7983 */ /* 0x000ea40000300800 */
        /* <DEDUP_REMOVED lines=17> */
[----:B------:R-:W3:Y:S01]  /*197a0*/  LDL.LU.64 R20, [R1+0xdc0] ;  /* 0x000dc00001147983 */ /* 0x000ee20000300a00 */
[----:B--2---:R-:W-:Y:S01]  /*197b0*/  LOP3.LUT R0, R0, 0x40, RZ, 0x3c, !PT ;  /* 0x0000004000007812 */ /* 0x004fe200078e3cff */
[----:B------:R-:W-:-:S02]  /*197c0*/  IMAD R10, R10, 0x100, R11 ;  /* 0x000001000a0a7824 */ /* 0x000fc400078e020b */
[----:B---3--:R-:W-:Y:S02]  /*197d0*/  IMAD R11, R20, 0x100, R23 ;  /* 0x00000100140b7824 */ /* 0x008fe400078e0217 */
[----:B------:R-:W-:Y:S02]  /*197e0*/  IMAD R29, R22, 0x100, R21 ;  /* 0x00000100161d7824 */ /* 0x000fe400078e0215 */
[----:B------:R-:W0:Y:S04]  /*197f0*/  LDSM.16.M88.4 R20, [R0+UR14] ;  /* 0x0000000e0014783b */ /* 0x000e280008000200 */
[----:B0-----:R-:W-:Y:S04]  /*19800*/  STL.64 [R1+0x160], R20 ;  /* 0x0001601401007387 */ /* 0x001fe80000100a00 */
[----:B------:R0:W-:Y:S04]  /*19810*/  STL.64 [R1+0x168], R22 ;  /* 0x0001681601007387 */ /* 0x0001e80000100a00 */
[----:B0-----:R-:W2:Y:S01]  /*19820*/  LDL.LU R23, [R1+0xdb8] ;  /* 0x000db80001177983 */ /* 0x001ea20000300800 */
[----:B----4-:R-:W-:Y:S03]  /*19830*/  HMMA.16816.F32 R16, R16, R8, R12 ;  /* 0x000000081010723c */ /* 0x010fe6000000180c */
[----:B------:R-:W3:Y:S04]  /*19840*/  LDL.LU.64 R14, [R1+0xdb0] ;  /* 0x000db000010e7983 */ /* 0x000ee80000300a00 */
[----:B------:R-:W4:-:S12]  /*19850*/  LDL.LU.64 R12, [R1+0xda8] ;  /* 0x000da800010c7983 */ /* 0x000f180000300a00 */
[----:B------:R0:W-:Y:S04]  /*19860*/  STL.64 [R1+0x50], R16 ;  /* 0x0000501001007387 */ /* 0x0001e80000100a00 */
[----:B------:R1:W-:Y:S01]  /*19870*/  STL.64 [R1+0x58], R18 ;  /* 0x0000581201007387 */ /* 0x0003e20000100a00 */
[----:B0-----:R-:W-:Y:S02]  /*19880*/  F2FP.F16.E5M2.UNPACK_B R16, R10 ;  /* 0x0000000aff10723e */ /* 0x001fe400020004ff */
[----:B------:R-:W-:Y:S01]  /*19890*/  F2FP.F16.E5M2.UNPACK_B R17, R11 ;  /* 0x0000000bff11723e */ /* 0x000fe200020004ff */
[----:B------:R-:W3:Y:S01]  /*198a0*/  LDL.LU R10, [R1+0x62c] ;  /* 0x00062c00010a7983 */ /* 0x000ee20000300800 */
[----:B-1----:R-:W-:-:S03]  /*198b0*/  F2FP.F16.E5M2.UNPACK_B R18, R29 ;  /* 0x0000001dff12723e */ /* 0x002fc600020004ff */
[----:B------:R-:W3:Y:S01]  /*198c0*/  LDL.LU R11, [R1+0x630] ;  /* 0x00063000010b7983 */ /* 0x000ee20000300800 */
[----:B--2---:R-:W-:-:S05]  /*198d0*/  IMAD R20, R28, 0x100, R23 ;  /* 0x000001001c147824 */ /* 0x004fca00078e0217 */
[----:B------:R-:W-:Y:S02]  /*198e0*/  F2FP.F16.E5M2.UNPACK_B R19, R20 ;  /* 0x00000014ff13723e */ /* 0x000fe400020004ff */
[----:B------:R-:W0:Y:S05]  /*198f0*/  LDSM.16.M88.4 R20, [R0+UR14+0x4000] ;  /* 0x0040000e0014783b */ /* 0x000e2a0008000200 */
[----:B-----5:R-:W-:Y:S01]  /*19900*/  HMMA.16816.F32 R24, R16, R2, R24 ;  /* 0x000000021018723c */ /* 0x020fe20000001818 */
[----:B0-----:R-:W-:Y:S04]  /*19910*/  STL.64 [R1+0x150], R20 ;  /* 0x0001501401007387 */ /* 0x001fe80000100a00 */
[----:B------:R0:W-:Y:S04]  /*19920*/  STL.64 [R1+0x158], R22 ;  /* 0x0001581601007387 */ /* 0x0001e80000100a00 */
[----:B0-----:R-:W2:Y:S04]  /*19930*/  LDL.LU.64 R22, [R1+0xda0] ;  /* 0x000da00001167983 */ /* 0x001ea80000300a00 */
[----:B------:R-:W2:Y:S04]  /*19940*/  LDL.LU.64 R20, [R1+0xd98] ;  /* 0x000d980001147983 */ /* 0x000ea80000300a00 */
[----:B------:R-:W5:Y:S04]  /*19950*/  LDL.LU R2, [R1+0x61c] ;  /* 0x00061c0001027983 */ /* 0x000f680000300800 */
[----:B------:R-:W2:Y:S04]  /*19960*/  LDL.LU R3, [R1+0x624] ;  /* 0x0006240001037983 */ /* 0x000ea80000300800 */
[----:B------:R-:W-:Y:S04]  /*19970*/  STL.64 [R1+0x30], R24 ;  /* 0x0000301801007387 */ /* 0x000fe80000100a00 */
[----:B------:R-:W-:Y:S04]  /*19980*/  STL.64 [R1+0x38], R26 ;  /* 0x0000381a01007387 */ /* 0x000fe80000100a00 */
[----:B------:R-:W0:Y:S04]  /*19990*/  LDSM.16.M88.4 R24, [R0+UR14+0x8000] ;  /* 0x0080000e0018783b */ /* 0x000e280008000200 */
[----:B0-----:R-:W-:Y:S01]  /*199a0*/  STL.64 [R1+0x140], R24 ;  /* 0x0001401801007387 */ /* 0x001fe20000100a00 */
[----:B------:R-:W-:-:S03]  /*199b0*/  IMAD.MOV.U32 R28, RZ, RZ, R27 ;  /* 0x000000ffff1c7224 */ /* 0x000fc600078e001b */
[----:B------:R0:W-:Y:S04]  /*199c0*/  STL [R1+0x148], R26 ;  /* 0x0001481a01007387 */ /* 0x0001e80000100800 */
[----:B0-----:R-:W2:Y:S04]  /*199d0*/  LDL.LU.64 R26, [R1+0xd90] ;  /* 0x000d9000011a7983 */ /* 0x001ea80000300a00 */
[----:B------:R-:W2:Y:S04]  /*199e0*/  LDL.LU.64 R24, [R1+0xd88] ;  /* 0x000d880001187983 */ /* 0x000ea80000300a00 */
[----:B------:R0:W-:Y:S04]  /*199f0*/  STL [R1+0xbb8], R28 ;  /* 0x000bb81c01007387 */ /* 0x0001e80000100800 */
[----:B0-----:R-:W3:Y:S01]  /*19a00*/  LDL.LU R28, [R1+0x140] ;  /* 0x00014000011c7983 */ /* 0x001ee20000300800 */
[----:B--2---:R-:W-:Y:S03]  /*19a10*/  HMMA.16816.F32 R24, R16, R4, R24 ;  /* 0x000000041018723c */ /* 0x004fe60000001818 */
[----:B------:R-:W5:Y:S04]  /*19a20*/  LDL.LU R4, [R1+0x620] ;  /* 0x0006200001047983 */ /* 0x000f680000300800 */
[----:B------:R-:W2:-:S12]  /*19a30*/  LDL.LU R5, [R1+0x628] ;  /* 0x0006280001057983 */ /* 0x000e980000300800 */
[----:B------:R-:W-:Y:S04]  /*19a40*/  STL.64 [R1+0x10], R24 ;  /* 0x0000101801007387 */ /* 0x000fe80000100a00 */
[----:B------:R-:W-:Y:S04]  /*19a50*/  STL.64 [R1+0x18], R26 ;  /* 0x0000181a01007387 */ /* 0x000fe80000100a00 */
[----:B------:R-:W0:Y:S04]  /*19a60*/  LDSM.16.M88.4 R24, [R0+UR14+0xc000] ;  /* 0x00c0000e0018783b */ /* 0x000e280008000200 */
[----:B0-----:R-:W-:Y:S01]  /*19a70*/  STL.64 [R1+0x130], R24 ;  /* 0x0001301801007387 */ /* 0x001fe20000100a00 */
[----:B------:R-:W-:-:S03]  /*19a80*/  IMAD.MOV.U32 R29, RZ, RZ, R24 ;  /* 0x000000ffff1d7224 */ /* 0x000fc600078e0018 */
[----:B------:R0:W-:Y:S04]  /*19a90*/  STL.64 [R1+0x138], R26 ;  /* 0x0001381a01007387 */ /* 0x0001e80000100a00 */
[----:B------:R-:W4:Y:S01]  /*19aa0*/  LDL.LU R0, [R1+0x614] ;  /* 0x0006140001007983 */ /* 0x000f220000300800 */
[----:B0-----:R-:W-:Y:S03]  /*19ab0*/  HMMA.16816.F32 R24, R16, R6, R20 ;  /* 0x000000061018723c */ /* 0x001fe60000001814 */
[----:B------:R-:W4:-:S15]  /*19ac0*/  LDL.LU R23, [R1+0x618] ;  /* 0x0006180001177983 */ /* 0x000f1e0000300800 */
[----:B------:R-:W-:Y:S01]  /*19ad0*/  NOP ;  /* 0x0000000000007918 */ /* 0x000fe20000000000 */
[----:B------:R-:W-:Y:S04]  /*19ae0*/  STL.64 [R1+0xcc0], R26 ;  /* 0x000cc01a01007387 */ /* 0x000fe80000100a00 */
[----:B------:R0:W-:Y:S04]  /*19af0*/  STL.64 [R1+0xcb8], R24 ;  /* 0x000cb81801007387 */ /* 0x0001e80000100a00 */
[----:B0-----:R-:W4:Y:S04]  /*19b00*/  LDL.LU R24, [R1] ;  /* 0x0000000001187983 */ /* 0x001f280000300800 */
[----:B------:R-:W4:Y:S04]  /*19b10*/  LDL.LU R25, [R1+0x4] ;  /* 0x0000040001197983 */ /* 0x000f280000300800 */
[----:B------:R-:W4:Y:S04]  /*19b20*/  LDL.LU R26, [R1+0x8] ;  /* 0x00000800011a7983 */ /* 0x000f280000300800 */
[----:B------:R-:W4:Y:S04]  /*19b30*/  LDL.LU R27, [R1+0xc] ;  /* 0x00000c00011b7983 */ /* 0x000f280000300800 */
[----:B------:R-:W4:Y:S01]  /*19b40*/  LDL R6, [R1+0x150] ;  /* 0x0001500001067983 */ /* 0x000f220000100800 */
[----:B-----5:R-:W-:-:S02]  /*19b50*/  IMAD R2, R2, 0x100, R4 ;  /* 0x0000010002027824 */ /* 0x020fc400078e0204 */
[----:B---3--:R-:W-:Y:S02]  /*19b60*/  IMAD R4, R10, 0x100, R11 ;  /* 0x000001000a047824 */ /* 0x008fe400078e020b */
[----:B--2---:R-:W-:Y:S02]  /*19b70*/  IMAD R3, R3, 0x100, R5 ;  /* 0x0000010003037824 */ /* 0x004fe400078e0205 */
[----:B------:R-:W2:Y:S04]  /*19b80*/  LDL R5, [R1+0x154] ;  /* 0x0001540001057983 */ /* 0x000ea80000100800 */
[----:B------:R-:W3:Y:S04]  /*19b90*/  LDL.LU R20, [R1+0x640] ;  /* 0x0006400001147983 */ /* 0x000ee80000300800 */
[----:B------:R-:W5:Y:S04]  /*19ba0*/  LDL.LU R10, [R1+0x63c] ;  /* 0x00063c00010a7983 */ /* 0x000f680000300800 */
[----:B------:R-:W3:Y:S04]  /*19bb0*/  LDL.LU R21, [R1+0x648] ;  /* 0x0006480001157983 */ /* 0x000ee80000300800 */
[----:B------:R-:W2:Y:S04]  /*19bc0*/  LDL.LU R11, [R1+0x644] ;  /* 0x00064400010b7983 */ /* 0x000ea80000300800 */
[----:B------:R-:W2:Y:S01]  /*19bd0*/  LDL.LU R22, [R1+0x650] ;  /* 0x0006500001167983 */ /* 0x000ea20000300800 */
[----:B----4-:R-:W-:-:S03]  /*19be0*/  IMAD R0, R0, 0x100, R23 ;  /* 0x0000010000007824 */ /* 0x010fc600078e0217 */
[----:B------:R-:W2:Y:S04]  /*19bf0*/  LDL.LU R23, [R1+0x64c] ;  /* 0x00064c0001177983 */ /* 0x000ea80000300800 */
[----:B--2---:R0:W-:Y:S04]  /*19c00*/  STL.64 [R1+0xd60], R22 ;  /* 0x000d601601007387 */ /* 0x0041e80000100a00 */
[----:B---3--:R1:W-:Y:S01]  /*19c10*/  STL.64 [R1+0xd58], R20 ;  /* 0x000d581401007387 */ /* 0x0083e20000100a00 */
[----:B0-----:R-:W-:Y:S02]  /*19c20*/  IMAD.MOV.U32 R22, RZ, RZ, R14 ;  /* 0x000000ffff167224 */ /* 0x001fe400078e000e */
[----:B-1----:R-:W-:-:S02]  /*19c30*/  IMAD.MOV.U32 R20, RZ, RZ, R12 ;  /* 0x000000ffff147224 */ /* 0x002fc400078e000c */
[----:B------:R-:W2:Y:S01]  /*19c40*/  LDL.LU R12, [R1+0xd84] ;  /* 0x000d8400010c7983 */ /* 0x000ea20000300800 */
[----:B------:R-:W-:Y:S02]  /*19c50*/  IMAD.MOV.U32 R21, RZ, RZ, R13 ;  /* 0x000000ffff157224 */ /* 0x000fe400078e000d */
[----:B------:R-:W-:Y:S01]  /*19c60*/  IMAD.MOV.U32 R23, RZ, RZ, R15 ;  /* 0x000000ffff177224 */ /* 0x000fe200078e000f */
        /* <DEDUP_REMOVED lines=8> */
[----:B------:R-:W3:Y:S04]  /*19cf0*/  LDL.LU R23, [R1+0x4c] ;  /* 0x00004c0001177983 */ /* 0x000ee80000300800 */
[----:B------:R-:W4:Y:S01]  /*19d00*/  LDL R7, [R1+0x144] ;  /* 0x0001440001077983 */ /* 0x000f220000100800 */
[----:B--2---:R-:W-:Y:S03]  /*19d10*/  HMMA.16816.F32 R12, R16, R8, R12 ;  /* 0x00000008100c723c */ /* 0x004fe6000000180c */
[----:B------:R-:W2:Y:S04]  /*19d20*/  LDL R8, [R1+0x164] ;  /* 0x0001640001087983 */ /* 0x000ea80000100800 */
[----:B------:R-:W3:-:S12]  /*19d30*/  LDL R9, [R1+0x134] ;  /* 0x0001340001097983 */ /* 0x000ed80000100800 */
[----:B------:R0:W-:Y:S04]  /*19d40*/  STL [R1+0xcb0], R12 ;  /* 0x000cb00c01007387 */ /* 0x0001e80000100800 */
[----:B0-----:R-:W3:Y:S04]  /*19d50*/  LDL.LU R12, [R1+0x634] ;  /* 0x00063400010c7983 */ /* 0x001ee80000300800 */
[----:B------:R0:W-:Y:S04]  /*19d60*/  STL [R1+0xcac], R13 ;  /* 0x000cac0d01007387 */ /* 0x0001e80000100800 */
[----:B0-----:R-:W3:Y:S04]  /*19d70*/  LDL.LU R13, [R1+0x638] ;  /* 0x00063800010d7983 */ /* 0x001ee80000300800 */
[----:B------:R0:W-:Y:S04]  /*19d80*/  STL [R1+0xca8], R14 ;  /* 0x000ca80e01007387 */ /* 0x0001e80000100800 */
[----:B0-----:R-:W3:Y:S01]  /*19d90*/  LDL R14, [R1+0x160] ;  /* 0x00016000010e7983 */ /* 0x001ee20000100800 */
[----:B------:R-:W-:-:S02]  /*19da0*/  F2FP.F16.E5M2.UNPACK_B R17, R2 ;  /* 0x00000002ff11723e */ /* 0x000fc400020004ff */
[----:B------:R-:W-:Y:S02]  /*19db0*/  F2FP.F16.E5M2.UNPACK_B R18, R3 ;  /* 0x00000003ff12723e */ /* 0x000fe400020004ff */
[----:B------:R-:W-:Y:S02]  /*19dc0*/  F2FP.F16.E5M2.UNPACK_B R16, R0 ;  /* 0x00000000ff10723e */ /* 0x000fe400020004ff */
[----:B------:R-:W-:Y:S01]  /*19dd0*/  F2FP.F16.E5M2.UNPACK_B R19, R4 ;  /* 0x00000004ff13723e */ /* 0x000fe200020004ff */
[----:B------:R-:W-:Y:S01]  /*19de0*/  STL [R1+0xca4], R15 ;  /* 0x000ca40f01007387 */ /* 0x000fe20000100800 */
[----:B--2---:R-:W-:Y:S02]  /*19df0*/  F2FP.F16.E5M2.UNPACK_B R3, R8 ;  /* 0x00000008ff03723e */ /* 0x004fe400020004ff */
[----:B---3--:R-:W-:-:S07]  /*19e00*/  F2FP.F16.E5M2.UNPACK_B R2, R14 ;  /* 0x0000000eff02723e */ /* 0x008fce00020004ff */
[----:B------:R-:W-:-:S15]  /*19e10*/  HMMA.16816.F32 R24, R16, R2, R24 ;  /* 0x000000021018723c */ /* 0x000fde0000001818 */
[----:B------:R-:W-:-:S04]  /*19e20*/  NOP ;  /* 0x0000000000007918 */ /* 0x000fc80000000000 */
[----:B------:R0:W-:Y:S04]  /*19e30*/  STL.64 [R1], R24 ;  /* 0x0000001801007387 */ /* 0x0001e80000100a00 */
[----:B------:R1:W-:Y:S04]  /*19e40*/  STL.64 [R1+0x8], R26 ;  /* 0x0000081a01007387 */ /* 0x0003e80000100a00 */
[----:B0-----:R-:W2:Y:S04]  /*19e50*/  LDL.LU R24, [R1+0xb0] ;  /* 0x0000b00001187983 */ /* 0x001ea80000300800 */
[----:B------:R-:W2:Y:S04]  /*19e60*/  LDL.LU R25, [R1+0xb4] ;  /* 0x0000b40001197983 */ /* 0x000ea80000300800 */
[----:B-1----:R-:W3:Y:S04]  /*19e70*/  LDL.LU R26, [R1+0xb8] ;  /* 0x0000b800011a7983 */ /* 0x002ee80000300800 */
[----:B------:R-:W3:Y:S01]  /*19e80*/  LDL.LU R27, [R1+0xbc] ;  /* 0x0000bc00011b7983 */ /* 0x000ee20000300800 */
[----:B------:R-:W-:-:S02]  /*19e90*/  F2FP.F16.E5M2.UNPACK_B R4, R6 ;  /* 0x00000006ff04723e */ /* 0x000fc400020004ff */
[----:B------:R-:W-:-:S07]  /*19ea0*/  F2FP.F16.E5M2.UNPACK_B R5, R5 ;  /* 0x00000005ff05723e */ /* 0x000fce00020004ff */
[----:B------:R-:W-:Y:S01]  /*19eb0*/  HMMA.16816.F32 R20, R16, R4, R20 ;  /* 0x000000041014723c */ /* 0x000fe20000001814 */
[----:B---3--:R-:W-:Y:S04]  /*19ec0*/  STL.64 [R1+0xd50], R26 ;  /* 0x000d501a01007387 */ /* 0x008fe80000100a00 */
[----:B--2---:R0:W-:Y:S04]  /*19ed0*/  STL.64 [R1+0xd48], R24 ;  /* 0x000d481801007387 */ /* 0x0041e80000100a00 */
[----:B0-----:R-:W2:Y:S04]  /*19ee0*/  LDL.LU R24, [R1+0x60] ;  /* 0x0000600001187983 */ /* 0x001ea80000300800 */
[----:B------:R-:W2:Y:S04]  /*19ef0*/  LDL.LU R25, [R1+0x64] ;  /* 0x0000640001197983 */ /* 0x000ea80000300800 */
[----:B------:R-:W2:Y:S04]  /*19f00*/  LDL.LU R26, [R1+0x68] ;  /* 0x00006800011a7983 */ /* 0x000ea80000300800 */
[----:B------:R-:W2:Y:S04]  /*19f10*/  LDL.LU R27, [R1+0x6c] ;  /* 0x00006c00011b7983 */ /* 0x000ea80000300800 */
[----:B------:R-:W-:Y:S04]  /*19f20*/  STL [R1+0xca0], R28 ;  /* 0x000ca01c01007387 */ /* 0x000fe80000100800 */
[----:B------:R-:W-:Y:S04]  /*19f30*/  STL.64 [R1+0x20], R20 ;  /* 0x0000201401007387 */ /* 0x000fe80000100a00 */
[----:B------:R0:W-:Y:S04]  /*19f40*/  STL.64 [R1+0x28], R22 ;  /* 0x0000281601007387 */ /* 0x0001e80000100a00 */
[----:B0-----:R-:W3:Y:S04]  /*19f50*/  LDL.LU.64 R22, [R1+0xd70] ;  /* 0x000d700001167983 */ /* 0x001ee80000300a00 */
[----:B------:R-:W3:Y:S01]  /*19f60*/  LDL.LU.64 R20, [R1+0xd68] ;  /* 0x000d680001147983 */ /* 0x000ee20000300a00 */
[----:B------:R-:W-:-:S02]  /*19f70*/  F2FP.F16.E5M2.UNPACK_B R6, R28 ;  /* 0x0000001cff06723e */ /* 0x000fc400020004ff */
[----:B----4-:R-:W-:Y:S02]  /*19f80*/  F2FP.F16.E5M2.UNPACK_B R7, R7 ;  /* 0x00000007ff07723e */ /* 0x010fe400020004ff */
[----:B------:R-:W-:Y:S02]  /*19f90*/  F2FP.F16.E5M2.UNPACK_B R8, R29 ;  /* 0x0000001dff08723e */ /* 0x000fe400020004ff */
[----:B------:R-:W-:-:S03]  /*19fa0*/  F2FP.F16.E5M2.UNPACK_B R9, R9 ;  /* 0x00000009ff09723e */ /* 0x000fc600020004ff */
[----:B---3--:R-:W-:-:S15]  /*19fb0*/  HMMA.16816.F32 R20, R16, R6, R20 ;  /* 0x000000061014723c */ /* 0x008fde0000001814 */
[----:B------:R-:W-:-:S04]  /*19fc0*/  NOP ;  /* 0x0000000000007918 */ /* 0x000fc80000000000 */
[----:B------:R-:W-:Y:S01]  /*19fd0*/  IMAD.MOV.U32 R28, RZ, RZ, R22 ;  /* 0x000000ffff1c7224 */ /* 0x000fe200078e0016 */
[----:B------:R0:W-:Y:S01]  /*19fe0*/  STL [R1+0xf4], R21 ;  /* 0x0000f41501007387 */ /* 0x0001e20000100800 */
[----:B------:R-:W-:Y:S02]  /*19ff0*/  IMAD.MOV.U32 R29, RZ, RZ, R23 ;  /* 0x000000ffff1d7224 */ /* 0x000fe400078e0017 */
[----:B------:R-:W-:Y:S01]  /*1a000*/  IMAD.MOV.U32 R15, RZ, RZ, R20 ;  /* 0x000000ffff0f7224 */ /* 0x000fe200078e0014 */
[----:B------:R-:W3:Y:S04]  /*1a010*/  LDL.LU.64 R22, [R1+0xd60] ;  /* 0x000d600001167983 */ /* 0x000ee80000300a00 */
[----:B0-----:R-:W5:Y:S01]  /*1a020*/  LDL.LU.64 R20, [R1+0xd58] ;  /* 0x000d580001147983 */ /* 0x001f620000300a00 */
[----:B--2---:R-:W-:Y:S01]  /*1a030*/  HMMA.16816.F32 R16, R16, R8, R24 ;  /* 0x000000081010723c */ /* 0x004fe20000001818 */
[----:B------:R-:W-:-:S02]  /*1a040*/  IMAD R0, R12, 0x100, R13 ;  /* 0x000001000c007824 */ /* 0x000fc400078e020d */
[----:B------:R-:W-:Y:S04]  /*1a050*/  STL [R1+0xcec], R29 ;  /* 0x000cec1d01007387 */ /* 0x000fe80000100800 */
[----:B------:R-:W-:Y:S04]  /*1a060*/  STL [R1+0xce8], R28 ;  /* 0x000ce81c01007387 */ /* 0x000fe80000100800 */
[----:B------:R-:W2:Y:S04]  /*1a070*/  LDL.LU.64 R26, [R1+0xd50] ;  /* 0x000d5000011a7983 */ /* 0x000ea80000300a00 */
[----:B------:R-:W2:Y:S04]  /*1a080*/  LDL.LU.64 R24, [R1+0xd48] ;  /* 0x000d480001187983 */ /* 0x000ea80000300a00 */
[----:B------:R-:W-:Y:S01]  /*1a090*/  IMAD.MOV.U32 R14, RZ, RZ, R19 ;  /* 0x000000ffff0e7224 */ /* 0x000fe200078e0013 */
[----:B------:R-:W-:Y:S01]  /*1a0a0*/  STL [R1+0x40], R16 ;  /* 0x0000401001007387 */ /* 0x000fe20000100800 */
[----:B------:R-:W-:-:S02]  /*1a0b0*/  IMAD.MOV.U32 R12, RZ, RZ, R17 ;  /* 0x000000ffff0c7224 */ /* 0x000fc400078e0011 */
[----:B------:R-:W-:Y:S01]  /*1a0c0*/  IMAD.MOV.U32 R13, RZ, RZ, R18 ;  /* 0x000000ffff0d7224 */ /* 0x000fe200078e0012 */
[----:B------:R-:W-:Y:S04]  /*1a0d0*/  STL [R1+0xd3c], R8 ;  /* 0x000d3c0801007387 */ /* 0x000fe80000100800 */
[----:B------:R-:W-:Y:S04]  /*1a0e0*/  STL [R1+0xd38], R9 ;  /* 0x000d380901007387 */ /* 0x000fe80000100800 */
[----:B------:R-:W-:Y:S04]  /*1a0f0*/  STL.64 [R1+0xcd0], R14 ;  /* 0x000cd00e01007387 */ /* 0x000fe80000100a00 */
[----:B------:R0:W-:Y:S04]  /*1a100*/  STL.64 [R1+0xcc8], R12 ;  /* 0x000cc80c01007387 */ /* 0x0001e80000100a00 */
[----:B0-----:R-:W4:Y:S04]  /*1a110*/  LDL.LU R12, [R1+0xc0] ;  /* 0x0000c000010c7983 */ /* 0x001f280000300800 */
[----:B------:R-:W4:Y:S04]  /*1a120*/  LDL.LU R13, [R1+0xc4] ;  /* 0x0000c400010d7983 */ /* 0x000f280000300800 */
[----:B------:R-:W4:Y:S04]  /*1a130*/  LDL.LU R14, [R1+0xc8] ;  /* 0x0000c800010e7983 */ /* 0x000f280000300800 */
[----:B------:R-:W4:Y:S04]  /*1a140*/  LDL.LU R15, [R1+0xcc] ;  /* 0x0000cc00010f7983 */ /* 0x000f280000300800 */
[----:B------:R-:W2:Y:S04]  /*1a150*/  LDL.LU R8, [R1+0xe0] ;  /* 0x0000e00001087983 */ /* 0x000ea80000300800 */
[----:B------:R-:W2:Y:S01]  /*1a160*/  LDL.LU R9, [R1+0xe4] ;  /* 0x0000e40001097983 */ /* 0x000ea20000300800 */
[----:B-----5:R-:W-:-:S02]  /*1a170*/  IMAD R10, R10, 0x100, R20 ;  /* 0x000001000a0a7824 */ /* 0x020fc400078e0214 */
[----:B------:R-:W-:-:S03]  /*1a180*/  IMAD R11, R11, 0x100, R21 ;  /* 0x000001000b0b7824 */ /* 0x000fc600078e0215 */
[----:B------:R-:W-:Y:S02]  /*1a190*/  F2FP.F16.E5M2.UNPACK_B R17, R10 ;  /* 0x0000000aff11723e */ /* 0x000fe400020004ff */
[----:B------:R-:W-:Y:S01]  /*1a1a0*/  F2FP.F16.E5M2.UNPACK_B R18, R11 ;  /* 0x0000000bff12723e */ /* 0x000fe200020004ff */
[----:B------:R-:W2:Y:S04]  /*1a1b0*/  LDL.LU R10, [R1+0xe8] ;  /* 0x0000e800010a7983 */ /* 0x000ea80000300800 */
[----:B------:R-:W2:Y:S01]  /*1a1c0*/  LDL.LU R11, [R1+0xec] ;  /* 0x0000ec00010b7983 */ /* 0x000ea20000300800 */
[----:B---3--:R-:W-:Y:S01]  /*1a1d0*/  IMAD R20, R23, 0x100, R22 ;  /* 0x0000010017147824 */ /* 0x008fe200078e0216 */
[----:B------:R-:W-:-:S04]  /*1a1e0*/  F2FP.F16.E5M2.UNPACK_B R16, R0 ;  /* 0x00000000ff10723e */ /* 0x000fc800020004ff */
[----:B------:R-:W-:Y:S01]  /*1a1f0*/  F2FP.F16.E5M2.UNPACK_B R19, R20 ;  /* 0x00000014ff13723e */ /* 0x000fe200020004ff */
[----:B------:R-:W-:Y:S04]  /*1a200*/  STL [R1+0xd44], R2 ;  /* 0x000d440201007387 */ /* 0x000fe80000100800 */
[----:B------:R-:W-:Y:S02]  /*1a210*/  STL [R1+0xd40], R3 ;  /* 0x000d400301007387 */ /* 0x000fe40000100800 */
[C---:B----4-:R-:W-:Y:S08]  /*1a220*/  HMMA.16816.F32 R12, R16.reuse, R4, R12 ;  /* 0x00000004100c723c */ /* 0x050ff0000000180c */
[----:B--2---:R-:W-:-:S15]  /*1a230*/  HMMA.16816.F32 R8, R16, R2, R8 ;  /* 0x000000021008723c */ /* 0x004fde0000001808 */
[----:B------:R-:W-:-:S04]  /*1a240*/  NOP ;  /* 0x0000000000007918 */ /* 0x000fc80000000000 */
[----:B------:R-:W-:Y:S04]  /*1a250*/  STL.64 [R1+0xd0], R8 ;  /* 0x0000d00801007387 */ /* 0x000fe80000100a00 */
[----:B------:R0:W-:Y:S02]  /*1a260*/  STL.64 [R1+0xd8], R10 ;  /* 0x0000d80a01007387 */ /* 0x0001e40000100a00 */
[----:B0-----:R-:W-:Y:S02]  /*1a270*/  HMMA.16816.F32 R8, R16, R6, R24 ;  /* 0x000000061008723c */ /* 0x001fe40000001818 */
[----:B------:R-:W-:Y:S04]  /*1a280*/  STL.64 [R1+0xd20], R6 ;  /* 0x000d200601007387 */ /* 0x000fe80000100a00 */
[----:B------:R-:W-:Y:S04]  /*1a290*/  STL.64 [R1+0xc0], R12 ;  /* 0x0000c00c01007387 */ /* 0x000fe80000100a00 */
[----:B------:R-:W-:Y:S04]  /*1a2a0*/  STL.64 [R1+0xc8], R14 ;  /* 0x0000c80e01007387 */ /* 0x000fe80000100a00 */
[----:B------:R-:W-:Y:S05]  /*1a2b0*/  STL.64 [R1+0xd18], R4 ;  /* 0x000d180401007387 */ /* 0x000fea0000100a00 */
[----:B------:R-:W-:Y:S04]  /*1a2c0*/  STL.64 [R1+0xb0], R8 ;  /* 0x0000b00801007387 */ /* 0x000fe80000100a00 */
[----:B------:R-:W-:Y:S04]  /*1a2d0*/  STL.64 [R1+0xb8], R10 ;  /* 0x0000b80a01007387 */ /* 0x000fe80000100a00 */
[----:B------:R-:W2:Y:S04]  /*1a2e0*/  LDL.LU R21, [R1+0x67c] ;  /* 0x00067c0001157983 */ /* 0x000ea80000300800 */
[----:B--2---:R0:W-:Y:S04]  /*1a2f0*/  STL [R1+0xcf4], R21 ;  /* 0x000cf41501007387 */ /* 0x0041e80000100800 */
[----:B0-----:R-:W2:Y:S04]  /*1a300*/  LDL.LU R21, [R1+0x678] ;  /* 0x0006780001157983 */ /* 0x001ea80000300800 */
[----:B------:R-:W3:Y:S04]  /*1a310*/  LDL.LU R29, [R1+0x688] ;  /* 0x00068800011d7983 */ /* 0x000ee80000300800 */
[----:B---3--:R0:W-:Y:S04]  /*1a320*/  STL [R1+0xcf0], R29 ;  /* 0x000cf01d01007387 */ /* 0x0081e80000100800 */
[----:B0-----:R-:W3:Y:S04]  /*1a330*/  LDL.LU R29, [R1+0x680] ;  /* 0x00068000011d7983 */ /* 0x001ee80000300800 */
[----:B------:R-:W4:Y:S04]  /*1a340*/  LDL.LU R22, [R1+0x684] ;  /* 0x0006840001167983 */ /* 0x000f280000300800 */
[----:B------:R-:W5:Y:S04]  /*1a350*/  LDL.LU R28, [R1+0x690] ;  /* 0x00069000011c7983 */ /* 0x000f680000300800 */
[----:B------:R-:W5:Y:S04]  /*1a360*/  LDL.LU R23, [R1+0x68c] ;  /* 0x00068c0001177983 */ /* 0x000f680000300800 */
        /* <DEDUP_REMOVED lines=16> */
[----:B--2---:R-:W-:Y:S04]  /*1a470*/  STL.64 [R1+0xd30], R6 ;  /* 0x000d300601007387 */ /* 0x004fe80000100a00 */
[----:B------:R0:W-:Y:S04]  /*1a480*/  STL.64 [R1+0xd28], R4 ;  /* 0x000d280401007387 */ /* 0x0001e80000100a00 */
[----:B0-----:R-:W2:Y:S04]  /*1a490*/  LDL.LU R4, [R1+0x70] ;  /* 0x0000700001047983 */ /* 0x001ea80000300800 */
[----:B------:R-:W2:Y:S04]  /*1a4a0*/  LDL.LU R5, [R1+0x74] ;  /* 0x0000740001057983 */ /* 0x000ea80000300800 */
        /* <DEDUP_REMOVED lines=8> */
[----:B--2---:R-:W-:Y:S04]  /*1a530*/  STL.64 [R1+0xd00], R14 ;  /* 0x000d000e01007387 */ /* 0x004fe80000100a00 */
[----:B------:R0:W-:Y:S04]  /*1a540*/  STL.64 [R1+0xcf8], R12 ;  /* 0x000cf80c01007387 */ /* 0x0001e80000100a00 */
[----:B0-----:R-:W2:Y:S04]  /*1a550*/  LDL.LU R12, [R1+0x80] ;  /* 0x00008000010c7983 */ /* 0x001ea80000300800 */
[----:B------:R-:W2:Y:S04]  /*1a560*/  LDL.LU R13, [R1+0x84] ;  /* 0x00008400010d7983 */ /* 0x000ea80000300800 */
[----:B------:R-:W2:Y:S04]  /*1a570*/  LDL.LU R14, [R1+0x88] ;  /* 0x00008800010e7983 */ /* 0x000ea80000300800 */
[----:B------:R-:W2:Y:S01]  /*1a580*/  LDL.LU R15, [R1+0x8c] ;  /* 0x00008c00010f7983 */ /* 0x000ea20000300800 */
[----:B---3--:R-:W-:-:S02]  /*1a590*/  IMAD R0, R0, 0x100, R2 ;  /* 0x0000010000007824 */ /* 0x008fc400078e0202 */
[----:B------:R-:W-:Y:S02]  /*1a5a0*/  IMAD R10, R10, 0x100, R3 ;  /* 0x000001000a0a7824 */ /* 0x000fe400078e0203 */
[----:B------:R-:W-:Y:S02]  /*1a5b0*/  IMAD R11, R11, 0x100, R8 ;  /* 0x000001000b0b7824 */ /* 0x000fe400078e0208 */
[----:B------:R-:W-:Y:S01]  /*1a5c0*/  IMAD R20, R20, 0x100, R9 ;  /* 0x0000010014147824 */ /* 0x000fe200078e0209 */
[----:B--2---:R-:W-:Y:S04]  /*1a5d0*/  STL.64 [R1+0xd10], R14 ;  /* 0x000d100e01007387 */ /* 0x004fe80000100a00 */
[----:B------:R0:W-:Y:S04]  /*1a5e0*/  STL.64 [R1+0xd08], R12 ;  /* 0x000d080c01007387 */ /* 0x0001e80000100a00 */
[----:B0-----:R-:W2:Y:S04]  /*1a5f0*/  LDL.LU R12, [R1+0x90] ;  /* 0x00009000010c7983 */ /* 0x001ea80000300800 */
[----:B------:R-:W2:Y:S04]  /*1a600*/  LDL.LU R13, [R1+0x94] ;  /* 0x00009400010d7983 */ /* 0x000ea80000300800 */
[----:B------:R-:W2:Y:S04]  /*1a610*/  LDL.LU R14, [R1+0x98] ;  /* 0x00009800010e7983 */ /* 0x000ea80000300800 */
[----:B------:R-:W2:Y:S04]  /*1a620*/  LDL.LU R15, [R1+0x9c] ;  /* 0x00009c00010f7983 */ /* 0x000ea80000300800 */
[----:B------:R-:W3:Y:S04]  /*1a630*/  LDL.LU R24, [R1+0x10] ;  /* 0x0000100001187983 */ /* 0x000ee80000300800 */
[----:B------:R-:W3:Y:S04]  /*1a640*/  LDL.LU R25, [R1+0x14] ;  /* 0x0000140001197983 */ /* 0x000ee80000300800 */
[----:B------:R-:W3:Y:S04]  /*1a650*/  LDL.LU R26, [R1+0x18] ;  /* 0x00001800011a7983 */ /* 0x000ee80000300800 */
[----:B------:R-:W3:Y:S04]  /*1a660*/  LDL.LU R27, [R1+0x1c] ;  /* 0x00001c00011b7983 */ /* 0x000ee80000300800 */
[----:B------:R-:W2:Y:S04]  /*1a670*/  LDL.LU R2, [R1+0xd44] ;  /* 0x000d440001027983 */ /* 0x000ea80000300800 */
[----:B------:R-:W2:Y:S04]  /*1a680*/  LDL.LU R3, [R1+0xd40] ;  /* 0x000d400001037983 */ /* 0x000ea80000300800 */
[----:B------:R-:W2:Y:S04]  /*1a690*/  LDL.LU R8, [R1+0xd3c] ;  /* 0x000d3c0001087983 */ /* 0x000ea80000300800 */
[----:B------:R-:W2:Y:S02]  /*1a6a0*/  LDL.LU R9, [R1+0xd38] ;  /* 0x000d380001097983 */ /* 0x000ea40000300800 */
[----:B--2---:R-:W-:Y:S02]  /*1a6b0*/  HMMA.16816.F32 R16, R16, R8, R4 ;  /* 0x000000081010723c */ /* 0x004fe40000001804 */
[----:B------:R-:W2:Y:S04]  /*1a6c0*/  LDL.LU.64 R6, [R1+0xd30] ;  /* 0x000d300001067983 */ /* 0x000ea80000300a00 */
[----:B------:R-:W2:-:S13]  /*1a6d0*/  LDL.LU.64 R4, [R1+0xd28] ;  /* 0x000d280001047983 */ /* 0x000e9a0000300a00 */
[----:B------:R0:W-:Y:S04]  /*1a6e0*/  STL.64 [R1+0x70], R16 ;  /* 0x0000701001007387 */ /* 0x0001e80000100a00 */
[----:B------:R1:W-:Y:S01]  /*1a6f0*/  STL.64 [R1+0x78], R18 ;  /* 0x0000781201007387 */ /* 0x0003e20000100a00 */
[----:B0-----:R-:W-:Y:S02]  /*1a700*/  F2FP.F16.E5M2.UNPACK_B R16, R0 ;  /* 0x00000000ff10723e */ /* 0x001fe400020004ff */
[----:B------:R-:W-:Y:S01]  /*1a710*/  F2FP.F16.E5M2.UNPACK_B R17, R10 ;  /* 0x0000000aff11723e */ /* 0x000fe200020004ff */
[----:B------:R-:W3:Y:S01]  /*1a720*/  LDL.LU R0, [R1+0x820] ;  /* 0x0008200001007983 */ /* 0x000ee20000300800 */
[----:B-1----:R-:W-:Y:S02]  /*1a730*/  F2FP.F16.E5M2.UNPACK_B R18, R11 ;  /* 0x0000000bff12723e */ /* 0x002fe400020004ff */
[----:B------:R-:W-:Y:S01]  /*1a740*/  F2FP.F16.E5M2.UNPACK_B R19, R20 ;  /* 0x00000014ff13723e */ /* 0x000fe200020004ff */
[----:B------:R-:W3:Y:S04]  /*1a750*/  LDL.LU R10, [R1+0x828] ;  /* 0x00082800010a7983 */ /* 0x000ee80000300800 */
[----:B------:R-:W3:Y:S04]  /*1a760*/  LDL.LU R11, [R1+0x814] ;  /* 0x00081400010b7983 */ /* 0x000ee80000300800 */
[----:B------:R-:W3:Y:S01]  /*1a770*/  LDL.LU R20, [R1+0x674] ;  /* 0x0006740001147983 */ /* 0x000ee20000300800 */
[----:B--2---:R-:W-:-:S15]  /*1a780*/  HMMA.16816.F32 R4, R16, R2, R4 ;  /* 0x000000021004723c */ /* 0x004fde0000001804 */
[----:B------:R-:W-:-:S04]  /*1a790*/  NOP ;  /* 0x0000000000007918 */ /* 0x000fc80000000000 */
        /* <DEDUP_REMOVED lines=10> */
[----:B---3--:R-:W-:Y:S01]  /*1a840*/  IMAD R20, R20, 0x100, R21 ;  /* 0x0000010014147824 */ /* 0x008fe200078e0215 */
        /* <DEDUP_REMOVED lines=8> */
[----:B------:R-:W4:Y:S01]  /*1a8d0*/  LDL.LU R29, [R1+0xcf0] ;  /* 0x000cf000011d7983 */ /* 0x000f220000300800 */
[----:B-----5:R-:W-:Y:S01]  /*1a8e0*/  IMAD R23, R23, 0x100, R28 ;  /* 0x0000010017177824 */ /* 0x020fe200078e021c */
[----:B--2---:R-:W-:Y:S01]  /*1a8f0*/  HMMA.16816.F32 R16, R16, R8, R12 ;  /* 0x000000081010723c */ /* 0x004fe2000000180c */
[----:B------:R-:W-:Y:S01]  /*1a900*/  F2FP.F16.E5M2.UNPACK_B R20, R20 ;  /* 0x00000014ff14723e */ /* 0x000fe200020004ff */
[----:B----4-:R-:W-:Y:S02]  /*1a910*/  IMAD R22, R22, 0x100, R29 ;  /* 0x0000010016167824 */ /* 0x010fe400078e021d */
[----:B------:R-:W2:Y:S04]  /*1a920*/  LDL.LU R29, [R1+0xcec] ;  /* 0x000cec00011d7983 */ /* 0x000ea80000300800 */
[----:B------:R-:W3:Y:S04]  /*1a930*/  LDL.LU R28, [R1+0xce8] ;  /* 0x000ce800011c7983 */ /* 0x000ee80000300800 */
[----:B------:R-:W4:Y:S04]  /*1a940*/  LDL.LU.64 R14, [R1+0xce0] ;  /* 0x000ce000010e7983 */ /* 0x000f280000300a00 */
[----:B------:R-:W4:Y:S01]  /*1a950*/  LDL.LU.64 R12, [R1+0xcd8] ;  /* 0x000cd800010c7983 */ /* 0x000f220000300a00 */
[----:B------:R-:W-:-:S02]  /*1a960*/  F2FP.F16.E5M2.UNPACK_B R21, R21 ;  /* 0x00000015ff15723e */ /* 0x000fc400020004ff */
[----:B------:R-:W-:Y:S02]  /*1a970*/  F2FP.F16.E5M2.UNPACK_B R22, R22 ;  /* 0x00000016ff16723e */ /* 0x000fe400020004ff */
[----:B------:R-:W-:-:S07]  /*1a980*/  F2FP.F16.E5M2.UNPACK_B R23, R23 ;  /* 0x00000017ff17723e */ /* 0x000fce00020004ff */
[C---:B------:R-:W-:Y:S01]  /*1a990*/  HMMA.16816.F32 R24, R20.reuse, R4, R24 ;  /* 0x000000041418723c */ /* 0x040fe20000001818 */
[----:B------:R0:W-:Y:S04]  /*1a9a0*/  STL.64 [R1+0x60], R16 ;  /* 0x0000601001007387 */ /* 0x0001e80000100a00 */
[----:B------:R1:W-:Y:S04]  /*1a9b0*/  STL.64 [R1+0x68], R18 ;  /* 0x0000681201007387 */ /* 0x0003e80000100a00 */
[----:B0-----:R-:W5:Y:S04]  /*1a9c0*/  LDL.LU R16, [R1+0x7f4] ;  /* 0x0007f40001107983 */ /* 0x001f680000300800 */
[----:B------:R-:W2:Y:S04]  /*1a9d0*/  LDL.LU R17, [R1+0x808] ;  /* 0x0008080001117983 */ /* 0x000ea80000300800 */
[----:B-1----:R-:W2:Y:S04]  /*1a9e0*/  LDL.LU R18, [R1+0x804] ;  /* 0x0008040001127983 */ /* 0x002ea80000300800 */
[----:B------:R-:W2:Y:S01]  /*1a9f0*/  LDL.LU R19, [R1+0x818] ;  /* 0x0008180001137983 */ /* 0x000ea20000300800 */
[----:B----4-:R-:W-:-:S15]  /*1aa00*/  HMMA.16816.F32 R12, R20, R2, R12 ;  /* 0x00000002140c723c */ /* 0x010fde000000180c */
[----:B------:R-:W-:-:S04]  /*1aa10*/  NOP ;  /* 0x0000000000007918 */ /* 0x000fc80000000000 */
[----:B------:R-:W-:Y:S04]  /*1aa20*/  STL.64 [R1+0x50], R12 ;  /* 0x0000500c01007387 */ /* 0x000fe80000100a00 */
[----:B------:R0:W-:Y:S04]  /*1aa30*/  STL.64 [R1+0x58], R14 ;  /* 0x0000580e01007387 */ /* 0x0001e80000100a00 */
[----:B0-----:R-:W4:Y:S04]  /*1aa40*/  LDL.LU.64 R14, [R1+0xcd0] ;  /* 0x000cd000010e7983 */ /* 0x001f280000300a00 */
[----:B------:R-:W2:Y:S04]  /*1aa50*/  LDL.LU.64 R12, [R1+0xcc8] ;  /* 0x000cc800010c7983 */ /* 0x000ea80000300a00 */
[----:B------:R-:W5:Y:S04]  /*1aa60*/  LDL.LU R3, [R1+0x7fc] ;  /* 0x0007fc0001037983 */ /* 0x000f680000300800 */
        /* <DEDUP_REMOVED lines=8> */
[----:B0-----:R-:W2:Y:S01]  /*1aaf0*/  LDL.LU R24, [R1+0x40] ;  /* 0x0000400001187983 */ /* 0x001ea20000300800 */
[----:B------:R-:W-:Y:S02]  /*1ab00*/  IMAD.MOV.U32 R25, RZ, RZ, R12 ;  /* 0x000000ffff197224 */ /* 0x000fe400078e000c */
[----:B------:R-:W-:Y:S01]  /*1ab10*/  IMAD.MOV.U32 R26, RZ, RZ, R13 ;  /* 0x000000ffff1a7224 */ /* 0x000fe200078e000d */
[----:B------:R-:W3:Y:S01]  /*1ab20*/  LDL.LU R12, [R1+0xcb0] ;  /* 0x000cb000010c7983 */ /* 0x000ee20000300800 */
[----:B----4-:R-:W-:-:S03]  /*1ab30*/  IMAD.MOV.U32 R27, RZ, RZ, R14 ;  /* 0x000000ffff1b7224 */ /* 0x010fc600078e000e */
[----:B------:R-:W4:Y:S01]  /*1ab40*/  LDL.LU R13, [R1+0xcac] ;  /* 0x000cac00010d7983 */ /* 0x000f220000300800 */
[----:B-----5:R-:W-:-:S03]  /*1ab50*/  IMAD R16, R16, 0x100, R3 ;  /* 0x0000010010107824 */ /* 0x020fc600078e0203 */
[----:B------:R-:W4:Y:S04]  /*1ab60*/  LDL.LU R14, [R1+0xca8] ;  /* 0x000ca800010e7983 */ /* 0x000f280000300800 */
[----:B------:R-:W5:Y:S04]  /*1ab70*/  LDL.LU R2, [R1+0x160] ;  /* 0x0001600001027983 */ /* 0x000f680000300800 */
[----:B------:R-:W4:Y:S04]  /*1ab80*/  LDL.LU R3, [R1+0x164] ;  /* 0x0001640001037983 */ /* 0x000f280000300800 */
[----:B------:R-:W4:Y:S04]  /*1ab90*/  LDL.LU R4, [R1+0x150] ;  /* 0x0001500001047983 */ /* 0x000f280000300800 */
[----:B------:R-:W-:Y:S04]  /*1aba0*/  STL.64 [R1+0xc98], R26 ;  /* 0x000c981a01007387 */ /* 0x000fe80000100a00 */
[----:B--2---:R0:W-:Y:S02]  /*1abb0*/  STL.64 [R1+0xc90], R24 ;  /* 0x000c901801007387 */ /* 0x0041e40000100a00 */
[----:B0-----:R-:W-:-:S02]  /*1abc0*/  IMAD.MOV.U32 R24, RZ, RZ, R15 ;  /* 0x000000ffff187224 */ /* 0x001fc400078e000f */
[----:B------:R-:W4:Y:S01]  /*1abd0*/  LDL.LU R15, [R1+0xca4] ;  /* 0x000ca400010f7983 */ /* 0x000f220000300800 */
[----:B---3--:R-:W-:Y:S02]  /*1abe0*/  IMAD.MOV.U32 R26, RZ, RZ, R28 ;  /* 0x000000ffff1a7224 */ /* 0x008fe400078e001c */
[----:B------:R-:W-:Y:S01]  /*1abf0*/  IMAD R17, R18, 0x100, R17 ;  /* 0x0000010012117824 */ /* 0x000fe200078e0211 */
[----:B------:R-:W2:Y:S01]  /*1ac00*/  LDL.LU R25, [R1+0xf4] ;  /* 0x0000f40001197983 */ /* 0x000ea20000300800 */
[----:B------:R-:W-:-:S03]  /*1ac10*/  IMAD R18, R11, 0x100, R19 ;  /* 0x000001000b127824 */ /* 0x000fc600078e0213 */
[----:B------:R-:W3:Y:S01]  /*1ac20*/  LDL.LU R28, [R1+0xca0] ;  /* 0x000ca000011c7983 */ /* 0x000ee20000300800 */
[----:B------:R-:W-:-:S03]  /*1ac30*/  IMAD R19, R0, 0x100, R10 ;  /* 0x0000010000137824 */ /* 0x000fc600078e020a */
[----:B------:R-:W2:Y:S01]  /*1ac40*/  LDL.LU R5, [R1+0x154] ;  /* 0x0001540001057983 */ /* 0x000ea20000300800 */
[----:B------:R-:W-:-:S03]  /*1ac50*/  IMAD.MOV.U32 R27, RZ, RZ, R29 ;  /* 0x000000ffff1b7224 */ /* 0x000fc600078e001d */
[----:B------:R-:W2:Y:S04]  /*1ac60*/  LDL.LU R7, [R1+0x144] ;  /* 0x0001440001077983 */ /* 0x000ea80000300800 */
[----:B------:R-:W2:Y:S04]  /*1ac70*/  LDL.LU R0, [R1+0x834] ;  /* 0x0008340001007983 */ /* 0x000ea80000300800 */
[----:B------:R-:W2:Y:S04]  /*1ac80*/  LDL.LU R10, [R1+0x83c] ;  /* 0x00083c00010a7983 */ /* 0x000ea80000300800 */
[----:B------:R-:W2:Y:S04]  /*1ac90*/  LDL.LU R11, [R1+0x844] ;  /* 0x00084400010b7983 */ /* 0x000ea80000300800 */
[----:B------:R-:W2:Y:S01]  /*1aca0*/  LDL.LU R29, [R1+0x84c] ;  /* 0x00084c00011d7983 */ /* 0x000ea20000300800 */
[----:B----4-:R-:W-:Y:S03]  /*1acb0*/  HMMA.16816.F32 R20, R20, R8, R12 ;  /* 0x000000081414723c */ /* 0x010fe6000000180c */
[----:B------:R-:W4:Y:S04]  /*1acc0*/  LDL.LU R12, [R1] ;  /* 0x00000000010c7983 */ /* 0x000f280000300800 */
        /* <DEDUP_REMOVED lines=12> */
[----:B--2---:R-:W2:Y:S01]  /*1ad90*/  LDL.LU R23, [R1+0x2c] ;  /* 0x00002c0001177983 */ /* 0x004ea20000300800 */
[----:B------:R-:W-:-:S02]  /*1ada0*/  F2FP.F16.E5M2.UNPACK_B R16, R16 ;  /* 0x00000010ff10723e */ /* 0x000fc400020004ff */
[----:B------:R-:W-:Y:S02]  /*1adb0*/  F2FP.F16.E5M2.UNPACK_B R17, R17 ;  /* 0x00000011ff11723e */ /* 0x000fe400020004ff */
[----:B------:R-:W-:Y:S02]  /*1adc0*/  F2FP.F16.E5M2.UNPACK_B R18, R18 ;  /* 0x00000012ff12723e */ /* 0x000fe400020004ff */
[----:B------:R-:W-:Y:S02]  /*1add0*/  F2FP.F16.E5M2.UNPACK_B R19, R19 ;  /* 0x00000013ff13723e */ /* 0x000fe400020004ff */
[----:B-----5:R-:W-:Y:S02]  /*1ade0*/  F2FP.F16.E5M2.UNPACK_B R2, R2.H1 ;  /* 0x00000002ff02723e */ /* 0x020fe400030004ff */
[----:B------:R-:W-:Y:S02]  /*1adf0*/  F2FP.F16.E5M2.UNPACK_B R3, R3.H1 ;  /* 0x00000003ff03723e */ /* 0x000fe400030004ff */
[----:B------:R-:W-:-:S02]  /*1ae00*/  F2FP.F16.E5M2.UNPACK_B R4, R4.H1 ;  /* 0x00000004ff04723e */ /* 0x000fc400030004ff */
[----:B------:R-:W-:Y:S02]  /*1ae10*/  F2FP.F16.E5M2.UNPACK_B R5, R5.H1 ;  /* 0x00000005ff05723e */ /* 0x000fe400030004ff */
[----:B---3--:R-:W-:Y:S02]  /*1ae20*/  F2FP.F16.E5M2.UNPACK_B R6, R28.H1 ;  /* 0x0000001cff06723e */ /* 0x008fe400030004ff */
[----:B------:R-:W-:-:S07]  /*1ae30*/  F2FP.F16.E5M2.UNPACK_B R7, R7.H1 ;  /* 0x00000007ff07723e */ /* 0x000fce00030004ff */
[C---:B------:R-:W-:Y:S08]  /*1ae40*/  HMMA.16816.F32 R24, R16.reuse, R6, R24 ;  /* 0x000000061018723c */ /* 0x040ff00000001818 */
[----:B----4-:R-:W-:-:S15]  /*1ae50*/  HMMA.16816.F32 R12, R16, R2, R12 ;  /* 0x00000002100c723c */ /* 0x010fde000000180c */
[----:B------:R-:W-:-:S04]  /*1ae60*/  NOP ;  /* 0x0000000000007918 */ /* 0x000fc80000000000 */
[----:B------:R0:W-:Y:S04]  /*1ae70*/  STL [R1+0xbd8], R12 ;  /* 0x000bd80c01007387 */ /* 0x0001e80000100800 */
[----:B0-----:R-:W3:Y:S01]  /*1ae80*/  LDL.LU R12, [R1+0x850] ;  /* 0x00085000010c7983 */ /* 0x001ee20000300800 */
[----:B--2---:R-:W-:Y:S03]  /*1ae90*/  HMMA.16816.F32 R20, R16, R4, R20 ;  /* 0x000000041014723c */ /* 0x004fe60000001814 */
[----:B------:R0:W-:Y:S04]  /*1aea0*/  STL [R1+0xbd4], R13 ;  /* 0x000bd40d01007387 */ /* 0x0001e80000100800 */
[----:B0-----:R-:W2:Y:S04]  /*1aeb0*/  LDL.LU R13, [R1+0x848] ;  /* 0x00084800010d7983 */ /* 0x001ea80000300800 */
[----:B------:R0:W-:Y:S08]  /*1aec0*/  STL [R1+0xbd0], R14 ;  /* 0x000bd00e01007387 */ /* 0x0001f00000100800 */
[----:B------:R-:W-:Y:S01]  /*1aed0*/  IMAD.MOV.U32 R28, RZ, RZ, R23 ;  /* 0x000000ffff1c7224 */ /* 0x000fe200078e0017 */
[----:B0-----:R-:W4:Y:S04]  /*1aee0*/  LDL.LU R14, [R1+0x840] ;  /* 0x00084000010e7983 */ /* 0x001f280000300800 */
[----:B------:R0:W-:Y:S01]  /*1aef0*/  STL [R1+0xbcc], R15 ;  /* 0x000bcc0f01007387 */ /* 0x0001e20000100800 */
[----:B------:R-:W-:-:S03]  /*1af00*/  IMAD.MOV.U32 R23, RZ, RZ, R27 ;  /* 0x000000ffff177224 */ /* 0x000fc600078e001b */
[----:B0-----:R-:W5:Y:S04]  /*1af10*/  LDL.LU R15, [R1+0x838] ;  /* 0x00083800010f7983 */ /* 0x001f680000300800 */
[----:B------:R0:W-:Y:S04]  /*1af20*/  STL.64 [R1+0x20], R20 ;  /* 0x0000201401007387 */ /* 0x0001e80000100a00 */
[----:B------:R1:W-:Y:S04]  /*1af30*/  STL [R1+0x28], R22 ;  /* 0x0000281601007387 */ /* 0x0003e80000100800 */
[----:B------:R-:W-:Y:S01]  /*1af40*/  STL [R1+0xc10], R28 ;  /* 0x000c101c01007387 */ /* 0x000fe20000100800 */
[----:B0-----:R-:W-:-:S02]  /*1af50*/  IMAD.MOV.U32 R20, RZ, RZ, R24 ;  /* 0x000000ffff147224 */ /* 0x001fc400078e0018 */
[----:B-1----:R-:W-:Y:S02]  /*1af60*/  IMAD.MOV.U32 R22, RZ, RZ, R26 ;  /* 0x000000ffff167224 */ /* 0x002fe400078e001a */
[----:B------:R-:W-:Y:S01]  /*1af70*/  IMAD.MOV.U32 R21, RZ, RZ, R25 ;  /* 0x000000ffff157224 */ /* 0x000fe200078e0019 */
[----:B------:R-:W5:Y:S04]  /*1af80*/  LDL.LU.64 R26, [R1+0xc98] ;  /* 0x000c9800011a7983 */ /* 0x000f680000300a00 */
[----:B------:R-:W5:Y:S01]  /*1af90*/  LDL.LU.64 R24, [R1+0xc90] ;  /* 0x000c900001187983 */ /* 0x000f620000300a00 */
[----:B------:R-:W-:Y:S02]  /*1afa0*/  F2FP.F16.E5M2.UNPACK_B R8, R8.H1 ;  /* 0x00000008ff08723e */ /* 0x000fe400030004ff */
[----:B------:R-:W-:Y:S01]  /*1afb0*/  F2FP.F16.E5M2.UNPACK_B R9, R9.H1 ;  /* 0x00000009ff09723e */ /* 0x000fe200030004ff */
[----:B------:R-:W-:Y:S04]  /*1afc0*/  STL.64 [R1+0xbf8], R22 ;  /* 0x000bf81601007387 */ /* 0x000fe80000100a00 */
[----:B------:R-:W-:Y:S04]  /*1afd0*/  STL.64 [R1+0xbf0], R20 ;  /* 0x000bf01401007387 */ /* 0x000fe80000100a00 */
[----:B------:R-:W-:Y:S04]  /*1afe0*/  STL [R1+0xc64], R8 ;  /* 0x000c640801007387 */ /* 0x000fe80000100800 */
[----:B------:R-:W-:Y:S01]  /*1aff0*/  STL [R1+0xc60], R9 ;  /* 0x000c600901007387 */ /* 0x000fe20000100800 */
[----:B---3--:R-:W-:-:S02]  /*1b000*/  IMAD R29, R29, 0x100, R12 ;  /* 0x000001001d1d7824 */ /* 0x008fc400078e020c */
[----:B--2---:R-:W-:Y:S02]  /*1b010*/  IMAD R11, R11, 0x100, R13 ;  /* 0x000001000b0b7824 */ /* 0x004fe400078e020d */
[----:B----4-:R-:W-:Y:S02]  /*1b020*/  IMAD R10, R10, 0x100, R14 ;  /* 0x000001000a0a7824 */ /* 0x010fe400078e020e */
[----:B-----5:R-:W-:Y:S01]  /*1b030*/  IMAD R0, R0, 0x100, R15 ;  /* 0x0000010000007824 */ /* 0x020fe200078e020f */
[----:B------:R-:W-:-:S15]  /*1b040*/  HMMA.16816.F32 R16, R16, R8, R24 ;  /* 0x000000081010723c */ /* 0x000fde0000001818 */
[----:B------:R-:W-:-:S04]  /*1b050*/  NOP ;  /* 0x0000000000007918 */ /* 0x000fc80000000000 */
[----:B------:R-:W-:Y:S02]  /*1b060*/  IMAD.MOV.U32 R14, RZ, RZ, R18 ;  /* 0x000000ffff0e7224 */ /* 0x000fe400078e0012 */
[----:B------:R-:W-:Y:S02]  /*1b070*/  IMAD.MOV.U32 R15, RZ, RZ, R19 ;  /* 0x000000ffff0f7224 */ /* 0x000fe400078e0013 */
[----:B------:R-:W-:Y:S02]  /*1b080*/  IMAD.MOV.U32 R12, RZ, RZ, R16 ;  /* 0x000000ffff0c7224 */ /* 0x000fe400078e0010 */
[----:B------:R-:W-:Y:S01]  /*1b090*/  IMAD.MOV.U32 R13, RZ, RZ, R17 ;  /* 0x000000ffff0d7224 */ /* 0x000fe200078e0011 */
[----:B------:R-:W-:Y:S04]  /*1b0a0*/  STL.64 [R1+0xc08], R14 ;  /* 0x000c080e01007387 */ /* 0x000fe80000100a00 */
[----:B------:R0:W-:Y:S04]  /*1b0b0*/  STL.64 [R1+0xc00], R12 ;  /* 0x000c000c01007387 */ /* 0x0001e80000100a00 */
[----:B0-----:R-:W2:Y:S04]  /*1b0c0*/  LDL.LU R12, [R1+0x60] ;  /* 0x00006000010c7983 */ /* 0x001ea80000300800 */
[----:B--2---:R-:W-:Y:S04]  /*1b0d0*/  STL [R1+0xc14], R12 ;  /* 0x000c140c01007387 */ /* 0x004fe80000100800 */
[----:B------:R-:W2:Y:S04]  /*1b0e0*/  LDL.LU R13, [R1+0x64] ;  /* 0x00006400010d7983 */ /* 0x000ea80000300800 */
[----:B--2---:R-:W-:Y:S04]  /*1b0f0*/  STL [R1+0xc18], R13 ;  /* 0x000c180d01007387 */ /* 0x004fe80000100800 */
[----:B------:R-:W2:Y:S04]  /*1b100*/  LDL.LU R14, [R1+0x68] ;  /* 0x00006800010e7983 */ /* 0x000ea80000300800 */
[----:B--2---:R0:W-:Y:S04]  /*1b110*/  STL [R1+0xc1c], R14 ;  /* 0x000c1c0e01007387 */ /* 0x0041e80000100800 */
[----:B------:R-:W2:Y:S04]  /*1b120*/  LDL.LU R15, [R1+0x6c] ;  /* 0x00006c00010f7983 */ /* 0x000ea80000300800 */
[----:B0-----:R-:W2:Y:S04]  /*1b130*/  LDL.LU R14, [R1+0x878] ;  /* 0x00087800010e7983 */ /* 0x001ea80000300800 */
[----:B------:R-:W3:Y:S04]  /*1b140*/  LDL.LU R13, [R1+0x880] ;  /* 0x00088000010d7983 */ /* 0x000ee80000300800 */
[----:B------:R-:W3:Y:S04]  /*1b150*/  LDL.LU R12, [R1+0x888] ;  /* 0x00088800010c7983 */ /* 0x000ee80000300800 */
[----:B--2---:R-:W-:Y:S04]  /*1b160*/  STL.64 [R1+0xc28], R14 ;  /* 0x000c280e01007387 */ /* 0x004fe80000100a00 */
[----:B---3--:R0:W-:Y:S04]  /*1b170*/  STL.64 [R1+0xc20], R12 ;  /* 0x000c200c01007387 */ /* 0x0081e80000100a00 */
[----:B0-----:R-:W2:Y:S04]  /*1b180*/  LDL.LU R12, [R1+0x80] ;  /* 0x00008000010c7983 */ /* 0x001ea80000300800 */
        /* <DEDUP_REMOVED lines=13> */
[----:B------:R-:W5:Y:S04]  /*1b260*/  LDL.LU R8, [R1+0x868] ;  /* 0x0008680001087983 */ /* 0x000f680000300800 */
[----:B-----5:R0:W-:Y:S04]  /*1b270*/  STL [R1+0xc68], R8 ;  /* 0x000c680801007387 */ /* 0x0201e80000100800 */
[----:B0-----:R-:W5:Y:S04]  /*1b280*/  LDL.LU R8, [R1+0x860] ;  /* 0x0008600001087983 */ /* 0x001f680000300800 */
[----:B-----5:R0:W-:Y:S04]  /*1b290*/  STL [R1+0xc6c], R8 ;  /* 0x000c6c0801007387 */ /* 0x0201e80000100800 */
[----:B0-----:R-:W5:Y:S04]  /*1b2a0*/  LDL.LU R8, [R1+0x858] ;  /* 0x0008580001087983 */ /* 0x001f680000300800 */
[----:B------:R-:W4:Y:S04]  /*1b2b0*/  LDL.LU R9, [R1+0x870] ;  /* 0x0008700001097983 */ /* 0x000f280000300800 */
[----:B---3--:R-:W-:Y:S04]  /*1b2c0*/  STL.64 [R1+0xc48], R14 ;  /* 0x000c480e01007387 */ /* 0x008fe80000100a00 */
[----:B--2---:R0:W-:Y:S04]  /*1b2d0*/  STL.64 [R1+0xc40], R12 ;  /* 0x000c400c01007387 */ /* 0x0041e80000100a00 */
        /* <DEDUP_REMOVED lines=15> */
[----:B------:R-:W3:Y:S01]  /*1b3d0*/  LDL.LU R15, [R1+0xbc] ;  /* 0x0000bc00010f7983 */ /* 0x000ee20000300800 */
[----:B------:R-:W-:-:S02]  /*1b3e0*/  F2FP.F16.E5M2.UNPACK_B R16, R0 ;  /* 0x00000000ff10723e */ /* 0x000fc400020004ff */
[----:B------:R-:W-:Y:S02]  /*1b3f0*/  F2FP.F16.E5M2.UNPACK_B R17, R10 ;  /* 0x0000000aff11723e */ /* 0x000fe400020004ff */
[----:B------:R-:W-:Y:S02]  /*1b400*/  F2FP.F16.E5M2.UNPACK_B R18, R11 ;  /* 0x0000000bff12723e */ /* 0x000fe400020004ff */
[----:B------:R-:W-:Y:S01]  /*1b410*/  F2FP.F16.E5M2.UNPACK_B R19, R29 ;  /* 0x0000001dff13723e */ /* 0x000fe200020004ff */
[----:B---3--:R-:W-:Y:S04]  /*1b420*/  STL.64 [R1+0xc88], R14 ;  /* 0x000c880e01007387 */ /* 0x008fe80000100a00 */
[----:B--2---:R0:W-:Y:S04]  /*1b430*/  STL.64 [R1+0xc80], R12 ;  /* 0x000c800c01007387 */ /* 0x0041e80000100a00 */
[----:B0-----:R-:W2:Y:S04]  /*1b440*/  LDL.LU R12, [R1+0xc0] ;  /* 0x0000c000010c7983 */ /* 0x001ea80000300800 */
[----:B------:R-:W2:Y:S04]  /*1b450*/  LDL.LU R13, [R1+0xc4] ;  /* 0x0000c400010d7983 */ /* 0x000ea80000300800 */
[----:B------:R-:W2:Y:S04]  /*1b460*/  LDL.LU R14, [R1+0xc8] ;  /* 0x0000c800010e7983 */ /* 0x000ea80000300800 */
[----:B------:R-:W2:Y:S01]  /*1b470*/  LDL.LU R15, [R1+0xcc] ;  /* 0x0000cc00010f7983 */ /* 0x000ea20000300800 */
[C---:B----4-:R-:W-:Y:S03]  /*1b480*/  HMMA.16816.F32 R24, R16.reuse, R2, R24 ;  /* 0x000000021018723c */ /* 0x050fe60000001818 */
[----:B------:R-:W3:Y:S04]  /*1b490*/  LDL.LU R28, [R1+0x890] ;  /* 0x00089000011c7983 */ /* 0x000ee80000300800 */
[----:B------:R-:W5:Y:S04]  /*1b4a0*/  LDL.LU R0, [R1+0x854] ;  /* 0x0008540001007983 */ /* 0x000f680000300800 */
[----:B------:R-:W4:Y:S04]  /*1b4b0*/  LDL.LU R10, [R1+0x85c] ;  /* 0x00085c00010a7983 */ /* 0x000f280000300800 */
[----:B------:R-:W3:Y:S04]  /*1b4c0*/  LDL.LU R11, [R1+0x864] ;  /* 0x00086400010b7983 */ /* 0x000ee80000300800 */
[----:B------:R-:W3:Y:S04]  /*1b4d0*/  LDL.LU R29, [R1+0x86c] ;  /* 0x00086c00011d7983 */ /* 0x000ee80000300800 */
[----:B------:R-:W3:Y:S04]  /*1b4e0*/  LDL.LU R20, [R1+0x50] ;  /* 0x0000500001147983 */ /* 0x000ee80000300800 */
[----:B------:R0:W-:Y:S04]  /*1b4f0*/  STL.64 [R1+0xd0], R24 ;  /* 0x0000d01801007387 */ /* 0x0001e80000100a00 */
[----:B------:R1:W-:Y:S04]  /*1b500*/  STL.64 [R1+0xd8], R26 ;  /* 0x0000d81a01007387 */ /* 0x0003e80000100a00 */
[----:B------:R-:W3:Y:S04]  /*1b510*/  LDL.LU R21, [R1+0x54] ;  /* 0x0000540001157983 */ /* 0x000ee80000300800 */
[----:B------:R-:W3:Y:S04]  /*1b520*/  LDL.LU R22, [R1+0x58] ;  /* 0x0000580001167983 */ /* 0x000ee80000300800 */
[----:B------:R-:W3:Y:S04]  /*1b530*/  LDL.LU R23, [R1+0x5c] ;  /* 0x00005c0001177983 */ /* 0x000ee80000300800 */
[----:B0-----:R-:W3:Y:S04]  /*1b540*/  LDL.LU R24, [R1+0x30] ;  /* 0x0000300001187983 */ /* 0x001ee80000300800 */
[----:B------:R-:W3:Y:S04]  /*1b550*/  LDL.LU R25, [R1+0x34] ;  /* 0x0000340001197983 */ /* 0x000ee80000300800 */
[----:B-1----:R-:W3:Y:S04]  /*1b560*/  LDL.LU R26, [R1+0x38] ;  /* 0x00003800011a7983 */ /* 0x002ee80000300800 */
[----:B------:R-:W3:Y:S01]  /*1b570*/  LDL.LU R27, [R1+0x3c] ;  /* 0x00003c00011b7983 */ /* 0x000ee20000300800 */
[----:B--2---:R-:W-:-:S15]  /*1b580*/  HMMA.16816.F32 R12, R16, R4, R12 ;  /* 0x00000004100c723c */ /* 0x004fde000000180c */
[----:B------:R-:W-:-:S04]  /*1b590*/  NOP ;  /* 0x0000000000007918 */ /* 0x000fc80000000000 */
[----:B------:R-:W-:Y:S04]  /*1b5a0*/  STL.64 [R1+0xc0], R12 ;  /* 0x0000c00c01007387 */ /* 0x000fe80000100a00 */
[----:B------:R0:W-:Y:S04]  /*1b5b0*/  STL.64 [R1+0xc8], R14 ;  /* 0x0000c80e01007387 */ /* 0x0001e80000100a00 */
[----:B0-----:R-:W2:Y:S04]  /*1b5c0*/  LDL.LU.64 R14, [R1+0xc88] ;  /* 0x000c8800010e7983 */ /* 0x001ea80000300a00 */
[----:B------:R-:W2:Y:S01]  /*1b5d0*/  LDL.LU.64 R12, [R1+0xc80] ;  /* 0x000c8000010c7983 */ /* 0x000ea20000300a00 */
[----:B-----5:R-:W-:Y:S01]  /*1b5e0*/  IMAD R0, R0, 0x100, R8 ;  /* 0x0000010000007824 */ /* 0x020fe200078e0208 */
[----:B--2---:R-:W-:-:S15]  /*1b5f0*/  HMMA.16816.F32 R12, R16, R6, R12 ;  /* 0x00000006100c723c */ /* 0x004fde000000180c */
[----:B------:R-:W-:-:S04]  /*1b600*/  NOP ;  /* 0x0000000000007918 */ /* 0x000fc80000000000 */
[----:B------:R-:W-:Y:S04]  /*1b610*/  STL.64 [R1+0xb0], R12 ;  /* 0x0000b00c01007387 */ /* 0x000fe80000100a00 */
[----:B------:R0:W-:Y:S04]  /*1b620*/  STL.64 [R1+0xb8], R14 ;  /* 0x0000b80e01007387 */ /* 0x0001e80000100a00 */
[----:B0-----:R-:W2:Y:S04]  /*1b630*/  LDL.LU.64 R14, [R1+0xc78] ;  /* 0x000c7800010e7983 */ /* 0x001ea80000300a00 */
[----:B------:R-:W2:Y:S04]  /*1b640*/  LDL.LU.64 R12, [R1+0xc70] ;  /* 0x000c7000010c7983 */ /* 0x000ea80000300a00 */
[----:B------:R-:W4:Y:S02]  /*1b650*/  LDL.LU R8, [R1+0xc6c] ;  /* 0x000c6c0001087983 */ /* 0x000f240000300800 */
[----:B----4-:R-:W-:-:S02]  /*1b660*/  IMAD R10, R10, 0x100, R8 ;  /* 0x000001000a0a7824 */ /* 0x010fc400078e0208 */
[----:B------:R-:W4:Y:S01]  /*1b670*/  LDL.LU R8, [R1+0xc68] ;  /* 0x000c680001087983 */ /* 0x000f220000300800 */
[----:B---3--:R-:W-:Y:S02]  /*1b680*/  IMAD R29, R29, 0x100, R9 ;  /* 0x000001001d1d7824 */ /* 0x008fe400078e0209 */
[----:B----4-:R-:W-:Y:S02]  /*1b690*/  IMAD R11, R11, 0x100, R8 ;  /* 0x000001000b0b7824 */ /* 0x010fe400078e0208 */
[----:B------:R-:W2:Y:S04]  /*1b6a0*/  LDL.LU R8, [R1+0xc64] ;  /* 0x000c640001087983 */ /* 0x000ea80000300800 */
[----:B------:R-:W2:Y:S02]  /*1b6b0*/  LDL.LU R9, [R1+0xc60] ;  /* 0x000c600001097983 */ /* 0x000ea40000300800 */
[----:B--2---:R-:W-:Y:S02]  /*1b6c0*/  HMMA.16816.F32 R16, R16, R8, R12 ;  /* 0x000000081010723c */ /* 0x004fe4000000180c */
[----:B------:R-:W2:Y:S04]  /*1b6d0*/  LDL.LU.64 R14, [R1+0xc58] ;  /* 0x000c5800010e7983 */ /* 0x000ea80000300a00 */
[----:B------:R-:W2:-:S13]  /*1b6e0*/  LDL.LU.64 R12, [R1+0xc50] ;  /* 0x000c5000010c7983 */ /* 0x000e9a0000300a00 */
[----:B------:R0:W-:Y:S04]  /*1b6f0*/  STL.64 [R1], R16 ;  /* 0x0000001001007387 */ /* 0x0001e80000100a00 */
[----:B------:R1:W-:Y:S01]  /*1b700*/  STL.64 [R1+0x8], R18 ;  /* 0x0000081201007387 */ /* 0x0003e20000100a00 */
[----:B0-----:R-:W-:Y:S02]  /*1b710*/  F2FP.F16.E5M2.UNPACK_B R16, R0 ;  /* 0x00000000ff10723e */ /* 0x001fe400020004ff */
[----:B------:R-:W-:Y:S01]  /*1b720*/  F2FP.F16.E5M2.UNPACK_B R17, R10 ;  /* 0x0000000aff11723e */ /* 0x000fe200020004ff */
[----:B------:R-:W3:Y:S01]  /*1b730*/  LDL.LU R0, [R1+0x874] ;  /* 0x0008740001007983 */ /* 0x000ee20000300800 */
[----:B-1----:R-:W-:Y:S02]  /*1b740*/  F2FP.F16.E5M2.UNPACK_B R18, R11 ;  /* 0x0000000bff12723e */ /* 0x002fe400020004ff */
[----:B------:R-:W-:Y:S01]  /*1b750*/  F2FP.F16.E5M2.UNPACK_B R19, R29 ;  /* 0x0000001dff13723e */ /* 0x000fe200020004ff */
[----:B------:R-:W4:Y:S04]  /*1b760*/  LDL.LU R10, [R1+0x87c] ;  /* 0x00087c00010a7983 */ /* 0x000f280000300800 */
[----:B------:R-:W5:Y:S04]  /*1b770*/  LDL.LU R11, [R1+0x884] ;  /* 0x00088400010b7983 */ /* 0x000f680000300800 */
        /* <DEDUP_REMOVED lines=17> */
[----:B0-----:R-:W3:Y:S04]  /*1b890*/  LDL.LU.64 R14, [R1+0xc28] ;  /* 0x000c2800010e7983 */ /* 0x001ee80000300a00 */
[----:B------:R-:W4:Y:S01]  /*1b8a0*/  LDL.LU.64 R12, [R1+0xc20] ;  /* 0x000c2000010c7983 */ /* 0x000f220000300a00 */
[----:B---3--:R-:W-:-:S03]  /*1b8b0*/  IMAD R0, R0, 0x100, R14 ;  /* 0x0000010000007824 */ /* 0x008fc600078e020e */
[----:B------:R-:W2:Y:S01]  /*1b8c0*/  LDL.LU R14, [R1+0xc1c] ;  /* 0x000c1c00010e7983 */ /* 0x000ea20000300800 */
[----:B----4-:R-:W-:-:S03]  /*1b8d0*/  IMAD R10, R10, 0x100, R13 ;  /* 0x000001000a0a7824 */ /* 0x010fc600078e020d */
[----:B------:R-:W2:Y:S01]  /*1b8e0*/  LDL.LU R13, [R1+0xc18] ;  /* 0x000c1800010d7983 */ /* 0x000ea20000300800 */
[----:B-----5:R-:W-:-:S03]  /*1b8f0*/  IMAD R11, R11, 0x100, R12 ;  /* 0x000001000b0b7824 */ /* 0x020fc600078e020c */
[----:B------:R-:W2:Y:S01]  /*1b900*/  LDL.LU R12, [R1+0xc14] ;  /* 0x000c1400010c7983 */ /* 0x000ea20000300800 */
[----:B------:R-:W-:-:S03]  /*1b910*/  IMAD R29, R29, 0x100, R28 ;  /* 0x000001001d1d7824 */ /* 0x000fc600078e021c */
[----:B------:R-:W3:Y:S01]  /*1b920*/  LDL.LU R28, [R1+0xc10] ;  /* 0x000c1000011c7983 */ /* 0x000ee20000300800 */
[----:B--2---:R-:W-:Y:S03]  /*1b930*/  HMMA.16816.F32 R16, R16, R8, R12 ;  /* 0x000000081010723c */ /* 0x004fe6000000180c */
[----:B------:R-:W2:Y:S04]  /*1b940*/  LDL.LU.64 R14, [R1+0xc08] ;  /* 0x000c0800010e7983 */ /* 0x000ea80000300a00 */
[----:B------:R-:W4:-:S12]  /*1b950*/  LDL.LU.64 R12, [R1+0xc00] ;  /* 0x000c0000010c7983 */ /* 0x000f180000300a00 */
[----:B------:R0:W-:Y:S04]  /*1b960*/  STL.64 [R1+0x100], R16 ;  /* 0x0001001001007387 */ /* 0x0001e80000100a00 */
[----:B------:R1:W-:Y:S01]  /*1b970*/  STL.64 [R1+0x108], R18 ;  /* 0x0001081201007387 */ /* 0x0003e20000100a00 */
[----:B0-----:R-:W-:Y:S02]  /*1b980*/  F2FP.F16.E5M2.UNPACK_B R16, R0 ;  /* 0x00000000ff10723e */ /* 0x001fe400020004ff */
[----:B------:R-:W-:Y:S01]  /*1b990*/  F2FP.F16.E5M2.UNPACK_B R17, R10 ;  /* 0x0000000aff11723e */ /* 0x000fe200020004ff */
[----:B------:R-:W5:Y:S01]  /*1b9a0*/  LDL.LU R0, [R1+0x894] ;  /* 0x0008940001007983 */ /* 0x000f620000300800 */
[----:B-1----:R-:W-:Y:S02]  /*1b9b0*/  F2FP.F16.E5M2.UNPACK_B R18, R11 ;  /* 0x0000000bff12723e */ /* 0x002fe400020004ff */
[----:B------:R-:W-:Y:S01]  /*1b9c0*/  F2FP.F16.E5M2.UNPACK_B R19, R29 ;  /* 0x0000001dff13723e */ /* 0x000fe200020004ff */
[----:B------:R-:W2:Y:S04]  /*1b9d0*/  LDL.LU R10, [R1+0x8a4] ;  /* 0x0008a400010a7983 */ /* 0x000ea80000300800 */
[----:B------:R-:W2:Y:S02]  /*1b9e0*/  LDL.LU R11, [R1+0x8ac] ;  /* 0x0008ac00010b7983 */ /* 0x000ea40000300800 */
[C---:B------:R-:W-:Y:S02]  /*1b9f0*/  HMMA.16816.F32 R20, R16.reuse, R2, R20 ;  /* 0x000000021014723c */ /* 0x040fe40000001814 */
[----:B------:R-:W2:Y:S06]  /*1ba00*/  LDL.LU R29, [R1+0x8b0] ;  /* 0x0008b000011d7983 */ /* 0x000eac0000300800 */
[C---:B------:R-:W-:Y:S11]  /*1ba10*/  HMMA.16816.F32 R24, R16.reuse, R4, R24 ;  /* 0x000000041018723c */ /* 0x040ff60000001818 */
[----:B------:R-:W-:Y:S04]  /*1ba20*/  STL.64 [R1+0xf0], R20 ;  /* 0x0000f01401007387 */ /* 0x000fe80000100a00 */
[----:B------:R0:W-:Y:S04]  /*1ba30*/  STL.64 [R1+0xf8], R22 ;  /* 0x0000f81601007387 */ /* 0x0001e80000100a00 */
[----:B0-----:R-:W3:Y:S04]  /*1ba40*/  LDL.LU.64 R22, [R1+0xbf8] ;  /* 0x000bf80001167983 */ /* 0x001ee80000300a00 */
[----:B------:R-:W3:Y:S04]  /*1ba50*/  LDL.LU.64 R20, [R1+0xbf0] ;  /* 0x000bf00001147983 */ /* 0x000ee80000300a00 */
[----:B------:R-:W3:Y:S04]  /*1ba60*/  LDL.LU R2, [R1+0x89c] ;  /* 0x00089c0001027983 */ /* 0x000ee80000300800 */
[----:B------:R-:W3:Y:S04]  /*1ba70*/  LDL.LU R3, [R1+0x8a8] ;  /* 0x0008a80001037983 */ /* 0x000ee80000300800 */
[----:B------:R-:W-:Y:S04]  /*1ba80*/  STL.64 [R1+0xa0], R24 ;  /* 0x0000a01801007387 */ /* 0x000fe80000100a00 */
[----:B------:R0:W-:Y:S04]  /*1ba90*/  STL.64 [R1+0xa8], R26 ;  /* 0x0000a81a01007387 */ /* 0x0001e80000100a00 */
[----:B0-----:R-:W3:Y:S04]  /*1baa0*/  LDL.LU.64 R26, [R1+0xbe8] ;  /* 0x000be800011a7983 */ /* 0x001ee80000300a00 */
[----:B------:R-:W3:Y:S04]  /*1bab0*/  LDL.LU.64 R24, [R1+0xbe0] ;  /* 0x000be00001187983 */ /* 0x000ee80000300a00 */
[----:B------:R-:W5:Y:S04]  /*1bac0*/  LDL.LU R4, [R1+0x898] ;  /* 0x0008980001047983 */ /* 0x000f680000300800 */
[----:B------:R-:W4:Y:S01]  /*1bad0*/  LDL.LU R5, [R1+0x8a0] ;  /* 0x0008a00001057983 */ /* 0x000f220000300800 */
[----:B--2---:R-:W-:Y:S01]  /*1bae0*/  IMAD R11, R11, 0x100, R29 ;  /* 0x000001000b0b7824 */ /* 0x004fe200078e021d */
[----:B---3--:R-:W-:Y:S01]  /*1baf0*/  HMMA.16816.F32 R24, R16, R6, R24 ;  /* 0x000000061018723c */ /* 0x008fe20000001818 */
[----:B-----5:R-:W-:-:S02]  /*1bb00*/  IMAD R0, R0, 0x100, R4 ;  /* 0x0000010000007824 */ /* 0x020fc400078e0204 */
[----:B----4-:R-:W-:-:S15]  /*1bb10*/  IMAD R2, R2, 0x100, R5 ;  /* 0x0000010002027824 */ /* 0x010fde00078e0205 */
[----:B------:R-:W-:Y:S01]  /*1bb20*/  NOP ;  /* 0x0000000000007918 */ /* 0x000fe20000000000 */
[----:B------:R0:W-:Y:S04]  /*1bb30*/  STL.64 [R1+0x40], R24 ;  /* 0x0000401801007387 */ /* 0x0001e80000100a00 */
[----:B------:R1:W-:Y:S01]  /*1bb40*/  STL.64 [R1+0x48], R26 ;  /* 0x0000481a01007387 */ /* 0x0003e20000100a00 */
[----:B0-----:R-:W-:-:S03]  /*1bb50*/  IMAD.MOV.U32 R24, RZ, RZ, R12 ;  /* 0x000000ffff187224 */ /* 0x001fc600078e000c */
[----:B------:R-:W2:Y:S01]  /*1bb60*/  LDL.LU R12, [R1+0xbd8] ;  /* 0x000bd800010c7983 */ /* 0x000ea20000300800 */
[----:B------:R-:W-:Y:S02]  /*1bb70*/  IMAD.MOV.U32 R25, RZ, RZ, R13 ;  /* 0x000000ffff197224 */ /* 0x000fe400078e000d */
[----:B-1----:R-:W-:Y:S01]  /*1bb80*/  IMAD.MOV.U32 R26, RZ, RZ, R14 ;  /* 0x000000ffff1a7224 */ /* 0x002fe200078e000e */
[----:B------:R-:W2:Y:S01]  /*1bb90*/  LDL.LU R13, [R1+0xbd4] ;  /* 0x000bd400010d7983 */ /* 0x000ea20000300800 */
[----:B------:R-:W-:-:S03]  /*1bba0*/  IMAD.MOV.U32 R27, RZ, RZ, R15 ;  /* 0x000000ffff1b7224 */ /* 0x000fc600078e000f */
[----:B------:R-:W2:Y:S04]  /*1bbb0*/  LDL.LU R14, [R1+0xbd0] ;  /* 0x000bd000010e7983 */ /* 0x000ea80000300800 */
[----:B------:R-:W2:Y:S04]  /*1bbc0*/  LDL.LU R15, [R1+0xbcc] ;  /* 0x000bcc00010f7983 */ /* 0x000ea80000300800 */
[----:B------:R0:W-:Y:S04]  /*1bbd0*/  STL.64 [R1+0xba0], R26 ;  /* 0x000ba01a01007387 */ /* 0x0001e80000100a00 */
[----:B------:R1:W-:Y:S04]  /*1bbe0*/  STL.64 [R1+0xb98], R24 ;  /* 0x000b981801007387 */ /* 0x0003e80000100a00 */
[----:B------:R-:W3:Y:S04]  /*1bbf0*/  LDL R4, [R1+0x168] ;  /* 0x0001680001047983 */ /* 0x000ee80000100800 */
[----:B------:R-:W4:Y:S01]  /*1bc00*/  LDL R5, [R1+0x16c] ;  /* 0x00016c0001057983 */ /* 0x000f220000100800 */
[----:B0-----:R-:W-:-:S03]  /*1bc10*/  IMAD.MOV.U32 R26, RZ, RZ, R22 ;  /* 0x000000ffff1a7224 */ /* 0x001fc600078e0016 */
[----:B------:R-:W5:Y:S01]  /*1bc20*/  LDL R29, [R1+0x158] ;  /* 0x00015800011d7983 */ /* 0x000f620000100800 */
[----:B-1----:R-:W-:Y:S02]  /*1bc30*/  IMAD.MOV.U32 R24, RZ, RZ, R20 ;  /* 0x000000ffff187224 */ /* 0x002fe400078e0014 */
[----:B------:R-:W-:Y:S01]  /*1bc40*/  IMAD.MOV.U32 R25, RZ, RZ, R21 ;  /* 0x000000ffff197224 */ /* 0x000fe200078e0015 */
[----:B------:R-:W2:Y:S01]  /*1bc50*/  LDL.LU R20, [R1+0xbc8] ;  /* 0x000bc80001147983 */ /* 0x000ea20000300800 */
[----:B------:R-:W-:-:S03]  /*1bc60*/  IMAD.MOV.U32 R27, RZ, RZ, R23 ;  /* 0x000000ffff1b7224 */ /* 0x000fc600078e0017 */
[----:B------:R-:W2:Y:S04]  /*1bc70*/  LDL.LU R21, [R1+0xbc4] ;  /* 0x000bc40001157983 */ /* 0x000ea80000300800 */
[----:B------:R-:W2:Y:S04]  /*1bc80*/  LDL.LU R22, [R1+0xbc0] ;  /* 0x000bc00001167983 */ /* 0x000ea80000300800 */
[----:B------:R-:W2:Y:S04]  /*1bc90*/  LDL.LU R23, [R1+0xbbc] ;  /* 0x000bbc0001177983 */ /* 0x000ea80000300800 */
[----:B------:R-:W2:Y:S04]  /*1bca0*/  LDL R7, [R1+0x15c] ;  /* 0x00015c0001077983 */ /* 0x000ea80000100800 */
[----:B------:R-:W-:Y:S04]  /*1bcb0*/  STL.64 [R1+0xbb0], R26 ;  /* 0x000bb01a01007387 */ /* 0x000fe80000100a00 */
[----:B------:R0:W-:Y:S04]  /*1bcc0*/  STL.64 [R1+0xba8], R24 ;  /* 0x000ba81801007387 */ /* 0x0001e80000100a00 */
[----:B0-----:R-:W2:Y:S04]  /*1bcd0*/  LDL.LU R24, [R1+0x20] ;  /* 0x0000200001187983 */ /* 0x001ea80000300800 */
[----:B------:R-:W2:Y:S04]  /*1bce0*/  LDL.LU R25, [R1+0x24] ;  /* 0x0000240001197983 */ /* 0x000ea80000300800 */
[----:B------:R-:W2:Y:S01]  /*1bcf0*/  LDL.LU R26, [R1+0x28] ;  /* 0x00002800011a7983 */ /* 0x000ea20000300800 */
[----:B------:R-:W-:Y:S01]  /*1bd00*/  IMAD R10, R10, 0x100, R3 ;  /* 0x000001000a0a7824 */ /* 0x000fe200078e0203 */
[----:B------:R-:W-:-:S04]  /*1bd10*/  F2FP.F16.E5M2.UNPACK_B R11, R11 ;  /* 0x0000000bff0b723e */ /* 0x000fc800020004ff */
[----:B------:R-:W-:Y:S01]  /*1bd20*/  F2FP.F16.E5M2.UNPACK_B R10, R10 ;  /* 0x0000000aff0a723e */ /* 0x000fe200020004ff */
[----:B------:R-:W-:Y:S02]  /*1bd30*/  IMAD.MOV.U32 R27, RZ, RZ, R28 ;  /* 0x000000ffff1b7224 */ /* 0x000fe400078e001c */
[----:B------:R-:W2:Y:S04]  /*1bd40*/  LDL.LU R28, [R1+0xbb8] ;  /* 0x000bb800011c7983 */ /* 0x000ea80000300800 */
[----:B------:R-:W2:Y:S01]  /*1bd50*/  LDL R3, [R1+0x13c] ;  /* 0x00013c0001037983 */ /* 0x000ea20000100800 */
[----:B---3--:R-:W-:Y:S02]  /*1bd60*/  F2FP.F16.E5M2.UNPACK_B R4, R4 ;  /* 0x00000004ff04723e */ /* 0x008fe400020004ff */
[----:B----4-:R-:W-:-:S02]  /*1bd70*/  F2FP.F16.E5M2.UNPACK_B R5, R5 ;  /* 0x00000005ff05723e */ /* 0x010fc400020004ff */
[----:B-----5:R-:W-:Y:S01]  /*1bd80*/  F2FP.F16.E5M2.UNPACK_B R6, R29 ;  /* 0x0000001dff06723e */ /* 0x020fe200020004ff */
[----:B--2---:R-:W-:Y:S01]  /*1bd90*/  HMMA.16816.F32 R16, R16, R8, R20 ;  /* 0x000000081010723c */ /* 0x004fe20000001814 */
[----:B------:R-:W-:Y:S01]  /*1bda0*/  F2FP.F16.E5M2.UNPACK_B R8, R0 ;  /* 0x00000000ff08723e */ /* 0x000fe200020004ff */
[----:B------:R-:W2:Y:S01]  /*1bdb0*/  LDL R21, [R1+0x148] ;  /* 0x0001480001157983 */ /* 0x000ea20000100800 */
[----:B------:R-:W-:Y:S02]  /*1bdc0*/  F2FP.F16.E5M2.UNPACK_B R9, R2 ;  /* 0x00000002ff09723e */ /* 0x000fe400020004ff */
[----:B------:R-:W-:Y:S01]  /*1bdd0*/  F2FP.F16.E5M2.UNPACK_B R7, R7 ;  /* 0x00000007ff07723e */ /* 0x000fe200020004ff */
[----:B------:R-:W3:Y:S04]  /*1bde0*/  LDL.LU R22, [R1+0x8d0] ;  /* 0x0008d00001167983 */ /* 0x000ee80000300800 */
[C---:B------:R-:W-:Y:S01]  /*1bdf0*/  HMMA.16816.F32 R12, R8.reuse, R4, R12 ;  /* 0x00000004080c723c */ /* 0x040fe2000000180c */
[----:B------:R-:W3:Y:S08]  /*1be00*/  LDL.LU R23, [R1+0x8cc] ;  /* 0x0008cc0001177983 */ /* 0x000ef00000300800 */
[----:B------:R0:W-:Y:S04]  /*1be10*/  STL [R1+0xae4], R16 ;  /* 0x000ae41001007387 */ /* 0x0001e80000100800 */
[----:B0-----:R-:W4:Y:S01]  /*1be20*/  LDL.LU R16, [R1+0x8c4] ;  /* 0x0008c40001107983 */ /* 0x001f220000300800 */
[----:B------:R-:W-:Y:S03]  /*1be30*/  HMMA.16816.F32 R24, R8, R6, R24 ;  /* 0x000000060818723c */ /* 0x000fe60000001818 */
[----:B------:R0:W-:Y:S02]  /*1be40*/  STL [R1+0xae0], R17 ;  /* 0x000ae01101007387 */ /* 0x0001e40000100800 */
[----:B------:R-:W-:-:S02]  /*1be50*/  IMAD.MOV.U32 R29, RZ, RZ, R15 ;  /* 0x000000ffff1d7224 */ /* 0x000fc400078e000f */
[----:B0-----:R-:W4:Y:S04]  /*1be60*/  LDL.LU R17, [R1+0x8c8] ;  /* 0x0008c80001117983 */ /* 0x001f280000300800 */
[----:B------:R0:W-:Y:S04]  /*1be70*/  STL [R1+0xadc], R18 ;  /* 0x000adc1201007387 */ /* 0x0001e80000100800 */
[----:B0-----:R-:W5:Y:S04]  /*1be80*/  LDL.LU R18, [R1+0x8bc] ;  /* 0x0008bc0001127983 */ /* 0x001f680000300800 */
[----:B------:R0:W-:Y:S04]  /*1be90*/  STL [R1+0xad8], R19 ;  /* 0x000ad81301007387 */ /* 0x0001e80000100800 */
[----:B0-----:R-:W5:Y:S04]  /*1bea0*/  LDL.LU R19, [R1+0x8c0] ;  /* 0x0008c00001137983 */ /* 0x001f680000300800 */
[----:B------:R-:W3:Y:S04]  /*1beb0*/  LDL.LU R0, [R1+0x8b4] ;  /* 0x0008b40001007983 */ /* 0x000ee80000300800 */
[----:B------:R-:W3:Y:S04]  /*1bec0*/  LDL R2, [R1+0x138] ;  /* 0x0001380001027983 */ /* 0x000ee80000100800 */
[----:B------:R-:W-:Y:S04]  /*1bed0*/  STL.64 [R1+0x90], R12 ;  /* 0x0000900c01007387 */ /* 0x000fe80000100a00 */
[----:B------:R-:W-:Y:S04]  /*1bee0*/  STL [R1+0x98], R14 ;  /* 0x0000980e01007387 */ /* 0x000fe80000100800 */
[----:B------:R-:W3:Y:S04]  /*1bef0*/  LDL.LU R15, [R1+0x8b8] ;  /* 0x0008b800010f7983 */ /* 0x000ee80000300800 */
[----:B------:R-:W-:Y:S04]  /*1bf00*/  STL [R1+0xae8], R29 ;  /* 0x000ae81d01007387 */ /* 0x000fe80000100800 */
[----:B------:R-:W-:Y:S04]  /*1bf10*/  STL.64 [R1+0x80], R24 ;  /* 0x0000801801007387 */ /* 0x000fe80000100a00 */
[----:B------:R0:W-:Y:S04]  /*1bf20*/  STL.64 [R1+0x88], R26 ;  /* 0x0000881a01007387 */ /* 0x0001e80000100a00 */
[----:B0-----:R-:W3:Y:S04]  /*1bf30*/  LDL.LU.64 R26, [R1+0xbb0] ;  /* 0x000bb000011a7983 */ /* 0x001ee80000300a00 */
[----:B------:R-:W3:Y:S04]  /*1bf40*/  LDL.LU.64 R24, [R1+0xba8] ;  /* 0x000ba80001187983 */ /* 0x000ee80000300a00 */
[----:B------:R-:W-:Y:S01]  /*1bf50*/  STL [R1+0xb10], R28 ;  /* 0x000b101c01007387 */ /* 0x000fe20000100800 */
[----:B--2---:R-:W-:-:S02]  /*1bf60*/  F2FP.F16.E5M2.UNPACK_B R20, R21 ;  /* 0x00000015ff14723e */ /* 0x004fc400020004ff */
[----:B------:R-:W-:-:S07]  /*1bf70*/  F2FP.F16.E5M2.UNPACK_B R21, R28 ;  /* 0x0000001cff15723e */ /* 0x000fce00020004ff */
[----:B---3--:R-:W-:-:S15]  /*1bf80*/  HMMA.16816.F32 R24, R8, R20, R24 ;  /* 0x000000140818723c */ /* 0x008fde0000001818 */
[----:B------:R-:W-:-:S04]  /*1bf90*/  NOP ;  /* 0x0000000000007918 */ /* 0x000fc80000000000 */
[----:B------:R-:W-:Y:S01]  /*1bfa0*/  STL.64 [R1+0xe0], R24 ;  /* 0x0000e01801007387 */ /* 0x000fe20000100a00 */
[----:B------:R-:W-:-:S03]  /*1bfb0*/  IMAD.MOV.U32 R29, RZ, RZ, R27 ;  /* 0x000000ffff1d7224 */ /* 0x000fc600078e001b */
[----:B------:R0:W-:Y:S04]  /*1bfc0*/  STL [R1+0xe8], R26 ;  /* 0x0000e81a01007387 */ /* 0x0001e80000100800 */
[----:B0-----:R-:W2:Y:S04]  /*1bfd0*/  LDL.LU.64 R26, [R1+0xba0] ;  /* 0x000ba000011a7983 */ /* 0x001ea80000300a00 */
[----:B------:R-:W2:Y:S01]  /*1bfe0*/  LDL.LU.64 R24, [R1+0xb98] ;  /* 0x000b980001187983 */ /* 0x000ea20000300a00 */
[----:B------:R-:W-:Y:S02]  /*1bff0*/  F2FP.F16.E5M2.UNPACK_B R2, R2 ;  /* 0x00000002ff02723e */ /* 0x000fe400020004ff */
[----:B------:R-:W-:Y:S01]  /*1c000*/  F2FP.F16.E5M2.UNPACK_B R3, R3 ;  /* 0x00000003ff03723e */ /* 0x000fe200020004ff */
[----:B-----5:R-:W-:-:S02]  /*1c010*/  IMAD R12, R18, 0x100, R19 ;  /* 0x00000100120c7824 */ /* 0x020fc400078e0213 */
[----:B----4-:R-:W-:Y:S01]  /*1c020*/  IMAD R13, R16, 0x100, R17 ;  /* 0x00000100100d7824 */ /* 0x010fe200078e0211 */
[----:B------:R-:W-:Y:S04]  /*1c030*/  STL [R1+0xb58], R29 ;  /* 0x000b581d01007387 */ /* 0x000fe80000100800 */
[----:B------:R-:W-:Y:S04]  /*1c040*/  STL [R1+0xb60], R2 ;  /* 0x000b600201007387 */ /* 0x000fe80000100800 */
[----:B------:R-:W-:Y:S01]  /*1c050*/  STL [R1+0xb5c], R3 ;  /* 0x000b5c0301007387 */ /* 0x000fe20000100800 */
[----:B--2---:R-:W-:-:S15]  /*1c060*/  HMMA.16816.F32 R8, R8, R2, R24 ;  /* 0x000000020808723c */ /* 0x004fde0000001818 */
[----:B------:R-:W-:-:S04]  /*1c070*/  NOP ;  /* 0x0000000000007918 */ /* 0x000fc80000000000 */
[----:B------:R-:W-:Y:S02]  /*1c080*/  IMAD.MOV.U32 R19, RZ, RZ, R8 ;  /* 0x000000ffff137224 */ /* 0x000fe400078e0008 */
        /* <DEDUP_REMOVED lines=8> */
[----:B------:R-:W3:Y:S04]  /*1c110*/  LDL.LU R27, [R1+0xac] ;  /* 0x0000ac00011b7983 */ /* 0x000ee80000300800 */
[----:B------:R-:W4:Y:S01]  /*1c120*/  LDL.LU R28, [R1+0x8f8] ;  /* 0x0008f800011c7983 */ /* 0x000f220000300800 */
[----:B------:R-:W-:-:S02]  /*1c130*/  IMAD R0, R0, 0x100, R15 ;  /* 0x0000010000007824 */ /* 0x000fc400078e020f */
[----:B------:R-:W-:Y:S01]  /*1c140*/  IMAD R14, R23, 0x100, R22 ;  /* 0x00000100170e7824 */ /* 0x000fe200078e0216 */
[----:B----4-:R-:W-:Y:S04]  /*1c150*/  STL [R1+0xb64], R28 ;  /* 0x000b641c01007387 */ /* 0x010fe80000100800 */
[----:B------:R-:W4:Y:S04]  /*1c160*/  LDL.LU R15, [R1+0x904] ;  /* 0x00090400010f7983 */ /* 0x000f280000300800 */
[----:B------:R-:W5:Y:S04]  /*1c170*/  LDL.LU R22, [R1+0x910] ;  /* 0x0009100001167983 */ /* 0x000f680000300800 */
[----:B------:R-:W5:Y:S04]  /*1c180*/  LDL.LU R23, [R1+0x90c] ;  /* 0x00090c0001177983 */ /* 0x000f680000300800 */
[----:B-----5:R-:W-:Y:S04]  /*1c190*/  STL.64 [R1+0xb80], R22 ;  /* 0x000b801601007387 */ /* 0x020fe80000100a00 */
[----:B------:R-:W-:Y:S04]  /*1c1a0*/  STL.64 [R1+0xb78], R20 ;  /* 0x000b781401007387 */ /* 0x000fe80000100a00 */
        /* <DEDUP_REMOVED lines=12> */
[----:B------:R-:W5:Y:S04]  /*1c270*/  LDL.LU R28, [R1+0x8d8] ;  /* 0x0008d800011c7983 */ /* 0x000f680000300800 */
[----:B------:R-:W4:Y:S04]  /*1c280*/  LDL.LU R2, [R1+0x8e0] ;  /* 0x0008e00001027983 */ /* 0x000f280000300800 */
[----:B------:R-:W4:Y:S04]  /*1c290*/  LDL.LU R3, [R1+0x8e8] ;  /* 0x0008e80001037983 */ /* 0x000f280000300800 */
[----:B------:R-:W4:Y:S04]  /*1c2a0*/  LDL.LU R29, [R1+0x8f0] ;  /* 0x0008f000011d7983 */ /* 0x000f280000300800 */
[----:B---3--:R-:W-:Y:S04]  /*1c2b0*/  STL.64 [R1+0xb30], R26 ;  /* 0x000b301a01007387 */ /* 0x008fe80000100a00 */
[----:B--2---:R0:W-:Y:S04]  /*1c2c0*/  STL.64 [R1+0xb28], R24 ;  /* 0x000b281801007387 */ /* 0x0041e80000100a00 */
[----:B0-----:R-:W2:Y:S04]  /*1c2d0*/  LDL.LU R24, [R1+0x120] ;  /* 0x0001200001187983 */ /* 0x001ea80000300800 */
[----:B------:R-:W2:Y:S04]  /*1c2e0*/  LDL.LU R25, [R1+0x124] ;  /* 0x0001240001197983 */ /* 0x000ea80000300800 */
[----:B------:R-:W3:Y:S04]  /*1c2f0*/  LDL.LU R26, [R1+0x128] ;  /* 0x00012800011a7983 */ /* 0x000ee80000300800 */
[----:B------:R-:W3:Y:S04]  /*1c300*/  LDL.LU R27, [R1+0x12c] ;  /* 0x00012c00011b7983 */ /* 0x000ee80000300800 */
[----:B------:R-:W2:Y:S04]  /*1c310*/  LDL.LU R20, [R1+0xc0] ;  /* 0x0000c00001147983 */ /* 0x000ea80000300800 */
        /* <DEDUP_REMOVED lines=13> */
[----:B------:R-:W2:Y:S04]  /*1c3f0*/  LDL.LU R26, [R1+0x78] ;  /* 0x00007800011a7983 */ /* 0x000ea80000300800 */
[----:B------:R-:W2:Y:S01]  /*1c400*/  LDL.LU R27, [R1+0x7c] ;  /* 0x00007c00011b7983 */ /* 0x000ea20000300800 */
[----:B------:R-:W-:-:S02]  /*1c410*/  F2FP.F16.E5M2.UNPACK_B R8, R0 ;  /* 0x00000000ff08723e */ /* 0x000fc400020004ff */
[----:B------:R-:W-:Y:S02]  /*1c420*/  F2FP.F16.E5M2.UNPACK_B R9, R12 ;  /* 0x0000000cff09723e */ /* 0x000fe400020004ff */
[----:B------:R-:W-:Y:S02]  /*1c430*/  F2FP.F16.E5M2.UNPACK_B R10, R13 ;  /* 0x0000000dff0a723e */ /* 0x000fe400020004ff */
[----:B------:R-:W-:Y:S01]  /*1c440*/  F2FP.F16.E5M2.UNPACK_B R11, R14 ;  /* 0x0000000eff0b723e */ /* 0x000fe200020004ff */
[----:B--2---:R-:W-:Y:S04]  /*1c450*/  STL.64 [R1+0xb50], R26 ;  /* 0x000b501a01007387 */ /* 0x004fe80000100a00 */
[----:B---3--:R0:W-:Y:S04]  /*1c460*/  STL.64 [R1+0xb48], R24 ;  /* 0x000b481801007387 */ /* 0x0081e80000100a00 */
[----:B0-----:R-:W2:Y:S04]  /*1c470*/  LDL.LU R24, [R1] ;  /* 0x0000000001187983 */ /* 0x001ea80000300800 */
[----:B------:R-:W2:Y:S04]  /*1c480*/  LDL.LU R25, [R1+0x4] ;  /* 0x0000040001197983 */ /* 0x000ea80000300800 */
[----:B------:R-:W3:Y:S04]  /*1c490*/  LDL.LU R26, [R1+0x8] ;  /* 0x00000800011a7983 */ /* 0x000ee80000300800 */
[----:B------:R-:W3:Y:S01]  /*1c4a0*/  LDL.LU R27, [R1+0xc] ;  /* 0x00000c00011b7983 */ /* 0x000ee20000300800 */
[C---:B------:R-:W-:Y:S03]  /*1c4b0*/  HMMA.16816.F32 R20, R8.reuse, R4, R20 ;  /* 0x000000040814723c */ /* 0x040fe60000001814 */
        /* <DEDUP_REMOVED lines=10> */
[----:B------:R-:W5:Y:S04]  /*1c560*/  LDL.LU R0, [R1+0x8d4] ;  /* 0x0008d40001007983 */ /* 0x000f680000300800 */
[----:B------:R-:W4:Y:S04]  /*1c570*/  LDL.LU R12, [R1+0x8dc] ;  /* 0x0008dc00010c7983 */ /* 0x000f280000300800 */
[----:B------:R-:W2:Y:S04]  /*1c580*/  LDL.LU R13, [R1+0x8e4] ;  /* 0x0008e400010d7983 */ /* 0x000ea80000300800 */
        /* <DEDUP_REMOVED lines=12> */
[----:B----4-:R-:W-:Y:S02]  /*1c650*/  IMAD R12, R12, 0x100, R2 ;  /* 0x000001000c0c7824 */ /* 0x010fe400078e0202 */
[----:B------:R-:W-:Y:S01]  /*1c660*/  IMAD R13, R13, 0x100, R3 ;  /* 0x000001000d0d7824 */ /* 0x000fe200078e0203 */
[----:B--2---:R-:W-:-:S15]  /*1c670*/  HMMA.16816.F32 R24, R8, R20, R24 ;  /* 0x000000140818723c */ /* 0x004fde0000001818 */
[----:B------:R-:W-:-:S04]  /*1c680*/  NOP ;  /* 0x0000000000007918 */ /* 0x000fc80000000000 */
[----:B------:R-:W-:Y:S04]  /*1c690*/  STL.64 [R1+0xb0], R24 ;  /* 0x0000b01801007387 */ /* 0x000fe80000100a00 */
[----:B------:R0:W-:Y:S04]  /*1c6a0*/  STL.64 [R1+0xb8], R26 ;  /* 0x0000b81a01007387 */ /* 0x0001e80000100a00 */
[----:B0-----:R-:W2:Y:S04]  /*1c6b0*/  LDL.LU.64 R26, [R1+0xb70] ;  /* 0x000b7000011a7983 */ /* 0x001ea80000300a00 */
[----:B------:R-:W2:Y:S04]  /*1c6c0*/  LDL.LU.64 R24, [R1+0xb68] ;  /* 0x000b680001187983 */ /* 0x000ea80000300a00 */
[----:B------:R-:W4:Y:S04]  /*1c6d0*/  LDL.LU R28, [R1+0xb64] ;  /* 0x000b6400011c7983 */ /* 0x000f280000300800 */
[----:B------:R-:W2:Y:S04]  /*1c6e0*/  LDL.LU R2, [R1+0xb60] ;  /* 0x000b600001027983 */ /* 0x000ea80000300800 */
[----:B------:R-:W2:Y:S01]  /*1c6f0*/  LDL.LU R3, [R1+0xb5c] ;  /* 0x000b5c0001037983 */ /* 0x000ea20000300800 */
[----:B------:R-:W-:-:S03]  /*1c700*/  IMAD R14, R14, 0x100, R29 ;  /* 0x000001000e0e7824 */ /* 0x000fc600078e021d */
[----:B------:R-:W5:Y:S01]  /*1c710*/  LDL.LU R29, [R1+0xb58] ;  /* 0x000b5800011d7983 */ /* 0x000f620000300800 */
[----:B--2---:R-:W-:Y:S03]  /*1c720*/  HMMA.16816.F32 R8, R8, R2, R24 ;  /* 0x000000020808723c */ /* 0x004fe60000001818 */
[----:B------:R-:W2:Y:S04]  /*1c730*/  LDL.LU.64 R26, [R1+0xb50] ;  /* 0x000b5000011a7983 */ /* 0x000ea80000300a00 */
[----:B------:R-:W2:-:S12]  /*1c740*/  LDL.LU.64 R24, [R1+0xb48] ;  /* 0x000b480001187983 */ /* 0x000e980000300a00 */
[----:B------:R0:W-:Y:S04]  /*1c750*/  STL.64 [R1+0x20], R8 ;  /* 0x0000200801007387 */ /* 0x0001e80000100a00 */
[----:B------:R1:W-:Y:S01]  /*1c760*/  STL.64 [R1+0x28], R10 ;  /* 0x0000280a01007387 */ /* 0x0003e20000100a00 */
[----:B0-----:R-:W-:Y:S02]  /*1c770*/  F2FP.F16.E5M2.UNPACK_B R8, R0 ;  /* 0x00000000ff08723e */ /* 0x001fe400020004ff */
[----:B------:R-:W-:Y:S01]  /*1c780*/  F2FP.F16.E5M2.UNPACK_B R9, R12 ;  /* 0x0000000cff09723e */ /* 0x000fe200020004ff */
[----:B------:R-:W3:Y:S01]  /*1c790*/  LDL.LU R0, [R1+0x908] ;  /* 0x0009080001007983 */ /* 0x000ee20000300800 */
[----:B-1----:R-:W-:Y:S02]  /*1c7a0*/  F2FP.F16.E5M2.UNPACK_B R10, R13 ;  /* 0x0000000dff0a723e */ /* 0x002fe400020004ff */
[----:B------:R-:W-:Y:S01]  /*1c7b0*/  F2FP.F16.E5M2.UNPACK_B R11, R14 ;  /* 0x0000000eff0b723e */ /* 0x000fe200020004ff */
[----:B------:R-:W4:Y:S04]  /*1c7c0*/  LDL.LU R12, [R1+0x8f4] ;  /* 0x0008f400010c7983 */ /* 0x000f280000300800 */
        /* <DEDUP_REMOVED lines=20> */
[----:B---3--:R-:W-:-:S02]  /*1c910*/  IMAD R13, R13, 0x100, R14 ;  /* 0x000001000d0d7824 */ /* 0x008fc400078e020e */
[----:B------:R-:W-:Y:S02]  /*1c920*/  IMAD R14, R15, 0x100, R0 ;  /* 0x000001000f0e7824 */ /* 0x000fe400078e0200 */
[----:B----4-:R-:W-:Y:S02]  /*1c930*/  IMAD R12, R12, 0x100, R28 ;  /* 0x000001000c0c7824 */ /* 0x010fe400078e021c */
[----:B------:R-:W-:Y:S01]  /*1c940*/  IMAD R15, R23, 0x100, R22 ;  /* 0x00000100170f7824 */ /* 0x000fe200078e0216 */
[----:B------:R-:W-:Y:S01]  /*1c950*/  F2FP.F16.E5M2.UNPACK_B R13, R13 ;  /* 0x0000000dff0d723e */ /* 0x000fe200020004ff */
[----:B------:R-:W3:Y:S01]  /*1c960*/  LDL.LU R28, [R1+0xb10] ;  /* 0x000b1000011c7983 */ /* 0x000ee20000300800 */
[----:B------:R-:W-:Y:S02]  /*1c970*/  F2FP.F16.E5M2.UNPACK_B R12, R12 ;  /* 0x0000000cff0c723e */ /* 0x000fe400020004ff */
[----:B------:R-:W-:Y:S02]  /*1c980*/  F2FP.F16.E5M2.UNPACK_B R14, R14 ;  /* 0x0000000eff0e723e */ /* 0x000fe400020004ff */
[----:B------:R-:W-:-:S07]  /*1c990*/  F2FP.F16.E5M2.UNPACK_B R15, R15 ;  /* 0x0000000fff0f723e */ /* 0x000fce00020004ff */
[----:B------:R-:W-:Y:S08]  /*1c9a0*/  HMMA.16816.F32 R16, R12, R4, R16 ;  /* 0x000000040c10723c */ /* 0x000ff00000001810 */
[----:B--2---:R-:W-:Y:S01]  /*1c9b0*/  HMMA.16816.F32 R8, R8, R2, R24 ;  /* 0x000000020808723c */ /* 0x004fe20000001818 */
[----:B------:R-:W2:Y:S04]  /*1c9c0*/  LDL.LU.64 R26, [R1+0xb08] ;  /* 0x000b0800011a7983 */ /* 0x000ea80000300a00 */
[----:B------:R-:W2:-:S14]  /*1c9d0*/  LDL.LU.64 R24, [R1+0xb00] ;  /* 0x000b000001187983 */ /* 0x000e9c0000300a00 */
[----:B------:R0:W-:Y:S04]  /*1c9e0*/  STL.64 [R1+0x10], R8 ;  /* 0x0000100801007387 */ /* 0x0001e80000100a00 */
[----:B------:R1:W-:Y:S04]  /*1c9f0*/  STL.64 [R1+0x18], R10 ;  /* 0x0000180a01007387 */ /* 0x0003e80000100a00 */
[----:B0-----:R-:W4:Y:S04]  /*1ca00*/  LDL.LU R8, [R1+0x40] ;  /* 0x0000400001087983 */ /* 0x001f280000300800 */
[----:B------:R-:W4:Y:S04]  /*1ca10*/  LDL.LU R9, [R1+0x44] ;  /* 0x0000440001097983 */ /* 0x000f280000300800 */
[----:B-1----:R-:W4:Y:S04]  /*1ca20*/  LDL.LU R10, [R1+0x48] ;  /* 0x00004800010a7983 */ /* 0x002f280000300800 */
[----:B------:R-:W4:Y:S04]  /*1ca30*/  LDL.LU R11, [R1+0x4c] ;  /* 0x00004c00010b7983 */ /* 0x000f280000300800 */
[----:B------:R-:W-:Y:S04]  /*1ca40*/  STL.64 [R1], R16 ;  /* 0x0000001001007387 */ /* 0x000fe80000100a00 */
[----:B------:R0:W-:Y:S04]  /*1ca50*/  STL.64 [R1+0x8], R18 ;  /* 0x0000081201007387 */ /* 0x0001e80000100a00 */
[----:B0-----:R-:W3:Y:S04]  /*1ca60*/  LDL.LU.64 R18, [R1+0xaf8] ;  /* 0x000af80001127983 */ /* 0x001ee80000300a00 */
[----:B------:R-:W4:Y:S01]  /*1ca70*/  LDL.LU.64 R16, [R1+0xaf0] ;  /* 0x000af00001107983 */ /* 0x000f220000300a00 */
[----:B--2---:R-:W-:-:S15]  /*1ca80*/  HMMA.16816.F32 R24, R12, R6, R24 ;  /* 0x000000060c18723c */ /* 0x004fde0000001818 */
[----:B------:R-:W-:-:S04]  /*1ca90*/  NOP ;  /* 0x0000000000007918 */ /* 0x000fc80000000000 */
[----:B------:R-:W-:Y:S04]  /*1caa0*/  STL.64 [R1+0xa28], R26 ;  /* 0x000a281a01007387 */ /* 0x000fe80000100a00 */
[----:B------:R3:W-:Y:S02]  /*1cab0*/  STL.64 [R1+0xa20], R24 ;  /* 0x000a201801007387 */ /* 0x0007e40000100a00 */
[----:B---3--:R-:W-:Y:S02]  /*1cac0*/  IMAD.MOV.U32 R25, RZ, RZ, R18 ;  /* 0x000000ffff197224 */ /* 0x008fe400078e0012 */
[----:B----4-:R-:W-:Y:S02]  /*1cad0*/  IMAD.MOV.U32 R27, RZ, RZ, R16 ;  /* 0x000000ffff1b7224 */ /* 0x010fe400078e0010 */
[----:B------:R-:W2:Y:S01]  /*1cae0*/  LDL.LU R16, [R1+0x918] ;  /* 0x0009180001107983 */ /* 0x000ea20000300800 */
[----:B------:R-:W-:-:S03]  /*1caf0*/  IMAD.MOV.U32 R26, RZ, RZ, R17 ;  /* 0x000000ffff1a7224 */ /* 0x000fc600078e0011 */
[----:B------:R-:W2:Y:S01]  /*1cb00*/  LDL.LU R0, [R1+0x914] ;  /* 0x0009140001007983 */ /* 0x000ea20000300800 */
[----:B------:R-:W-:-:S03]  /*1cb10*/  IMAD.MOV.U32 R24, RZ, RZ, R19 ;  /* 0x000000ffff187224 */ /* 0x000fc600078e0013 */
[----:B------:R-:W3:Y:S04]  /*1cb20*/  LDL.LU R17, [R1+0x920] ;  /* 0x0009200001117983 */ /* 0x000ee80000300800 */
[----:B------:R-:W3:Y:S04]  /*1cb30*/  LDL.LU R4, [R1+0x91c] ;  /* 0x00091c0001047983 */ /* 0x000ee80000300800 */
[----:B------:R-:W4:Y:S04]  /*1cb40*/  LDL.LU R18, [R1+0x928] ;  /* 0x0009280001127983 */ /* 0x000f280000300800 */
[----:B------:R-:W4:Y:S04]  /*1cb50*/  LDL.LU R5, [R1+0x924] ;  /* 0x0009240001057983 */ /* 0x000f280000300800 */
[----:B------:R-:W2:Y:S04]  /*1cb60*/  LDL.LU R19, [R1+0x930] ;  /* 0x0009300001137983 */ /* 0x000ea80000300800 */
[----:B------:R-:W2:Y:S04]  /*1cb70*/  LDL.LU R6, [R1+0x92c] ;  /* 0x00092c0001067983 */ /* 0x000ea80000300800 */
[----:B------:R-:W-:Y:S04]  /*1cb80*/  STL.64 [R1+0xaa8], R26 ;  /* 0x000aa81a01007387 */ /* 0x000fe80000100a00 */
[----:B------:R0:W-:Y:S04]  /*1cb90*/  STL.64 [R1+0xaa0], R24 ;  /* 0x000aa01801007387 */ /* 0x0001e80000100a00 */
[----:B0-----:R-:W2:Y:S04]  /*1cba0*/  LDL.LU R24, [R1+0xe0] ;  /* 0x0000e00001187983 */ /* 0x001ea80000300800 */
[----:B------:R-:W2:Y:S04]  /*1cbb0*/  LDL.LU R25, [R1+0xe4] ;  /* 0x0000e40001197983 */ /* 0x000ea80000300800 */
[----:B------:R-:W2:Y:S01]  /*1cbc0*/  LDL.LU R26, [R1+0xe8] ;  /* 0x0000e800011a7983 */ /* 0x000ea20000300800 */
[----:B-----5:R-:W-:-:S03]  /*1cbd0*/  IMAD.MOV.U32 R27, RZ, RZ, R29 ;  /* 0x000000ffff1b7224 */ /* 0x020fc600078e001d */
[----:B------:R-:W5:Y:S04]  /*1cbe0*/  LDL.LU R29, [R1+0xae8] ;  /* 0x000ae800011d7983 */ /* 0x000f680000300800 */
[----:B------:R-:W3:Y:S04]  /*1cbf0*/  LDL.LU R7, [R1+0x148] ;  /* 0x0001480001077983 */ /* 0x000ee80000300800 */
[----:B--2---:R-:W-:Y:S04]  /*1cc00*/  STL.64 [R1+0xac0], R26 ;  /* 0x000ac01a01007387 */ /* 0x004fe80000100a00 */
[----:B------:R0:W-:Y:S04]  /*1cc10*/  STL.64 [R1+0xab8], R24 ;  /* 0x000ab81801007387 */ /* 0x0001e80000100a00 */
[----:B0-----:R-:W2:Y:S04]  /*1cc20*/  LDL.LU R24, [R1+0x80] ;  /* 0x0000800001187983 */ /* 0x001ea80000300800 */
[----:B------:R-:W2:Y:S04]  /*1cc30*/  LDL.LU R25, [R1+0x84] ;  /* 0x0000840001197983 */ /* 0x000ea80000300800 */
[----:B------:R-:W2:Y:S04]  /*1cc40*/  LDL.LU R26, [R1+0x88] ;  /* 0x00008800011a7983 */ /* 0x000ea80000300800 */
[----:B------:R-:W2:Y:S01]  /*1cc50*/  LDL.LU R27, [R1+0x8c] ;  /* 0x00008c00011b7983 */ /* 0x000ea20000300800 */
[----:B------:R-:W-:Y:S01]  /*1cc60*/  HMMA.16816.F32 R20, R12, R20, R8 ;  /* 0x000000140c14723c */ /* 0x000fe20000001808 */
[----:B------:R-:W-:-:S02]  /*1cc70*/  IMAD R0, R0, 0x100, R16 ;  /* 0x0000010000007824 */ /* 0x000fc400078e0210 */
[----:B---3--:R-:W-:Y:S02]  /*1cc80*/  IMAD R4, R4, 0x100, R17 ;  /* 0x0000010004047824 */ /* 0x008fe400078e0211 */
[----:B----4-:R-:W-:Y:S02]  /*1cc90*/  IMAD R5, R5, 0x100, R18 ;  /* 0x0000010005057824 */ /* 0x010fe400078e0212 */
[----:B------:R-:W-:Y:S01]  /*1cca0*/  IMAD R6, R6, 0x100, R19 ;  /* 0x0000010006067824 */ /* 0x000fe200078e0213 */
[----:B--2---:R-:W-:Y:S04]  /*1ccb0*/  STL.64 [R1+0xad0], R26 ;  /* 0x000ad01a01007387 */ /* 0x004fe80000100a00 */
[----:B------:R0:W-:Y:S04]  /*1ccc0*/  STL.64 [R1+0xac8], R24 ;  /* 0x000ac81801007387 */ /* 0x0001e80000100a00 */
[----:B0-----:R-:W2:Y:S04]  /*1ccd0*/  LDL.LU R24, [R1+0x90] ;  /* 0x0000900001187983 */ /* 0x001ea80000300800 */
[----:B------:R-:W2:Y:S04]  /*1cce0*/  LDL.LU R25, [R1+0x94] ;  /* 0x0000940001197983 */ /* 0x000ea80000300800 */
[----:B------:R-:W2:Y:S04]  /*1ccf0*/  LDL.LU R26, [R1+0x98] ;  /* 0x00009800011a7983 */ /* 0x000ea80000300800 */
[----:B------:R-:W3:Y:S04]  /*1cd00*/  LDL.LU R8, [R1+0x138] ;  /* 0x0001380001087983 */ /* 0x000ee80000300800 */
[----:B------:R-:W4:Y:S04]  /*1cd10*/  LDL.LU R9, [R1+0x13c] ;  /* 0x00013c0001097983 */ /* 0x000f280000300800 */
[----:B------:R-:W2:Y:S01]  /*1cd20*/  LDL.LU R10, [R1+0x938] ;  /* 0x00093800010a7983 */ /* 0x000ea20000300800 */
[----:B-----5:R-:W-:-:S03]  /*1cd30*/  IMAD.MOV.U32 R27, RZ, RZ, R29 ;  /* 0x000000ffff1b7224 */ /* 0x020fc600078e001d */
[----:B------:R-:W5:Y:S04]  /*1cd40*/  LDL.LU R11, [R1+0x934] ;  /* 0x00093400010b7983 */ /* 0x000f680000300800 */
[----:B------:R-:W2:Y:S04]  /*1cd50*/  LDL.LU R29, [R1+0x940] ;  /* 0x00094000011d7983 */ /* 0x000ea80000300800 */
[----:B------:R0:W-:Y:S04]  /*1cd60*/  STL.64 [R1+0xa38], R22 ;  /* 0x000a381601007387 */ /* 0x0001e80000100a00 */
[----:B0-----:R-:W2:Y:S04]  /*1cd70*/  LDL.LU R22, [R1+0x950] ;  /* 0x0009500001167983 */ /* 0x001ea80000300800 */
        /* <DEDUP_REMOVED lines=9> */
[----:B------:R-:W2:Y:S04]  /*1ce10*/  LDL.LU R18, [R1+0x168] ;  /* 0x0001680001127983 */ /* 0x000ea80000300800 */
[----:B------:R-:W3:Y:S01]  /*1ce20*/  LDL.LU R19, [R1+0x16c] ;  /* 0x00016c0001137983 */ /* 0x000ee20000300800 */
[----:B------:R-:W-:-:S02]  /*1ce30*/  F2FP.F16.E5M2.UNPACK_B R16, R0 ;  /* 0x00000000ff10723e */ /* 0x000fc400020004ff */
[----:B------:R-:W-:-:S10]  /*1ce40*/  F2FP.F16.E5M2.UNPACK_B R17, R4 ;  /* 0x00000004ff11723e */ /* 0x000fd400020004ff */
[----:B------:R0:W-:Y:S04]  /*1ce50*/  STL [R1+0xa58], R13 ;  /* 0x000a580d01007387 */ /* 0x0001e80000100800 */
[----:B0-----:R-:W4:Y:S04]  /*1ce60*/  LDL.LU R13, [R1+0x15c] ;  /* 0x00015c00010d7983 */ /* 0x001f280000300800 */
[----:B------:R0:W-:Y:S04]  /*1ce70*/  STL [R1+0xa44], R14 ;  /* 0x000a440e01007387 */ /* 0x0001e80000100800 */
[----:B0-----:R-:W4:Y:S04]  /*1ce80*/  LDL.LU R14, [R1+0x158] ;  /* 0x00015800010e7983 */ /* 0x001f280000300800 */
[----:B------:R-:W-:Y:S01]  /*1ce90*/  STL [R1+0xa40], R15 ;  /* 0x000a400f01007387 */ /* 0x000fe20000100800 */
[----:B--2---:R-:W-:-:S02]  /*1cea0*/  F2FP.F16.E5M2.UNPACK_B R2, R18.H1 ;  /* 0x00000012ff02723e */ /* 0x004fc400030004ff */
[----:B---3--:R-:W-:Y:S02]  /*1ceb0*/  F2FP.F16.E5M2.UNPACK_B R3, R19.H1 ;  /* 0x00000013ff03723e */ /* 0x008fe400030004ff */
[----:B------:R-:W-:Y:S02]  /*1cec0*/  F2FP.F16.E5M2.UNPACK_B R18, R5 ;  /* 0x00000005ff12723e */ /* 0x000fe400020004ff */
[----:B------:R-:W-:-:S07]  /*1ced0*/  F2FP.F16.E5M2.UNPACK_B R19, R6 ;  /* 0x00000006ff13723e */ /* 0x000fce00020004ff */
[----:B------:R-:W-:-:S15]  /*1cee0*/  HMMA.16816.F32 R24, R16, R2, R24 ;  /* 0x000000021018723c */ /* 0x000fde0000001818 */
[----:B------:R-:W-:-:S04]  /*1cef0*/  NOP ;  /* 0x0000000000007918 */ /* 0x000fc80000000000 */
[----:B------:R-:W-:Y:S04]  /*1cf00*/  STL.64 [R1+0x120], R24 ;  /* 0x0001201801007387 */ /* 0x000fe80000100a00 */
[----:B------:R0:W-:Y:S04]  /*1cf10*/  STL.64 [R1+0x128], R26 ;  /* 0x0001281a01007387 */ /* 0x0001e80000100a00 */
[----:B0-----:R-:W2:Y:S04]  /*1cf20*/  LDL.LU.64 R26, [R1+0xad0] ;  /* 0x000ad000011a7983 */ /* 0x001ea80000300a00 */
[----:B------:R-:W2:Y:S01]  /*1cf30*/  LDL.LU.64 R24, [R1+0xac8] ;  /* 0x000ac80001187983 */ /* 0x000ea20000300a00 */
[----:B----4-:R-:W-:-:S02]  /*1cf40*/  F2FP.F16.E5M2.UNPACK_B R4, R14.H1 ;  /* 0x0000000eff04723e */ /* 0x010fc400030004ff */
        /* <DEDUP_REMOVED lines=8> */
[----:B------:R-:W-:Y:S02]  /*1cfd0*/  F2FP.F16.E5M2.UNPACK_B R7, R28.H1 ;  /* 0x0000001cff07723e */ /* 0x000fe400030004ff */
[----:B------:R-:W3:Y:S05]  /*1cfe0*/  LDL.LU R28, [R1+0xab0] ;  /* 0x000ab000011c7983 */ /* 0x000eea0000300800 */
[----:B--2---:R-:W-:-:S15]  /*1cff0*/  HMMA.16816.F32 R24, R16, R6, R24 ;  /* 0x000000061018723c */ /* 0x004fde0000001818 */
[----:B------:R-:W-:-:S04]  /*1d000*/  NOP ;  /* 0x0000000000007918 */ /* 0x000fc80000000000 */
[----:B------:R-:W-:Y:S04]  /*1d010*/  STL.64 [R1+0x170], R24 ;  /* 0x0001701801007387 */ /* 0x000fe80000100a00 */
[----:B------:R0:W-:Y:S04]  /*1d020*/  STL.64 [R1+0x178], R26 ;  /* 0x0001781a01007387 */ /* 0x0001e80000100a00 */
[----:B0-----:R-:W2:Y:S04]  /*1d030*/  LDL.LU.64 R26, [R1+0xaa8] ;  /* 0x000aa800011a7983 */ /* 0x001ea80000300a00 */
[----:B------:R-:W2:Y:S01]  /*1d040*/  LDL.LU.64 R24, [R1+0xaa0] ;  /* 0x000aa00001187983 */ /* 0x000ea20000300a00 */
[----:B---3--:R-:W-:-:S02]  /*1d050*/  IMAD R29, R28, 0x100, R29 ;  /* 0x000001001c1d7824 */ /* 0x008fc400078e021d */
[----:B------:R-:W0:Y:S01]  /*1d060*/  LDC R28, c[0x0][0x3ac] ;  /* 0x0000eb00ff1c7b82 */ /* 0x000e220000000800 */
[----:B------:R-:W-:Y:S02]  /*1d070*/  F2FP.F16.E5M2.UNPACK_B R8, R8.H1 ;  /* 0x00000008ff08723e */ /* 0x000fe400030004ff */
[----:B------:R-:W-:Y:S01]  /*1d080*/  F2FP.F16.E5M2.UNPACK_B R9, R9.H1 ;  /* 0x00000009ff09723e */ /* 0x000fe200030004ff */
[----:B-----5:R-:W-:Y:S02]  /*1d090*/  IMAD R11, R11, 0x100, R10 ;  /* 0x000001000b0b7824 */ /* 0x020fe400078e020a */
[----:B------:R-:W-:Y:S01]  /*1d0a0*/  IMAD R0, R23, 0x100, R22 ;  /* 0x0000010017007824 */ /* 0x000fe200078e0216 */
[----:B------:R-:W-:Y:S01]  /*1d0b0*/  STL.64 [R1+0xa98], R6 ;  /* 0x000a980601007387 */ /* 0x000fe20000100a00 */
[----:B0-----:R-:W-:Y:S02]  /*1d0c0*/  IMAD.SHL.U32 R10, R28, 0x80, RZ ;  /* 0x000000801c0a7824 */ /* 0x001fe400078e00ff */
[----:B------:R-:W-:Y:S01]  /*1d0d0*/  IMAD R28, R21, 0x100, R20 ;  /* 0x00000100151c7824 */ /* 0x000fe200078e0214 */
[----:B------:R0:W-:Y:S04]  /*1d0e0*/  STL.64 [R1+0xa90], R4 ;  /* 0x000a900401007387 */ /* 0x0001e80000100a00 */
[----:B0-----:R-:W3:Y:S01]  /*1d0f0*/  LDL.LU R4, [R1+0xd0] ;  /* 0x0000d00001047983 */ /* 0x001ee20000300800 */
[----:B--2---:R-:W-:-:S15]  /*1d100*/  HMMA.16816.F32 R20, R16, R8, R24 ;  /* 0x000000081014723c */ /* 0x004fde0000001818 */
[----:B------:R-:W-:-:S04]  /*1d110*/  NOP ;  /* 0x0000000000007918 */ /* 0x000fc80000000000 */
[----:B------:R-:W-:Y:S04]  /*1d120*/  STL.64 [R1+0x130], R20 ;  /* 0x0001301401007387 */ /* 0x000fe80000100a00 */
[----:B------:R-:W-:Y:S04]  /*1d130*/  STL.64 [R1+0x138], R22 ;  /* 0x0001381601007387 */ /* 0x000fe80000100a00 */
[----:B------:R-:W3:Y:S04]  /*1d140*/  LDL.LU R5, [R1+0xd4] ;  /* 0x0000d40001057983 */ /* 0x000ee80000300800 */
[----:B------:R-:W3:Y:S04]  /*1d150*/  LDL.LU R6, [R1+0xd8] ;  /* 0x0000d80001067983 */ /* 0x000ee80000300800 */
[----:B------:R-:W3:Y:S04]  /*1d160*/  LDL.LU R7, [R1+0xdc] ;  /* 0x0000dc0001077983 */ /* 0x000ee80000300800 */
[----:B------:R-:W2:Y:S04]  /*1d170*/  LDL.LU R14, [R1+0x960] ;  /* 0x00096000010e7983 */ /* 0x000ea80000300800 */
[----:B------:R-:W4:Y:S01]  /*1d180*/  LDL.LU R13, [R1+0x95c] ;  /* 0x00095c00010d7983 */ /* 0x000f220000300800 */
[----:B------:R-:W-:Y:S01]  /*1d190*/  IMAD.MOV.U32 R19, RZ, RZ, R0 ;  /* 0x000000ffff137224 */ /* 0x000fe200078e0000 */
[----:B------:R-:W-:-:S02]  /*1d1a0*/  F2FP.F16.E5M2.UNPACK_B R16, R11 ;  /* 0x0000000bff10723e */ /* 0x000fc400020004ff */
[----:B------:R-:W-:Y:S02]  /*1d1b0*/  F2FP.F16.E5M2.UNPACK_B R17, R29 ;  /* 0x0000001dff11723e */ /* 0x000fe400020004ff */
[----:B------:R-:W-:Y:S01]  /*1d1c0*/  F2FP.F16.E5M2.UNPACK_B R18, R28 ;  /* 0x0000001cff12723e */ /* 0x000fe200020004ff */
[----:B--2---:R-:W-:Y:S04]  /*1d1d0*/  STL [R1+0xa78], R14 ;  /* 0x000a780e01007387 */ /* 0x004fe80000100800 */
[----:B----4-:R0:W-:Y:S04]  /*1d1e0*/  STL.64 [R1+0xa70], R12 ;  /* 0x000a700c01007387 */ /* 0x0101e80000100a00 */
[----:B0-----:R-:W2:Y:S04]  /*1d1f0*/  LDL.LU R12, [R1+0xb0] ;  /* 0x0000b000010c7983 */ /* 0x001ea80000300800 */
[----:B------:R-:W2:Y:S04]  /*1d200*/  LDL.LU R13, [R1+0xb4] ;  /* 0x0000b400010d7983 */ /* 0x000ea80000300800 */
[----:B------:R-:W4:Y:S04]  /*1d210*/  LDL.LU R14, [R1+0xb8] ;  /* 0x0000b800010e7983 */ /* 0x000f280000300800 */
[----:B------:R-:W4:Y:S01]  /*1d220*/  LDL.LU R15, [R1+0xbc] ;  /* 0x0000bc00010f7983 */ /* 0x000f220000300800 */
[----:B------:R-:W-:-:S07]  /*1d230*/  F2FP.F16.E5M2.UNPACK_B R19, R19 ;  /* 0x00000013ff13723e */ /* 0x000fce00020004ff */
[C---:B---3--:R-:W-:Y:S01]  /*1d240*/  HMMA.16816.F32 R4, R16.reuse, R2, R4 ;  /* 0x000000021004723c */ /* 0x048fe20000001804 */
[----:B------:R-:W-:Y:S02]  /*1d250*/  R2UR UR14, R10 ;  /* 0x000000000a0e72ca */ /* 0x000fe400000e0000 */
[----:B------:R-:W-:Y:S01]  /*1d260*/  SHF.R.S32.HI R0, RZ, 0x1f, R10 ;  /* 0x0000001fff007819 */ /* 0x000fe2000001140a */
[----:B----4-:R-:W-:Y:S04]  /*1d270*/  STL.64 [R1+0xa88], R14 ;  /* 0x000a880e01007387 */ /* 0x010fe80000100a00 */
[----:B--2---:R0:W-:Y:S04]  /*1d280*/  STL.64 [R1+0xa80], R12 ;  /* 0x000a800c01007387 */ /* 0x0041e80000100a00 */
[----:B0-----:R-:W2:Y:S04]  /*1d290*/  LDL.LU R12, [R1+0xc0] ;  /* 0x0000c000010c7983 */ /* 0x001ea80000300800 */
[----:B------:R-:W2:Y:S04]  /*1d2a0*/  LDL.LU R13, [R1+0xc4] ;  /* 0x0000c400010d7983 */ /* 0x000ea80000300800 */
[----:B------:R-:W2:Y:S04]  /*1d2b0*/  LDL.LU R14, [R1+0xc8] ;  /* 0x0000c800010e7983 */ /* 0x000ea80000300800 */
[----:B------:R-:W2:Y:S04]  /*1d2c0*/  LDL.LU R15, [R1+0xcc] ;  /* 0x0000cc00010f7983 */ /* 0x000ea80000300800 */
[----:B------:R-:W3:Y:S04]  /*1d2d0*/  LDL.LU R20, [R1+0x96c] ;  /* 0x00096c0001147983 */ /* 0x000ee80000300800 */
[----:B------:R-:W3:Y:S04]  /*1d2e0*/  LDL.LU R21, [R1+0x968] ;  /* 0x0009680001157983 */ /* 0x000ee80000300800 */
[----:B------:R-:W4:Y:S04]  /*1d2f0*/  LDL.LU R22, [R1+0x970] ;  /* 0x0009700001167983 */ /* 0x000f280000300800 */
[----:B------:R-:W4:Y:S04]  /*1d300*/  LDL.LU R23, [R1+0x964] ;  /* 0x0009640001177983 */ /* 0x000f280000300800 */
[----:B------:R-:W5:Y:S04]  /*1d310*/  LDL.LU R24, [R1+0x20] ;  /* 0x0000200001187983 */ /* 0x000f680000300800 */
[----:B------:R-:W5:Y:S04]  /*1d320*/  LDL.LU R25, [R1+0x24] ;  /* 0x0000240001197983 */ /* 0x000f680000300800 */
[----:B------:R-:W5:Y:S04]  /*1d330*/  LDL.LU R26, [R1+0x28] ;  /* 0x00002800011a7983 */ /* 0x000f680000300800 */
[----:B------:R-:W5:Y:S04]  /*1d340*/  LDL.LU R27, [R1+0x2c] ;  /* 0x00002c00011b7983 */ /* 0x000f680000300800 */
        /* <DEDUP_REMOVED lines=13> */
[----:B----4-:R-:W-:Y:S02]  /*1d420*/  IMAD R29, R23, 0x100, R22 ;  /* 0x00000100171d7824 */ /* 0x010fe400078e0216 */
[C---:B-----5:R-:W-:Y:S08]  /*1d430*/  HMMA.16816.F32 R20, R16.reuse, R8, R24 ;  /* 0x000000081014723c */ /* 0x060ff00000001818 */
[----:B--2---:R-:W-:-:S15]  /*1d440*/  HMMA.16816.F32 R12, R16, R6, R12 ;  /* 0x00000006100c723c */ /* 0x004fde000000180c */
[----:B------:R-:W-:-:S04]  /*1d450*/  NOP ;  /* 0x0000000000007918 */ /* 0x000fc80000000000 */
[----:B------:R-:W-:Y:S04]  /*1d460*/  STL.64 [R1+0xf0], R12 ;  /* 0x0000f00c01007387 */ /* 0x000fe80000100a00 */
[----:B------:R0:W-:Y:S04]  /*1d470*/  STL.64 [R1+0xf8], R14 ;  /* 0x0000f80e01007387 */ /* 0x0001e80000100a00 */
[----:B0-----:R-:W2:Y:S04]  /*1d480*/  LDL.LU R14, [R1+0xa78] ;  /* 0x000a7800010e7983 */ /* 0x001ea80000300800 */
[----:B------:R-:W2:Y:S04]  /*1d490*/  LDL.LU.64 R12, [R1+0xa70] ;  /* 0x000a7000010c7983 */ /* 0x000ea80000300a00 */
[----:B------:R0:W-:Y:S04]  /*1d4a0*/  STL.64 [R1+0xa0], R20 ;  /* 0x0000a01401007387 */ /* 0x0001e80000100a00 */
[----:B------:R1:W-:Y:S04]  /*1d4b0*/  STL.64 [R1+0xa8], R22 ;  /* 0x0000a81601007387 */ /* 0x0003e80000100a00 */
[----:B------:R-:W3:Y:S04]  /*1d4c0*/  LDL.LU R24, [R1+0x70] ;  /* 0x0000700001187983 */ /* 0x000ee80000300800 */
[----:B------:R-:W3:Y:S04]  /*1d4d0*/  LDL.LU R25, [R1+0x74] ;  /* 0x0000740001197983 */ /* 0x000ee80000300800 */
[----:B------:R-:W3:Y:S04]  /*1d4e0*/  LDL.LU R26, [R1+0x78] ;  /* 0x00007800011a7983 */ /* 0x000ee80000300800 */
[----:B------:R-:W3:Y:S04]  /*1d4f0*/  LDL.LU R27, [R1+0x7c] ;  /* 0x00007c00011b7983 */ /* 0x000ee80000300800 */
[----:B0-----:R-:W4:Y:S04]  /*1d500*/  LDL.LU R20, [R1+0x10] ;  /* 0x0000100001147983 */ /* 0x001f280000300800 */
[----:B------:R-:W4:Y:S04]  /*1d510*/  LDL.LU R21, [R1+0x14] ;  /* 0x0000140001157983 */ /* 0x000f280000300800 */
[----:B-1----:R-:W5:Y:S04]  /*1d520*/  LDL.LU R22, [R1+0x18] ;  /* 0x0000180001167983 */ /* 0x002f680000300800 */
[----:B------:R-:W5:Y:S04]  /*1d530*/  LDL.LU R23, [R1+0x1c] ;  /* 0x00001c0001177983 */ /* 0x000f680000300800 */
[----:B-----5:R-:W-:Y:S04]  /*1d540*/  STL.64 [R1+0xa50], R22 ;  /* 0x000a501601007387 */ /* 0x020fe80000100a00 */
[----:B----4-:R0:W-:Y:S04]  /*1d550*/  STL.64 [R1+0xa48], R20 ;  /* 0x000a481401007387 */ /* 0x0101e80000100a00 */
[----:B0-----:R-:W4:Y:S04]  /*1d560*/  LDL.LU R20, [R1+0x50] ;  /* 0x0000500001147983 */ /* 0x001f280000300800 */
[----:B------:R-:W4:Y:S04]  /*1d570*/  LDL.LU R21, [R1+0x54] ;  /* 0x0000540001157983 */ /* 0x000f280000300800 */
[----:B------:R-:W5:Y:S04]  /*1d580*/  LDL.LU R22, [R1+0x58] ;  /* 0x0000580001167983 */ /* 0x000f680000300800 */
[----:B------:R-:W5:Y:S01]  /*1d590*/  LDL.LU R23, [R1+0x5c] ;  /* 0x00005c0001177983 */ /* 0x000f620000300800 */
[----:B------:R-:W-:Y:S01]  /*1d5a0*/  R2UR UR75, R0 ;  /* 0x00000000004b72ca */ /* 0x000fe200000e0000 */
[----:B------:R-:W-:-:S02]  /*1d5b0*/  IMAD R0, R10, 0x100, R11 ;  /* 0x000001000a007824 */ /* 0x000fc400078e020b */
[----:B--2---:R-:W-:Y:S01]  /*1d5c0*/  IMAD R11, R13, 0x100, R14 ;  /* 0x000001000d0b7824 */ /* 0x004fe200078e020e */
[----:B------:R-:W-:Y:S02]  /*1d5d0*/  F2FP.F16.E5M2.UNPACK_B R18, R28 ;  /* 0x0000001cff12723e */ /* 0x000fe400020004ff */
[----:B------:R-:W-:Y:S02]  /*1d5e0*/  F2FP.F16.E5M2.UNPACK_B R19, R29 ;  /* 0x0000001dff13723e */ /* 0x000fe400020004ff */
[----:B------:R-:W-:Y:S02]  /*1d5f0*/  F2FP.F16.E5M2.UNPACK_B R16, R0 ;  /* 0x00000000ff10723e */ /* 0x000fe400020004ff */
[----:B------:R-:W-:Y:S01]  /*1d600*/  F2FP.F16.E5M2.UNPACK_B R17, R11 ;  /* 0x0000000bff11723e */ /* 0x000fe200020004ff */
[----:B-----5:R-:W-:Y:S04]  /*1d610*/  STL.64 [R1+0xa68], R22 ;  /* 0x000a681601007387 */ /* 0x020fe80000100a00 */
[----:B----4-:R0:W-:Y:S04]  /*1d620*/  STL.64 [R1+0xa60], R20 ;  /* 0x000a601401007387 */ /* 0x0101e80000100a00 */
[----:B0-----:R-:W2:Y:S04]  /*1d630*/  LDL.LU R20, [R1+0x60] ;  /* 0x0000600001147983 */ /* 0x001ea80000300800 */
[----:B------:R-:W2:Y:S04]  /*1d640*/  LDL.LU R21, [R1+0x64] ;  /* 0x0000640001157983 */ /* 0x000ea80000300800 */
[----:B------:R-:W2:Y:S04]  /*1d650*/  LDL.LU R22, [R1+0x68] ;  /* 0x0000680001167983 */ /* 0x000ea80000300800 */
[----:B------:R-:W2:Y:S01]  /*1d660*/  LDL.LU R23, [R1+0x6c] ;  /* 0x00006c0001177983 */ /* 0x000ea20000300800 */
[C---:B---3--:R-:W-:Y:S03]  /*1d670*/  HMMA.16816.F32 R24, R16.reuse, R2, R24 ;  /* 0x000000021018723c */ /* 0x048fe60000001818 */
[----:B------:R-:W3:Y:S04]  /*1d680*/  LDL.LU R13, [R1+0x978] ;  /* 0x00097800010d7983 */ /* 0x000ee80000300800 */
[----:B------:R-:W3:Y:S04]  /*1d690*/  LDL.LU R10, [R1+0x974] ;  /* 0x00097400010a7983 */ /* 0x000ee80000300800 */
[----:B------:R-:W4:Y:S04]  /*1d6a0*/  LDL.LU R14, [R1+0x980] ;  /* 0x00098000010e7983 */ /* 0x000f280000300800 */
[----:B------:R-:W5:Y:S04]  /*1d6b0*/  LDL.LU R15, [R1+0x98c] ;  /* 0x00098c00010f7983 */ /* 0x000f680000300800 */
[----:B------:R-:W3:Y:S04]  /*1d6c0*/  LDL.LU R0, [R1+0x990] ;  /* 0x0009900001007983 */ /* 0x000ee80000300800 */
[----:B------:R-:W4:Y:S04]  /*1d6d0*/  LDL.LU R11, [R1+0x97c] ;  /* 0x00097c00010b7983 */ /* 0x000f280000300800 */
[----:B------:R-:W5:Y:S04]  /*1d6e0*/  LDL.LU R28, [R1+0x988] ;  /* 0x00098800011c7983 */ /* 0x000f680000300800 */
[----:B------:R-:W3:Y:S04]  /*1d6f0*/  LDL.LU R29, [R1+0x984] ;  /* 0x00098400011d7983 */ /* 0x000ee80000300800 */
[----:B------:R0:W-:Y:S04]  /*1d700*/  STL.64 [R1+0xe0], R24 ;  /* 0x0000e01801007387 */ /* 0x0001e80000100a00 */
[----:B------:R1:W-:Y:S04]  /*1d710*/  STL.64 [R1+0xe8], R26 ;  /* 0x0000e81a01007387 */ /* 0x0003e80000100a00 */
[----:B0-----:R-:W4:Y:S04]  /*1d720*/  LDL.LU R24, [R1] ;  /* 0x0000000001187983 */ /* 0x001f280000300800 */
[----:B------:R-:W4:Y:S04]  /*1d730*/  LDL.LU R25, [R1+0x4] ;  /* 0x0000040001197983 */ /* 0x000f280000300800 */
[----:B-1----:R-:W4:Y:S04]  /*1d740*/  LDL.LU R26, [R1+0x8] ;  /* 0x00000800011a7983 */ /* 0x002f280000300800 */
[----:B------:R-:W4:Y:S01]  /*1d750*/  LDL.LU R27, [R1+0xc] ;  /* 0x00000c00011b7983 */ /* 0x000f220000300800 */
[----:B--2---:R-:W-:-:S15]  /*1d760*/  HMMA.16816.F32 R20, R16, R4, R20 ;  /* 0x000000041014723c */ /* 0x004fde0000001814 */
[----:B------:R-:W-:-:S04]  /*1d770*/  NOP ;  /* 0x0000000000007918 */ /* 0x000fc80000000000 */
[----:B------:R-:W-:Y:S04]  /*1d780*/  STL.64 [R1+0x70], R20 ;  /* 0x0000701401007387 */ /* 0x000fe80000100a00 */
[----:B------:R0:W-:Y:S04]  /*1d790*/  STL.64 [R1+0x78], R22 ;  /* 0x0000781601007387 */ /* 0x0001e80000100a00 */
[----:B0-----:R-:W2:Y:S04]  /*1d7a0*/  LDL.LU.64 R22, [R1+0xa68] ;  /* 0x000a680001167983 */ /* 0x001ea80000300a00 */
[----:B------:R-:W2:Y:S01]  /*1d7b0*/  LDL.LU.64 R20, [R1+0xa60] ;  /* 0x000a600001147983 */ /* 0x000ea20000300a00 */
[----:B---3--:R-:W-:-:S03]  /*1d7c0*/  IMAD R10, R10, 0x100, R13 ;  /* 0x000001000a0a7824 */ /* 0x008fc600078e020d */
[----:B------:R-:W3:Y:S01]  /*1d7d0*/  LDL.LU R13, [R1+0xa58] ;  /* 0x000a5800010d7983 */ /* 0x000ee20000300800 */
[----:B--2---:R-:W-:-:S15]  /*1d7e0*/  HMMA.16816.F32 R20, R16, R6, R20 ;  /* 0x000000061014723c */ /* 0x004fde0000001814 */
[----:B------:R-:W-:-:S04]  /*1d7f0*/  NOP ;  /* 0x0000000000007918 */ /* 0x000fc80000000000 */
[----:B------:R-:W-:Y:S04]  /*1d800*/  STL.64 [R1+0xd0], R20 ;  /* 0x0000d01401007387 */ /* 0x000fe80000100a00 */
[----:B------:R0:W-:Y:S04]  /*1d810*/  STL.64 [R1+0xd8], R22 ;  /* 0x0000d81601007387 */ /* 0x0001e80000100a00 */
[----:B0-----:R-:W2:Y:S04]  /*1d820*/  LDL.LU.64 R22, [R1+0xa50] ;  /* 0x000a500001167983 */ /* 0x001ea80000300a00 */
[----:B------:R-:W2:Y:S01]  /*1d830*/  LDL.LU.64 R20, [R1+0xa48] ;  /* 0x000a480001147983 */ /* 0x000ea20000300a00 */
[----:B----4-:R-:W-:-:S02]  /*1d840*/  IMAD R11, R11, 0x100, R14 ;  /* 0x000001000b0b7824 */ /* 0x010fc400078e020e */
[----:B-----5:R-:W-:Y:S01]  /*1d850*/  IMAD R28, R28, 0x100, R15 ;  /* 0x000001001c1c7824 */ /* 0x020fe200078e020f */
[----:B------:R-:W3:Y:S04]  /*1d860*/  LDL.LU R14, [R1+0xa44] ;  /* 0x000a4400010e7983 */ /* 0x000ee80000300800 */
[----:B------:R-:W3:Y:S01]  /*1d870*/  LDL.LU R15, [R1+0xa40] ;  /* 0x000a4000010f7983 */ /* 0x000ee20000300800 */
[----:B------:R-:W-:Y:S02]  /*1d880*/  IMAD R29, R29, 0x100, R0 ;  /* 0x000001001d1d7824 */ /* 0x000fe400078e0200 */
[----:B------:R-:W0:Y:S01]  /*1d890*/  LDC R0, c[0x0][0x3ac] ;  /* 0x0000eb00ff007b82 */ /* 0x000e220000000800 */
[----:B--2---:R-:W-:Y:S01]  /*1d8a0*/  HMMA.16816.F32 R16, R16, R8, R20 ;  /* 0x000000081010723c */ /* 0x004fe20000001814 */
[----:B------:R-:W2:Y:S04]  /*1d8b0*/  LDL.LU.64 R22, [R1+0xa38] ;  /* 0x000a380001167983 */ /* 0x000ea80000300a00 */
[----:B------:R-:W2:-:S14]  /*1d8c0*/  LDL.LU.64 R20, [R1+0xa30] ;  /* 0x000a300001147983 */ /* 0x000e9c0000300a00 */
[----:B------:R1:W-:Y:S04]  /*1d8d0*/  STL.64 [R1+0x90], R16 ;  /* 0x0000901001007387 */ /* 0x0003e80000100a00 */
[----:B------:R4:W-:Y:S01]  /*1d8e0*/  STL.64 [R1+0x98], R18 ;  /* 0x0000981201007387 */ /* 0x0009e20000100a00 */
[----:B-1----:R-:W-:Y:S02]  /*1d8f0*/  F2FP.F16.E5M2.UNPACK_B R16, R10 ;  /* 0x0000000aff10723e */ /* 0x002fe400020004ff */
[----:B------:R-:W-:Y:S02]  /*1d900*/  F2FP.F16.E5M2.UNPACK_B R17, R11 ;  /* 0x0000000bff11723e */ /* 0x000fe400020004ff */
[----:B----4-:R-:W-:Y:S02]  /*1d910*/  F2FP.F16.E5M2.UNPACK_B R18, R28 ;  /* 0x0000001cff12723e */ /* 0x010fe400020004ff */
[----:B------:R-:W-:Y:S01]  /*1d920*/  F2FP.F16.E5M2.UNPACK_B R19, R29 ;  /* 0x0000001dff13723e */ /* 0x000fe200020004ff */
[----:B------:R-:W1:Y:S06]  /*1d930*/  LDC R10, c[0x0][0x3ac] ;  /* 0x0000eb00ff0a7b82 */ /* 0x000e6c0000000800 */
[----:B------:R-:W-:-:S15]  /*1d940*/  HMMA.16816.F32 R24, R16, R2, R24 ;  /* 0x000000021018723c */ /* 0x000fde0000001818 */
[----:B------:R-:W-:-:S04]  /*1d950*/  NOP ;  /* 0x0000000000007918 */ /* 0x000fc80000000000 */
[----:B------:R-:W-:Y:S04]  /*1d960*/  STL.64 [R1+0xc0], R24 ;  /* 0x0000c01801007387 */ /* 0x000fe80000100a00 */
[----:B------:R4:W-:Y:S04]  /*1d970*/  STL.64 [R1+0xc8], R26 ;  /* 0x0000c81a01007387 */ /* 0x0009e80000100a00 */
[----:B----4-:R-:W4:Y:S04]  /*1d980*/  LDL.LU.64 R26, [R1+0xa28] ;  /* 0x000a2800011a7983 */ /* 0x010f280000300a00 */
[----:B------:R-:W4:Y:S04]  /*1d990*/  LDL.LU.64 R24, [R1+0xa20] ;  /* 0x000a200001187983 */ /* 0x000f280000300a00 */
[----:B------:R-:W5:Y:S01]  /*1d9a0*/  LDL.LU R11, [R1+0x44c] ;  /* 0x00044c00010b7983 */ /* 0x000f620000300800 */
[----:B----4-:R-:W-:Y:S03]  /*1d9b0*/  HMMA.16816.F32 R24, R16, R4, R24 ;  /* 0x000000041018723c */ /* 0x010fe60000001818 */
[----:B------:R-:W4:Y:S04]  /*1d9c0*/  LDL.LU R4, [R1+0x7bc] ;  /* 0x0007bc0001047983 */ /* 0x000f280000300800 */
[----:B------:R-:W4:-:S12]  /*1d9d0*/  LDL.LU R5, [R1+0x444] ;  /* 0x0004440001057983 */ /* 0x000f180000300800 */
[----:B------:R0:W-:Y:S04]  /*1d9e0*/  STL.64 [R1+0xb0], R24 ;  /* 0x0000b01801007387 */ /* 0x0001e80000100a00 */
[----:B------:R1:W-:Y:S04]  /*1d9f0*/  STL.64 [R1+0xb8], R26 ;  /* 0x0000b81a01007387 */ /* 0x0003e80000100a00 */
[----:B0-----:R-:W4:Y:S04]  /*1da00*/  LDL.LU R25, [R1+0x448] ;  /* 0x0004480001197983 */ /* 0x001f280000300800 */
[----:B------:R-:W4:Y:S04]  /*1da10*/  LDL.LU R28, [R1+0x450] ;  /* 0x00045000011c7983 */ /* 0x000f280000300800 */
[----:B-1----:R-:W4:Y:S04]  /*1da20*/  LDL.LU R26, [R1+0x454] ;  /* 0x00045400011a7983 */ /* 0x002f280000300800 */
[----:B------:R-:W4:Y:S01]  /*1da30*/  LDL.LU R27, [R1+0x458] ;  /* 0x00045800011b7983 */ /* 0x000f220000300800 */
[C---:B--2---:R-:W-:Y:S03]  /*1da40*/  HMMA.16816.F32 R20, R16.reuse, R6, R20 ;  /* 0x000000061014723c */ /* 0x044fe60000001814 */
[----:B------:R-:W2:Y:S05]  /*1da50*/  LDL.LU R2, [R1+0x7b8] ;  /* 0x0007b80001027983 */ /* 0x000eaa0000300800 */
[----:B---3--:R-:W-:Y:S01]  /*1da60*/  HMMA.16816.F32 R12, R16, R8, R12 ;  /* 0x00000008100c723c */ /* 0x008fe2000000180c */
[----:B------:R-:W-:-:S10]  /*1da70*/  IMAD.SHL.U32 R10, R10, 0x80, RZ ;  /* 0x000000800a0a7824 */ /* 0x000fd400078e00ff */
[----:B------:R-:W-:Y:S04]  /*1da80*/  STL.64 [R1+0x80], R20 ;  /* 0x0000801401007387 */ /* 0x000fe80000100a00 */
[----:B------:R-:W-:Y:S04]  /*1da90*/  STL.64 [R1+0x88], R22 ;  /* 0x0000881601007387 */ /* 0x000fe80000100a00 */
[----:B------:R-:W3:Y:S04]  /*1daa0*/  LDL.LU R24, [R1+0x45c] ;  /* 0x00045c0001187983 */ /* 0x000ee80000300800 */
[----:B------:R-:W2:Y:S04]  /*1dab0*/  LDL.LU R3, [R1+0x830] ;  /* 0x0008300001037983 */ /* 0x000ea80000300800 */
[----:B------:R-:W2:Y:S04]  /*1dac0*/  LDL.LU R29, [R1+0x460] ;  /* 0x00046000011d7983 */ /* 0x000ea80000300800 */
[----:B------:R0:W-:Y:S04]  /*1dad0*/  STL.64 [R1+0x60], R12 ;  /* 0x0000600c01007387 */ /* 0x0001e80000100a00 */
[----:B------:R1:W-:Y:S01]  /*1dae0*/  STL.64 [R1+0x68], R14 ;  /* 0x0000680e01007387 */ /* 0x0003e20000100a00 */
[----:B-----5:R-:W-:-:S02]  /*1daf0*/  IADD3 R11, P1, PT, R10, R11, RZ ;  /* 0x0000000b0a0b7210 */ /* 0x020fc40007f3e0ff */
[C---:B----4-:R-:W-:Y:S02]  /*1db00*/  IADD3 R4, P5, PT, R10.reuse, R4, RZ ;  /* 0x000000040a047210 */ /* 0x050fe40007fbe0ff */
[----:B------:R-:W-:-:S03]  /*1db10*/  IADD3 R5, P6, PT, R10, R5, RZ ;  /* 0x000000050a057210 */ /* 0x000fc60007fde0ff */
[----:B------:R-:W-:Y:S04]  /*1db20*/  STL [R1+0x7bc], R4 ;  /* 0x0007bc0401007387 */ /* 0x000fe80000100800 */
[----:B------:R-:W4:Y:S04]  /*1db30*/  LDL.LU R19, [R1+0x82c] ;  /* 0x00082c0001137983 */ /* 0x000f280000300800 */
[----:B------:R-:W-:Y:S04]  /*1db40*/  STL [R1+0x444], R5 ;  /* 0x0004440501007387 */ /* 0x000fe80000100800 */
[----:B------:R-:W5:Y:S01]  /*1db50*/  LDL.LU R8, [R1+0x464] ;  /* 0x0004640001087983 */ /* 0x000f620000300800 */
[----:B------:R-:W-:-:S05]  /*1db60*/  IADD3 R25, P0, PT, R10, R25, RZ ;  /* 0x000000190a197210 */ /* 0x000fca0007f1e0ff */
[----:B------:R-:W-:Y:S04]  /*1db70*/  STL [R1+0x448], R25 ;  /* 0x0004481901007387 */ /* 0x000fe80000100800 */
[----:B------:R-:W5:Y:S04]  /*1db80*/  LDL.LU R9, [R1+0x824] ;  /* 0x0008240001097983 */ /* 0x000f680000300800 */
[----:B------:R1:W-:Y:S04]  /*1db90*/  STL [R1+0x44c], R11 ;  /* 0x00044c0b01007387 */ /* 0x0003e80000100800 */
[----:B0-----:R-:W5:Y:S04]  /*1dba0*/  LDL.LU R12, [R1+0x468] ;  /* 0x00046800010c7983 */ /* 0x001f680000300800 */
[----:B------:R-:W5:Y:S04]  /*1dbb0*/  LDL.LU R13, [R1+0x81c] ;  /* 0x00081c00010d7983 */ /* 0x000f680000300800 */
[----:B-1----:R-:W5:Y:S01]  /*1dbc0*/  LDL.LU R14, [R1+0x46c] ;  /* 0x00046c00010e7983 */ /* 0x002f620000300800 */
[----:B------:R-:W-:-:S03]  /*1dbd0*/  IADD3 R28, P2, PT, R10, R28, RZ ;  /* 0x0000001c0a1c7210 */ /* 0x000fc60007f5e0ff */
[----:B------:R-:W5:Y:S04]  /*1dbe0*/  LDL.LU R11, [R1+0x810] ;  /* 0x00081000010b7983 */ /* 0x000f680000300800 */
[----:B------:R-:W5:Y:S04]  /*1dbf0*/  LDL.LU R15, [R1+0x470] ;  /* 0x00047000010f7983 */ /* 0x000f680000300800 */
[----:B------:R0:W-:Y:S04]  /*1dc00*/  STL [R1+0x450], R28 ;  /* 0x0004501c01007387 */ /* 0x0001e80000100800 */
[----:B0-----:R-:W5:Y:S01]  /*1dc10*/  LDL.LU R28, [R1+0x80c] ;  /* 0x00080c00011c7983 */ /* 0x001f620000300800 */
[----:B------:R-:W-:Y:S01]  /*1dc20*/  IADD3 R26, P3, PT, R10, R26, RZ ;  /* 0x0000001a0a1a7210 */ /* 0x000fe20007f7e0ff */
[----:B------:R-:W-:-:S02]  /*1dc30*/  IMAD.SHL.U32 R0, R0, 0x80, RZ ;  /* 0x0000008000007824 */ /* 0x000fc400078e00ff */
[----:B------:R-:W5:Y:S01]  /*1dc40*/  LDL.LU R6, [R1+0x474] ;  /* 0x0004740001067983 */ /* 0x000f620000300800 */
[----:B------:R-:W-:-:S03]  /*1dc50*/  IADD3 R27, P4, PT, R10, R27, RZ ;  /* 0x0000001b0a1b7210 */ /* 0x000fc60007f9e0ff */
[----:B------:R0:W-:Y:S01]  /*1dc60*/  STL [R1+0x454], R26 ;  /* 0x0004541a01007387 */ /* 0x0001e20000100800 */
[----:B------:R-:W-:-:S03]  /*1dc70*/  SHF.R.S32.HI R0, RZ, 0x1f, R0 ;  /* 0x0000001fff007819 */ /* 0x000fc60000011400 */
[----:B0-----:R-:W5:Y:S04]  /*1dc80*/  LDL.LU R26, [R1+0x800] ;  /* 0x00080000011a7983 */ /* 0x001f680000300800 */
[----:B------:R-:W5:Y:S04]  /*1dc90*/  LDL.LU R25, [R1+0x478] ;  /* 0x0004780001197983 */ /* 0x000f680000300800 */
[----:B------:R0:W-:Y:S01]  /*1dca0*/  STL [R1+0x458], R27 ;  /* 0x0004581b01007387 */ /* 0x0001e20000100800 */
[----:B--2---:R-:W-:-:S03]  /*1dcb0*/  IMAD.X R2, R0, 0x1, R2, P5 ;  /* 0x0000000100027824 */ /* 0x004fc600028e0602 */
[----:B0-----:R-:W2:Y:S04]  /*1dcc0*/  LDL.LU R27, [R1+0x7f8] ;  /* 0x0007f800011b7983 */ /* 0x001ea80000300800 */
[----:B------:R0:W-:Y:S04]  /*1dcd0*/  STL [R1+0x7b8], R2 ;  /* 0x0007b80201007387 */ /* 0x0001e80000100800 */
[----:B0-----:R-:W2:Y:S01]  /*1dce0*/  LDL.LU R2, [R1+0x47c] ;  /* 0x00047c0001027983 */ /* 0x001ea20000300800 */
[----:B---3--:R-:W-:Y:S01]  /*1dcf0*/  IADD3 R24, P5, PT, R10, R24, RZ ;  /* 0x000000180a187210 */ /* 0x008fe20007fbe0ff */
[----:B------:R-:W-:-:S02]  /*1dd00*/  IMAD.X R3, R0, 0x1, R3, P6 ;  /* 0x0000000100037824 */ /* 0x000fc400030e0603 */
[----:B------:R-:W3:Y:S04]  /*1dd10*/  LDL.LU R7, [R1+0x7f0] ;  /* 0x0007f00001077983 */ /* 0x000ee80000300800 */
[----:B------:R-:W3:Y:S04]  /*1dd20*/  LDL.LU R20, [R1+0x480] ;  /* 0x0004800001147983 */ /* 0x000ee80000300800 */
[----:B------:R-:W-:Y:S04]  /*1dd30*/  STL [R1+0x45c], R24 ;  /* 0x00045c1801007387 */ /* 0x000fe80000100800 */
[----:B------:R-:W3:Y:S04]  /*1dd40*/  LDL.LU R21, [R1+0x7ec] ;  /* 0x0007ec0001157983 */ /* 0x000ee80000300800 */
[----:B------:R0:W-:Y:S01]  /*1dd50*/  STL [R1+0x830], R3 ;  /* 0x0008300301007387 */ /* 0x0001e20000100800 */
[----:B------:R-:W-:-:S03]  /*1dd60*/  IADD3 R29, P6, PT, R10, R29, RZ ;  /* 0x0000001d0a1d7210 */ /* 0x000fc60007fde0ff */
[----:B0-----:R-:W3:Y:S04]  /*1dd70*/  LDL.LU R3, [R1+0x484] ;  /* 0x0004840001037983 */ /* 0x001ee80000300800 */
[----:B------:R-:W3:Y:S04]  /*1dd80*/  LDL.LU R22, [R1+0x7e8] ;  /* 0x0007e80001167983 */ /* 0x000ee80000300800 */
[----:B------:R-:W3:Y:S04]  /*1dd90*/  LDL.LU R23, [R1+0x488] ;  /* 0x0004880001177983 */ /* 0x000ee80000300800 */
[----:B------:R-:W3:Y:S04]  /*1dda0*/  LDL.LU R4, [R1+0x7e4] ;  /* 0x0007e40001047983 */ /* 0x000ee80000300800 */
[----:B------:R0:W-:Y:S04]  /*1ddb0*/  STL [R1+0x460], R29 ;  /* 0x0004601d01007387 */ /* 0x0001e80000100800 */
[----:B------:R-:W3:Y:S04]  /*1ddc0*/  LDL.LU R5, [R1+0x48c] ;  /* 0x00048c0001057983 */ /* 0x000ee80000300800 */
[----:B------:R-:W3:Y:S04]  /*1ddd0*/  LDL.LU R24, [R1+0x7e0] ;  /* 0x0007e00001187983 */ /* 0x000ee80000300800 */
[----:B0-----:R-:W3:Y:S01]  /*1dde0*/  LDL.LU R29, [R1+0x490] ;  /* 0x00049000011d7983 */ /* 0x001ee20000300800 */
[----:B----4-:R-:W-:Y:S01]  /*1ddf0*/  IMAD.X R19, R0, 0x1, R19, P0 ;  /* 0x0000000100137824 */ /* 0x010fe200000e0613 */
[----:B-----5:R-:W-:-:S04]  /*1de00*/  IADD3 R8, P0, PT, R10, R8, RZ ;  /* 0x000000080a087210 */ /* 0x020fc80007f1e0ff */
[----:B------:R-:W-:Y:S04]  /*1de10*/  STL [R1+0x82c], R19 ;  /* 0x00082c1301007387 */ /* 0x000fe80000100800 */
[----:B------:R-:W-:Y:S01]  /*1de20*/  STL [R1+0x464], R8 ;  /* 0x0004640801007387 */ /* 0x000fe20000100800 */
[----:B------:R-:W-:Y:S01]  /*1de30*/  IMAD.X R9, R0, 0x1, R9, P1 ;  /* 0x0000000100097824 */ /* 0x000fe200008e0609 */
[----:B------:R-:W-:Y:S01]  /*1de40*/  IADD3 R12, P1, PT, R10, R12, RZ ;  /* 0x0000000c0a0c7210 */ /* 0x000fe20007f3e0ff */
[----:B------:R-:W-:-:S03]  /*1de50*/  IMAD.X R13, R0, 0x1, R13, P2 ;  /* 0x00000001000d7824 */ /* 0x000fc600010e060d */
[----:B------:R-:W-:Y:S04]  /*1de60*/  STL [R1+0x824], R9 ;  /* 0x0008240901007387 */ /* 0x000fe80000100800 */
[----:B------:R-:W-:Y:S01]  /*1de70*/  STL [R1+0x468], R12 ;  /* 0x0004680c01007387 */ /* 0x000fe20000100800 */
[----:B------:R-:W-:Y:S01]  /*1de80*/  IMAD.X R11, R0, 0x1, R11, P3 ;  /* 0x00000001000b7824 */ /* 0x000fe200018e060b */
[----:B------:R-:W-:-:S04]  /*1de90*/  IADD3 R14, P2, PT, R10, R14, RZ ;  /* 0x0000000e0a0e7210 */ /* 0x000fc80007f5e0ff */
[----:B------:R0:W-:Y:S04]  /*1dea0*/  STL [R1+0x810], R11 ;  /* 0x0008100b01007387 */ /* 0x0001e80000100800 */
[----:B------:R-:W-:Y:S01]  /*1deb0*/  STL [R1+0x81c], R13 ;  /* 0x00081c0d01007387 */ /* 0x000fe20000100800 */
[----:B------:R-:W-:-:S03]  /*1dec0*/  IMAD.X R28, R0, 0x1, R28, P4 ;  /* 0x00000001001c7824 */ /* 0x000fc600020e061c */
[----:B0-----:R-:W4:Y:S04]  /*1ded0*/  LDL.LU R11, [R1+0x694] ;  /* 0x00069400010b7983 */ /* 0x001f280000300800 */
[----:B------:R-:W-:Y:S04]  /*1dee0*/  STL [R1+0x46c], R14 ;  /* 0x00046c0e01007387 */ /* 0x000fe80000100800 */
[----:B------:R0:W-:Y:S04]  /*1def0*/  STL [R1+0x80c], R28 ;  /* 0x00080c1c01007387 */ /* 0x0001e80000100800 */
[----:B0-----:R-:W5:Y:S01]  /*1df00*/  LDL.LU R28, [R1+0x494] ;  /* 0x00049400011c7983 */ /* 0x001f620000300800 */
[----:B------:R-:W-:Y:S01]  /*1df10*/  IADD3 R15, P3, PT, R10, R15, RZ ;  /* 0x0000000f0a0f7210 */ /* 0x000fe20007f7e0ff */
[----:B------:R-:W-:Y:S01]  /*1df20*/  IMAD.X R26, R0, 0x1, R26, P5 ;  /* 0x00000001001a7824 */ /* 0x000fe200028e061a */
[----:B------:R-:W-:-:S03]  /*1df30*/  IADD3 R6, P4, PT, R10, R6, RZ ;  /* 0x000000060a067210 */ /* 0x000fc60007f9e0ff */
[----:B------:R-:W-:Y:S04]  /*1df40*/  STL [R1+0x470], R15 ;  /* 0x0004700f01007387 */ /* 0x000fe80000100800 */
[----:B------:R0:W-:Y:S01]  /*1df50*/  STL [R1+0x800], R26 ;  /* 0x0008001a01007387 */ /* 0x0001e20000100800 */
[----:B------:R-:W-:Y:S01]  /*1df60*/  IADD3 R25, P5, PT, R10, R25, RZ ;  /* 0x000000190a197210 */ /* 0x000fe20007fbe0ff */
[----:B--2---:R-:W-:Y:S02]  /*1df70*/  IMAD.X R27, R0, 0x1, R27, P6 ;  /* 0x00000001001b7824 */ /* 0x004fe400030e061b */
[----:B0-----:R-:W2:Y:S04]  /*1df80*/  LDL.LU R26, [R1+0x7cc] ;  /* 0x0007cc00011a7983 */ /* 0x001ea80000300800 */
[----:B------:R-:W-:Y:S04]  /*1df90*/  STL [R1+0x474], R6 ;  /* 0x0004740601007387 */ /* 0x000fe80000100800 */
[----:B------:R0:W-:Y:S01]  /*1dfa0*/  STL [R1+0x7f8], R27 ;  /* 0x0007f81b01007387 */ /* 0x0001e20000100800 */
[----:B------:R-:W-:-:S03]  /*1dfb0*/  IADD3 R2, P6, PT, R10, R2, RZ ;  /* 0x000000020a027210 */ /* 0x000fc60007fde0ff */
[----:B0-----:R-:W2:Y:S04]  /*1dfc0*/  LDL.LU R27, [R1+0x498] ;  /* 0x00049800011b7983 */ /* 0x001ea80000300800 */
[----:B------:R0:W-:Y:S04]  /*1dfd0*/  STL [R1+0x478], R25 ;  /* 0x0004781901007387 */ /* 0x0001e80000100800 */
[----:B0-----:R-:W2:Y:S04]  /*1dfe0*/  LDL.LU R25, [R1+0x7d4] ;  /* 0x0007d40001197983 */ /* 0x001ea80000300800 */
[----:B------:R0:W-:Y:S04]  /*1dff0*/  STL [R1+0x47c], R2 ;  /* 0x00047c0201007387 */ /* 0x0001e80000100800 */
[----:B0-----:R-:W2:Y:S01]  /*1e000*/  LDL.LU R2, [R1+0x49c] ;  /* 0x00049c0001027983 */ /* 0x001ea20000300800 */
[----:B---3--:R-:W-:-:S02]  /*1e010*/  IMAD.X R7, R0, 0x1, R7, P0 ;  /* 0x0000000100077824 */ /* 0x008fc400000e0607 */
[----:B------:R-:W-:Y:S01]  /*1e020*/  IMAD.X R21, R0, 0x1, R21, P1 ;  /* 0x0000000100157824 */ /* 0x000fe200008e0615 */
[C---:B------:R-:W-:Y:S02]  /*1e030*/  IADD3 R3, P1, PT, R10.reuse, R3, RZ ;  /* 0x000000030a037210 */ /* 0x040fe40007f3e0ff */
[----:B------:R-:W-:Y:S01]  /*1e040*/  IADD3 R20, P0, PT, R10, R20, RZ ;  /* 0x000000140a147210 */ /* 0x000fe20007f1e0ff */
[----:B------:R-:W-:Y:S01]  /*1e050*/  IMAD.X R22, R0, 0x1, R22, P2 ;  /* 0x0000000100167824 */ /* 0x000fe200010e0616 */
[----:B------:R-:W-:Y:S04]  /*1e060*/  STL [R1+0x7f0], R7 ;  /* 0x0007f00701007387 */ /* 0x000fe80000100800 */
[----:B------:R0:W-:Y:S01]  /*1e070*/  STL [R1+0x484], R3 ;  /* 0x0004840301007387 */ /* 0x0001e20000100800 */
[----:B------:R-:W-:-:S03]  /*1e080*/  IADD3 R23, P2, PT, R10, R23, RZ ;  /* 0x000000170a177210 */ /* 0x000fc60007f5e0ff */
[----:B------:R-:W-:Y:S01]  /*1e090*/  STL [R1+0x480], R20 ;  /* 0x0004801401007387 */ /* 0x000fe20000100800 */
[----:B------:R-:W-:Y:S01]  /*1e0a0*/  IMAD.X R4, R0, 0x1, R4, P3 ;  /* 0x0000000100047824 */ /* 0x000fe200018e0604 */
[----:B------:R-:W-:Y:S01]  /*1e0b0*/  IADD3 R5, P3, PT, R10, R5, RZ ;  /* 0x000000050a057210 */ /* 0x000fe20007f7e0ff */
[----:B------:R-:W-:Y:S01]  /*1e0c0*/  IMAD.X R24, R0, 0x1, R24, P4 ;  /* 0x0000000100187824 */ /* 0x000fe200020e0618 */
[----:B0-----:R-:W3:Y:S04]  /*1e0d0*/  LDL.LU R3, [R1+0x7dc] ;  /* 0x0007dc0001037983 */ /* 0x001ee80000300800 */
[----:B------:R-:W-:Y:S04]  /*1e0e0*/  STL [R1+0x7ec], R21 ;  /* 0x0007ec1501007387 */ /* 0x000fe80000100800 */
[----:B------:R-:W-:Y:S04]  /*1e0f0*/  STL [R1+0x7e8], R22 ;  /* 0x0007e81601007387 */ /* 0x000fe80000100800 */
[----:B------:R-:W-:Y:S04]  /*1e100*/  STL [R1+0x488], R23 ;  /* 0x0004881701007387 */ /* 0x000fe80000100800 */
[----:B------:R-:W-:Y:S01]  /*1e110*/  STL [R1+0x7e4], R4 ;  /* 0x0007e40401007387 */ /* 0x000fe20000100800 */
[----:B------:R-:W-:-:S03]  /*1e120*/  IADD3 R29, P4, PT, R10, R29, RZ ;  /* 0x0000001d0a1d7210 */ /* 0x000fc60007f9e0ff */
[----:B------:R-:W3:Y:S04]  /*1e130*/  LDL.LU R19, [R1+0x4a0] ;  /* 0x0004a00001137983 */ /* 0x000ee80000300800 */
[----:B------:R-:W-:Y:S04]  /*1e140*/  STL [R1+0x48c], R5 ;  /* 0x00048c0501007387 */ /* 0x000fe80000100800 */
[----:B------:R-:W3:Y:S04]  /*1e150*/  LDL.LU R8, [R1+0x7d8] ;  /* 0x0007d80001087983 */ /* 0x000ee80000300800 */
[----:B------:R-:W-:Y:S04]  /*1e160*/  STL [R1+0x7e0], R24 ;  /* 0x0007e01801007387 */ /* 0x000fe80000100800 */
[----:B------:R-:W3:Y:S04]  /*1e170*/  LDL.LU R9, [R1+0x4a4] ;  /* 0x0004a40001097983 */ /* 0x000ee80000300800 */
[----:B------:R0:W-:Y:S04]  /*1e180*/  STL [R1+0x490], R29 ;  /* 0x0004901d01007387 */ /* 0x0001e80000100800 */
[----:B------:R-:W3:Y:S04]  /*1e190*/  LDL.LU R12, [R1+0x7d0] ;  /* 0x0007d000010c7983 */ /* 0x000ee80000300800 */
[----:B------:R-:W3:Y:S04]  /*1e1a0*/  LDL.LU R13, [R1+0x4a8] ;  /* 0x0004a800010d7983 */ /* 0x000ee80000300800 */
[----:B------:R-:W3:Y:S04]  /*1e1b0*/  LDL.LU R14, [R1+0x7c8] ;  /* 0x0007c800010e7983 */ /* 0x000ee80000300800 */
[----:B0-----:R-:W3:Y:S04]  /*1e1c0*/  LDL.LU R29, [R1+0x4ac] ;  /* 0x0004ac00011d7983 */ /* 0x001ee80000300800 */
[----:B------:R-:W3:Y:S01]  /*1e1d0*/  LDL.LU R15, [R1+0x7c4] ;  /* 0x0007c400010f7983 */ /* 0x000ee20000300800 */
[----:B----4-:R-:W-:-:S05]  /*1e1e0*/  IMAD.X R11, R0, 0x1, R11, P5 ;  /* 0x00000001000b7824 */ /* 0x010fca00028e060b */
[----:B------:R0:W-:Y:S01]  /*1e1f0*/  STL [R1+0x694], R11 ;  /* 0x0006940b01007387 */ /* 0x0001e20000100800 */
[----:B-----5:R-:W-:-:S03]  /*1e200*/  IADD3 R28, P5, PT, R10, R28, RZ ;  /* 0x0000001c0a1c7210 */ /* 0x020fc60007fbe0ff */
[----:B0-----:R-:W4:Y:S04]  /*1e210*/  LDL.LU R11, [R1+0x4b0] ;  /* 0x0004b000010b7983 */ /* 0x001f280000300800 */
[----:B------:R-:W5:Y:S04]  /*1e220*/  LDL.LU R6, [R1+0x7c0] ;  /* 0x0007c00001067983 */ /* 0x000f680000300800 */
[----:B------:R0:W-:Y:S04]  /*1e230*/  STL [R1+0x494], R28 ;  /* 0x0004941c01007387 */ /* 0x0001e80000100800 */
[----:B0-----:R-:W5:Y:S04]  /*1e240*/  LDL.LU R28, [R1+0x4b4] ;  /* 0x0004b400011c7983 */ /* 0x001f680000300800 */
[----:B------:R-:W5:Y:S01]  /*1e250*/  LDL.LU R24, [R1+0x698] ;  /* 0x0006980001187983 */ /* 0x000f620000300800 */
[----:B--2---:R-:W-:-:S05]  /*1e260*/  IMAD.X R26, R0, 0x1, R26, P6 ;  /* 0x00000001001a7824 */ /* 0x004fca00030e061a */
[----:B------:R0:W-:Y:S01]  /*1e270*/  STL [R1+0x7cc], R26 ;  /* 0x0007cc1a01007387 */ /* 0x0001e20000100800 */
[----:B------:R-:W-:-:S03]  /*1e280*/  IADD3 R27, P6, PT, R10, R27, RZ ;  /* 0x0000001b0a1b7210 */ /* 0x000fc60007fde0ff */
[----:B0-----:R-:W2:Y:S04]  /*1e290*/  LDL.LU R26, [R1+0x4b8] ;  /* 0x0004b800011a7983 */ /* 0x001ea80000300800 */
[----:B------:R0:W-:Y:S01]  /*1e2a0*/  STL [R1+0x498], R27 ;  /* 0x0004981b01007387 */ /* 0x0001e20000100800 */
[----:B------:R-:W-:-:S03]  /*1e2b0*/  IMAD.X R25, R0, 0x1, R25, P0 ;  /* 0x0000000100197824 */ /* 0x000fc600000e0619 */
[----:B0-----:R-:W2:Y:S04]  /*1e2c0*/  LDL.LU R27, [R1+0x69c] ;  /* 0x00069c00011b7983 */ /* 0x001ea80000300800 */
[----:B------:R-:W2:Y:S04]  /*1e2d0*/  LDL.LU R7, [R1+0x4bc] ;  /* 0x0004bc0001077983 */ /* 0x000ea80000300800 */
[----:B------:R-:W2:Y:S04]  /*1e2e0*/  LDL.LU R20, [R1+0x6a0] ;  /* 0x0006a00001147983 */ /* 0x000ea80000300800 */
[----:B------:R-:W-:Y:S04]  /*1e2f0*/  STL [R1+0x7d4], R25 ;  /* 0x0007d41901007387 */ /* 0x000fe80000100800 */
[----:B------:R-:W2:Y:S01]  /*1e300*/  LDL.LU R21, [R1+0x4c0] ;  /* 0x0004c00001157983 */ /* 0x000ea20000300800 */
[----:B------:R-:W-:-:S05]  /*1e310*/  IADD3 R2, P0, PT, R10, R2, RZ ;  /* 0x000000020a027210 */ /* 0x000fca0007f1e0ff */
[----:B------:R0:W-:Y:S04]  /*1e320*/  STL [R1+0x49c], R2 ;  /* 0x00049c0201007387 */ /* 0x0001e80000100800 */
[----:B0-----:R-:W2:Y:S04]  /*1e330*/  LDL.LU R2, [R1+0x6a4] ;  /* 0x0006a40001027983 */ /* 0x001ea80000300800 */
[----:B------:R-:W2:Y:S01]  /*1e340*/  LDL.LU R22, [R1+0x4c4] ;  /* 0x0004c40001167983 */ /* 0x000ea20000300800 */
[----:B---3--:R-:W-:-:S03]  /*1e350*/  IMAD.X R3, R0, 0x1, R3, P1 ;  /* 0x0000000100037824 */ /* 0x008fc600008e0603 */
[----:B------:R-:W3:Y:S04]  /*1e360*/  LDL.LU R23, [R1+0x6a8] ;  /* 0x0006a80001177983 */ /* 0x000ee80000300800 */
[----:B------:R-:W3:Y:S04]  /*1e370*/  LDL.LU R4, [R1+0x4c8] ;  /* 0x0004c80001047983 */ /* 0x000ee80000300800 */
[----:B------:R0:W-:Y:S04]  /*1e380*/  STL [R1+0x7dc], R3 ;  /* 0x0007dc0301007387 */ /* 0x0001e80000100800 */
[----:B------:R-:W3:Y:S04]  /*1e390*/  LDL.LU R5, [R1+0x6ac] ;  /* 0x0006ac0001057983 */ /* 0x000ee80000300800 */
[----:B------:R-:W3:Y:S01]  /*1e3a0*/  LDL.LU R25, [R1+0x4cc] ;  /* 0x0004cc0001197983 */ /* 0x000ee20000300800 */
[----:B------:R-:W-:Y:S01]  /*1e3b0*/  IADD3 R19, P1, PT, R10, R19, RZ ;  /* 0x000000130a137210 */ /* 0x000fe20007f3e0ff */
[----:B------:R-:W-:Y:S01]  /*1e3c0*/  IMAD.X R8, R0, 0x1, R8, P2 ;  /* 0x0000000100087824 */ /* 0x000fe200010e0608 */
[----:B------:R-:W-:Y:S01]  /*1e3d0*/  IADD3 R9, P2, PT, R10, R9, RZ ;  /* 0x000000090a097210 */ /* 0x000fe20007f5e0ff */
[C---:B------:R-:W-:Y:S01]  /*1e3e0*/  IMAD.X R12, R0.reuse, 0x1, R12, P3 ;  /* 0x00000001000c7824 */ /* 0x040fe200018e060c */
[----:B0-----:R-:W3:Y:S01]  /*1e3f0*/  LDL.LU R3, [R1+0x6b0] ;  /* 0x0006b00001037983 */ /* 0x001ee20000300800 */
[----:B------:R-:W-:-:S03]  /*1e400*/  IMAD.X R14, R0, 0x1, R14, P4 ;  /* 0x00000001000e7824 */ /* 0x000fc600020e060e */
[----:B------:R-:W-:Y:S01]  /*1e410*/  STL [R1+0x4a0], R19 ;  /* 0x0004a01301007387 */ /* 0x000fe20000100800 */
[----:B------:R-:W-:-:S03]  /*1e420*/  IADD3 R13, P3, PT, R10, R13, RZ ;  /* 0x0000000d0a0d7210 */ /* 0x000fc60007f7e0ff */
[----:B------:R-:W-:Y:S04]  /*1e430*/  STL [R1+0x7d8], R8 ;  /* 0x0007d80801007387 */ /* 0x000fe80000100800 */
[----:B------:R-:W-:Y:S01]  /*1e440*/  STL [R1+0x4a4], R9 ;  /* 0x0004a40901007387 */ /* 0x000fe20000100800 */
[----:B------:R-:W-:Y:S01]  /*1e450*/  IADD3 R29, P4, PT, R10, R29, RZ ;  /* 0x0000001d0a1d7210 */ /* 0x000fe20007f9e0ff */
[----:B------:R-:W-:Y:S02]  /*1e460*/  IMAD.X R15, R0, 0x1, R15, P5 ;  /* 0x00000001000f7824 */ /* 0x000fe400028e060f */
[----:B------:R-:W-:Y:S04]  /*1e470*/  STL [R1+0x7d0], R12 ;  /* 0x0007d00c01007387 */ /* 0x000fe80000100800 */
[----:B------:R0:W-:Y:S04]  /*1e480*/  STL [R1+0x4ac], R29 ;  /* 0x0004ac1d01007387 */ /* 0x0001e80000100800 */
[----:B------:R-:W-:Y:S04]  /*1e490*/  STL [R1+0x4a8], R13 ;  /* 0x0004a80d01007387 */ /* 0x000fe80000100800 */
[----:B0-----:R-:W3:Y:S04]  /*1e4a0*/  LDL.LU R29, [R1+0x4d0] ;  /* 0x0004d000011d7983 */ /* 0x001ee80000300800 */
[----:B------:R-:W-:Y:S01]  /*1e4b0*/  STL [R1+0x7c8], R14 ;  /* 0x0007c80e01007387 */ /* 0x000fe20000100800 */
[----:B----4-:R-:W-:Y:S01]  /*1e4c0*/  IADD3 R11, P5, PT, R10, R11, RZ ;  /* 0x0000000b0a0b7210 */ /* 0x010fe20007fbe0ff */
[----:B-----5:R-:W-:-:S04]  /*1e4d0*/  IMAD.X R6, R0, 0x1, R6, P6 ;  /* 0x0000000100067824 */ /* 0x020fc800030e0606 */
[----:B------:R0:W-:Y:S01]  /*1e4e0*/  STL [R1+0x4b0], R11 ;  /* 0x0004b00b01007387 */ /* 0x0001e20000100800 */
[----:B------:R-:W-:-:S03]  /*1e4f0*/  IADD3 R28, P6, PT, R10, R28, RZ ;  /* 0x0000001c0a1c7210 */ /* 0x000fc60007fde0ff */
[----:B0-----:R-:W4:Y:S04]  /*1e500*/  LDL.LU R11, [R1+0x6b4] ;  /* 0x0006b400010b7983 */ /* 0x001f280000300800 */
[----:B------:R-:W-:Y:S04]  /*1e510*/  STL [R1+0x7c4], R15 ;  /* 0x0007c40f01007387 */ /* 0x000fe80000100800 */
[----:B------:R0:W-:Y:S04]  /*1e520*/  STL [R1+0x4b4], R28 ;  /* 0x0004b41c01007387 */ /* 0x0001e80000100800 */
[----:B0-----:R-:W5:Y:S01]  /*1e530*/  LDL.LU R28, [R1+0x4d4] ;  /* 0x0004d400011c7983 */ /* 0x001f620000300800 */
[----:B------:R-:W-:Y:S01]  /*1e540*/  IMAD.X R24, R0, 0x1, R24, P0 ;  /* 0x0000000100187824 */ /* 0x000fe200000e0618 */
[----:B--2---:R-:W-:-:S02]  /*1e550*/  IADD3 R26, P0, PT, R10, R26, RZ ;  /* 0x0000001a0a1a7210 */ /* 0x004fc40007f1e0ff */
[----:B------:R-:W-:Y:S04]  /*1e560*/  STL [R1+0x7c0], R6 ;  /* 0x0007c00601007387 */ /* 0x000fe80000100800 */
[----:B------:R0:W-:Y:S01]  /*1e570*/  STL [R1+0x4b8], R26 ;  /* 0x0004b81a01007387 */ /* 0x0001e20000100800 */
[----:B------:R-:W-:-:S03]  /*1e580*/  IMAD.X R27, R0, 0x1, R27, P1 ;  /* 0x00000001001b7824 */ /* 0x000fc600008e061b */
[----:B0-----:R-:W2:Y:S04]  /*1e590*/  LDL.LU R26, [R1+0x6b8] ;  /* 0x0006b800011a7983 */ /* 0x001ea80000300800 */
[----:B------:R0:W-:Y:S01]  /*1e5a0*/  STL [R1+0x698], R24 ;  /* 0x0006981801007387 */ /* 0x0001e20000100800 */
[----:B------:R-:W-:Y:S01]  /*1e5b0*/  IADD3 R7, P1, PT, R10, R7, RZ ;  /* 0x000000070a077210 */ /* 0x000fe20007f3e0ff */
[C---:B------:R-:W-:Y:S02]  /*1e5c0*/  IMAD.X R20, R0.reuse, 0x1, R20, P2 ;  /* 0x0000000100147824 */ /* 0x040fe400010e0614 */
[----:B0-----:R-:W2:Y:S04]  /*1e5d0*/  LDL.LU R24, [R1+0x4d8] ;  /* 0x0004d80001187983 */ /* 0x001ea80000300800 */
[----:B------:R0:W-:Y:S01]  /*1e5e0*/  STL [R1+0x69c], R27 ;  /* 0x00069c1b01007387 */ /* 0x0001e20000100800 */
[----:B------:R-:W-:-:S03]  /*1e5f0*/  IMAD.X R2, R0, 0x1, R2, P3 ;  /* 0x0000000100027824 */ /* 0x000fc600018e0602 */
[----:B0-----:R-:W2:Y:S04]  /*1e600*/  LDL.LU R27, [R1+0x6bc] ;  /* 0x0006bc00011b7983 */ /* 0x001ea80000300800 */
[----:B------:R-:W-:Y:S04]  /*1e610*/  STL [R1+0x4bc], R7 ;  /* 0x0004bc0701007387 */ /* 0x000fe80000100800 */
[----:B------:R0:W-:Y:S04]  /*1e620*/  STL [R1+0x6a4], R2 ;  /* 0x0006a40201007387 */ /* 0x0001e80000100800 */
[----:B------:R-:W-:Y:S04]  /*1e630*/  STL [R1+0x6a0], R20 ;  /* 0x0006a01401007387 */ /* 0x000fe80000100800 */
[----:B0-----:R-:W2:Y:S01]  /*1e640*/  LDL.LU R2, [R1+0x4dc] ;  /* 0x0004dc0001027983 */ /* 0x001ea20000300800 */
[----:B------:R-:W-:-:S02]  /*1e650*/  IADD3 R21, P2, PT, R10, R21, RZ ;  /* 0x000000150a157210 */ /* 0x000fc40007f5e0ff */
[----:B------:R-:W-:Y:S01]  /*1e660*/  IADD3 R22, P3, PT, R10, R22, RZ ;  /* 0x000000160a167210 */ /* 0x000fe20007f7e0ff */
[----:B---3--:R-:W-:Y:S01]  /*1e670*/  IMAD.X R23, R0, 0x1, R23, P4 ;  /* 0x0000000100177824 */ /* 0x008fe200020e0617 */
[----:B------:R-:W-:Y:S01]  /*1e680*/  IADD3 R4, P4, PT, R10, R4, RZ ;  /* 0x000000040a047210 */ /* 0x000fe20007f9e0ff */
[----:B------:R-:W-:Y:S01]  /*1e690*/  IMAD.X R5, R0, 0x1, R5, P5 ;  /* 0x0000000100057824 */ /* 0x000fe200028e0605 */
[----:B------:R-:W-:Y:S04]  /*1e6a0*/  STL [R1+0x4c0], R21 ;  /* 0x0004c01501007387 */ /* 0x000fe80000100800 */
[----:B------:R-:W-:Y:S01]  /*1e6b0*/  STL [R1+0x4c4], R22 ;  /* 0x0004c41601007387 */ /* 0x000fe20000100800 */
[----:B------:R-:W-:-:S03]  /*1e6c0*/  IADD3 R25, P5, PT, R10, R25, RZ ;  /* 0x000000190a197210 */ /* 0x000fc60007fbe0ff */
[----:B------:R-:W-:Y:S04]  /*1e6d0*/  STL [R1+0x6a8], R23 ;  /* 0x0006a81701007387 */ /* 0x000fe80000100800 */
[----:B------:R-:W-:Y:S01]  /*1e6e0*/  STL [R1+0x4c8], R4 ;  /* 0x0004c80401007387 */ /* 0x000fe20000100800 */
[----:B------:R-:W-:-:S03]  /*1e6f0*/  IMAD.X R3, R0, 0x1, R3, P6 ;  /* 0x0000000100037824 */ /* 0x000fc600030e0603 */
        /* <DEDUP_REMOVED lines=8> */
[----:B------:R-:W3:Y:S01]  /*1e780*/  LDL.LU R14, [R1+0x4e8] ;  /* 0x0004e800010e7983 */ /* 0x000ee20000300800 */
[----:B------:R-:W-:-:S03]  /*1e790*/  IADD3 R29, P6, PT, R10, R29, RZ ;  /* 0x0000001d0a1d7210 */ /* 0x000fc60007fde0ff */
[----:B0-----:R-:W3:Y:S04]  /*1e7a0*/  LDL.LU R3, [R1+0x6cc] ;  /* 0x0006cc0001037983 */ /* 0x001ee80000300800 */
[----:B------:R-:W3:Y:S04]  /*1e7b0*/  LDL.LU R15, [R1+0x4ec] ;  /* 0x0004ec00010f7983 */ /* 0x000ee80000300800 */
[----:B------:R0:W-:Y:S04]  /*1e7c0*/  STL [R1+0x4d0], R29 ;  /* 0x0004d01d01007387 */ /* 0x0001e80000100800 */
        /* <DEDUP_REMOVED lines=8> */
[----:B0-----:R-:W5:Y:S01]  /*1e850*/  LDL.LU R28, [R1+0x6d8] ;  /* 0x0006d800011c7983 */ /* 0x001f620000300800 */
[----:B--2---:R-:W-:-:S05]  /*1e860*/  IMAD.X R26, R0, 0x1, R26, P1 ;  /* 0x00000001001a7824 */ /* 0x004fca00008e061a */
[----:B------:R0:W-:Y:S01]  /*1e870*/  STL [R1+0x6b8], R26 ;  /* 0x0006b81a01007387 */ /* 0x0001e20000100800 */
[----:B------:R-:W-:-:S03]  /*1e880*/  IADD3 R24, P1, PT, R10, R24, RZ ;  /* 0x000000180a187210 */ /* 0x000fc60007f3e0ff */
[----:B0-----:R-:W2:Y:S04]  /*1e890*/  LDL.LU R26, [R1+0x4f8] ;  /* 0x0004f800011a7983 */ /* 0x001ea80000300800 */
[----:B------:R-:W2:Y:S04]  /*1e8a0*/  LDL.LU R7, [R1+0x6dc] ;  /* 0x0006dc0001077983 */ /* 0x000ea80000300800 */
[----:B------:R-:W2:Y:S04]  /*1e8b0*/  LDL.LU R20, [R1+0x4fc] ;  /* 0x0004fc0001147983 */ /* 0x000ea80000300800 */
[----:B------:R-:W-:Y:S04]  /*1e8c0*/  STL [R1+0x4d8], R24 ;  /* 0x0004d81801007387 */ /* 0x000fe80000100800 */
[----:B------:R-:W2:Y:S01]  /*1e8d0*/  LDL.LU R21, [R1+0x6e0] ;  /* 0x0006e00001157983 */ /* 0x000ea20000300800 */
[----:B------:R-:W-:-:S05]  /*1e8e0*/  IMAD.X R27, R0, 0x1, R27, P2 ;  /* 0x00000001001b7824 */ /* 0x000fca00010e061b */
[----:B------:R0:W-:Y:S01]  /*1e8f0*/  STL [R1+0x6bc], R27 ;  /* 0x0006bc1b01007387 */ /* 0x0001e20000100800 */
[----:B------:R-:W-:-:S03]  /*1e900*/  IADD3 R2, P2, PT, R10, R2, RZ ;  /* 0x000000020a027210 */ /* 0x000fc60007f5e0ff */
[----:B0-----:R-:W2:Y:S04]  /*1e910*/  LDL.LU R27, [R1+0x500] ;  /* 0x00050000011b7983 */ /* 0x001ea80000300800 */
[----:B------:R-:W2:Y:S04]  /*1e920*/  LDL.LU R22, [R1+0x6e4] ;  /* 0x0006e40001167983 */ /* 0x000ea80000300800 */
[----:B------:R-:W2:Y:S04]  /*1e930*/  LDL.LU R23, [R1+0x504] ;  /* 0x0005040001177983 */ /* 0x000ea80000300800 */
[----:B------:R-:W2:Y:S04]  /*1e940*/  LDL.LU R4, [R1+0x6e8] ;  /* 0x0006e80001047983 */ /* 0x000ea80000300800 */
[----:B------:R0:W-:Y:S04]  /*1e950*/  STL [R1+0x4dc], R2 ;  /* 0x0004dc0201007387 */ /* 0x0001e80000100800 */
[----:B------:R-:W2:Y:S04]  /*1e960*/  LDL.LU R5, [R1+0x508] ;  /* 0x0005080001057983 */ /* 0x000ea80000300800 */
[----:B------:R-:W2:Y:S04]  /*1e970*/  LDL.LU R24, [R1+0x6ec] ;  /* 0x0006ec0001187983 */ /* 0x000ea80000300800 */
[----:B0-----:R-:W2:Y:S01]  /*1e980*/  LDL.LU R2, [R1+0x50c] ;  /* 0x00050c0001027983 */ /* 0x001ea20000300800 */
[----:B---3--:R-:W-:Y:S01]  /*1e990*/  IMAD.X R19, R0, 0x1, R19, P3 ;  /* 0x0000000100137824 */ /* 0x008fe200018e0613 */
[----:B------:R-:W-:Y:S01]  /*1e9a0*/  IADD3 R8, P3, PT, R10, R8, RZ ;  /* 0x000000080a087210 */ /* 0x000fe20007f7e0ff */
[----:B------:R-:W-:Y:S01]  /*1e9b0*/  IMAD.X R9, R0, 0x1, R9, P4 ;  /* 0x0000000100097824 */ /* 0x000fe200020e0609 */
[----:B------:R-:W-:Y:S01]  /*1e9c0*/  IADD3 R12, P4, PT, R10, R12, RZ ;  /* 0x0000000c0a0c7210 */ /* 0x000fe20007f9e0ff */
[C---:B------:R-:W-:Y:S01]  /*1e9d0*/  IMAD.X R13, R0.reuse, 0x1, R13, P5 ;  /* 0x00000001000d7824 */ /* 0x040fe200028e060d */
[----:B------:R-:W-:Y:S04]  /*1e9e0*/  STL [R1+0x6c0], R19 ;  /* 0x0006c01301007387 */ /* 0x000fe80000100800 */
[----:B------:R-:W-:Y:S01]  /*1e9f0*/  STL [R1+0x4e0], R8 ;  /* 0x0004e00801007387 */ /* 0x000fe20000100800 */
[----:B------:R-:W-:Y:S01]  /*1ea00*/  IMAD.X R3, R0, 0x1, R3, P6 ;  /* 0x0000000100037824 */ /* 0x000fe200030e0603 */
[----:B------:R-:W-:-:S02]  /*1ea10*/  IADD3 R14, P5, PT, R10, R14, RZ ;  /* 0x0000000e0a0e7210 */ /* 0x000fc40007fbe0ff */
[----:B------:R-:W-:Y:S04]  /*1ea20*/  STL [R1+0x6c4], R9 ;  /* 0x0006c40901007387 */ /* 0x000fe80000100800 */
[----:B------:R-:W-:Y:S04]  /*1ea30*/  STL [R1+0x4e4], R12 ;  /* 0x0004e40c01007387 */ /* 0x000fe80000100800 */
[----:B------:R0:W-:Y:S04]  /*1ea40*/  STL [R1+0x6cc], R3 ;  /* 0x0006cc0301007387 */ /* 0x0001e80000100800 */
[----:B------:R-:W-:Y:S01]  /*1ea50*/  STL [R1+0x6c8], R13 ;  /* 0x0006c80d01007387 */ /* 0x000fe20000100800 */
[----:B------:R-:W-:Y:S01]  /*1ea60*/  IADD3 R15, P6, PT, R10, R15, RZ ;  /* 0x0000000f0a0f7210 */ /* 0x000fe20007fde0ff */
[----:B------:R-:W-:-:S02]  /*1ea70*/  IMAD.X R29, R0, 0x1, R29, P0 ;  /* 0x00000001001d7824 */ /* 0x000fc400000e061d */
[----:B0-----:R-:W3:Y:S04]  /*1ea80*/  LDL.LU R3, [R1+0x6f0] ;  /* 0x0006f00001037983 */ /* 0x001ee80000300800 */
[----:B------:R-:W-:Y:S04]  /*1ea90*/  STL [R1+0x4e8], R14 ;  /* 0x0004e80e01007387 */ /* 0x000fe80000100800 */
[----:B------:R0:W-:Y:S01]  /*1eaa0*/  STL [R1+0x6d0], R29 ;  /* 0x0006d01d01007387 */ /* 0x0001e20000100800 */
[----:B------:R-:W-:-:S03]  /*1eab0*/  IADD3 R6, P0, PT, R10, R6, RZ ;  /* 0x000000060a067210 */ /* 0x000fc60007f1e0ff */
[----:B0-----:R-:W3:Y:S04]  /*1eac0*/  LDL.LU R29, [R1+0x510] ;  /* 0x00051000011d7983 */ /* 0x001ee80000300800 */
[----:B------:R-:W-:Y:S01]  /*1ead0*/  STL [R1+0x4ec], R15 ;  /* 0x0004ec0f01007387 */ /* 0x000fe20000100800 */
[----:B----4-:R-:W-:-:S05]  /*1eae0*/  IMAD.X R11, R0, 0x1, R11, P1 ;  /* 0x00000001000b7824 */ /* 0x010fca00008e060b */
[----:B------:R0:W-:Y:S01]  /*1eaf0*/  STL [R1+0x6d4], R11 ;  /* 0x0006d40b01007387 */ /* 0x0001e20000100800 */
[----:B-----5:R-:W-:-:S03]  /*1eb00*/  IMAD.X R28, R0, 0x1, R28, P2 ;  /* 0x00000001001c7824 */ /* 0x020fc600010e061c */
[----:B0-----:R-:W4:Y:S04]  /*1eb10*/  LDL.LU R11, [R1+0x6f4] ;  /* 0x0006f400010b7983 */ /* 0x001f280000300800 */
[----:B------:R-:W-:Y:S04]  /*1eb20*/  STL [R1+0x4f0], R6 ;  /* 0x0004f00601007387 */ /* 0x000fe80000100800 */
[----:B------:R0:W-:Y:S04]  /*1eb30*/  STL [R1+0x6d8], R28 ;  /* 0x0006d81c01007387 */ /* 0x0001e80000100800 */
[----:B0-----:R-:W5:Y:S01]  /*1eb40*/  LDL.LU R28, [R1+0x514] ;  /* 0x00051400011c7983 */ /* 0x001f620000300800 */
[----:B------:R-:W-:-:S02]  /*1eb50*/  IADD3 R25, P1, PT, R10, R25, RZ ;  /* 0x000000190a197210 */ /* 0x000fc40007f3e0ff */
[----:B--2---:R-:W-:Y:S01]  /*1eb60*/  IADD3 R26, P2, PT, R10, R26, RZ ;  /* 0x0000001a0a1a7210 */ /* 0x004fe20007f5e0ff */
[C---:B------:R-:W-:Y:S02]  /*1eb70*/  IMAD.X R7, R0.reuse, 0x1, R7, P3 ;  /* 0x0000000100077824 */ /* 0x040fe400018e0607 */
[----:B------:R0:W-:Y:S01]  /*1eb80*/  STL [R1+0x4f4], R25 ;  /* 0x0004f41901007387 */ /* 0x0001e20000100800 */
[----:B------:R-:W-:Y:S01]  /*1eb90*/  IMAD.X R21, R0, 0x1, R21, P4 ;  /* 0x0000000100157824 */ /* 0x000fe200020e0615 */
[C---:B------:R-:W-:Y:S02]  /*1eba0*/  IADD3 R20, P3, PT, R10.reuse, R20, RZ ;  /* 0x000000140a147210 */ /* 0x040fe40007f7e0ff */
[----:B0-----:R-:W2:Y:S04]  /*1ebb0*/  LDL.LU R25, [R1+0x6f8] ;  /* 0x0006f80001197983 */ /* 0x001ea80000300800 */
[----:B------:R0:W-:Y:S01]  /*1ebc0*/  STL [R1+0x4f8], R26 ;  /* 0x0004f81a01007387 */ /* 0x0001e20000100800 */
[----:B------:R-:W-:-:S03]  /*1ebd0*/  IADD3 R27, P4, PT, R10, R27, RZ ;  /* 0x0000001b0a1b7210 */ /* 0x000fc60007f9e0ff */
[----:B0-----:R-:W2:Y:S04]  /*1ebe0*/  LDL.LU R26, [R1+0x518] ;  /* 0x00051800011a7983 */ /* 0x001ea80000300800 */
[----:B------:R-:W-:Y:S01]  /*1ebf0*/  STL [R1+0x6dc], R7 ;  /* 0x0006dc0701007387 */ /* 0x000fe20000100800 */
[----:B------:R-:W-:-:S03]  /*1ec00*/  IMAD.X R22, R0, 0x1, R22, P5 ;  /* 0x0000000100167824 */ /* 0x000fc600028e0616 */
[----:B------:R0:W-:Y:S01]  /*1ec10*/  STL [R1+0x500], R27 ;  /* 0x0005001b01007387 */ /* 0x0001e20000100800 */
[----:B------:R-:W-:-:S03]  /*1ec20*/  IADD3 R23, P5, PT, R10, R23, RZ ;  /* 0x000000170a177210 */ /* 0x000fc60007fbe0ff */
[----:B------:R-:W-:Y:S01]  /*1ec30*/  STL [R1+0x4fc], R20 ;  /* 0x0004fc1401007387 */ /* 0x000fe20000100800 */
[----:B------:R-:W-:Y:S01]  /*1ec40*/  IMAD.X R4, R0, 0x1, R4, P6 ;  /* 0x0000000100047824 */ /* 0x000fe200030e0604 */
[----:B------:R-:W-:Y:S01]  /*1ec50*/  IADD3 R5, P6, PT, R10, R5, RZ ;  /* 0x000000050a057210 */ /* 0x000fe20007fde0ff */
[----:B------:R-:W-:Y:S01]  /*1ec60*/  IMAD.X R24, R0, 0x1, R24, P0 ;  /* 0x0000000100187824 */ /* 0x000fe200000e0618 */
[----:B0-----:R-:W2:Y:S04]  /*1ec70*/  LDL.LU R27, [R1+0x6fc] ;  /* 0x0006fc00011b7983 */ /* 0x001ea80000300800 */
[----:B------:R-:W-:Y:S04]  /*1ec80*/  STL [R1+0x6e0], R21 ;  /* 0x0006e01501007387 */ /* 0x000fe80000100800 */
[----:B------:R-:W-:Y:S04]  /*1ec90*/  STL [R1+0x6e4], R22 ;  /* 0x0006e41601007387 */ /* 0x000fe80000100800 */
[----:B------:R-:W-:Y:S04]  /*1eca0*/  STL [R1+0x504], R23 ;  /* 0x0005041701007387 */ /* 0x000fe80000100800 */
[----:B------:R-:W-:Y:S01]  /*1ecb0*/  STL [R1+0x6e8], R4 ;  /* 0x0006e80401007387 */ /* 0x000fe20000100800 */
[----:B------:R-:W-:-:S03]  /*1ecc0*/  IADD3 R2, P0, PT, R10, R2, RZ ;  /* 0x000000020a027210 */ /* 0x000fc60007f1e0ff */
[----:B------:R-:W2:Y:S04]  /*1ecd0*/  LDL.LU R19, [R1+0x51c] ;  /* 0x00051c0001137983 */ /* 0x000ea80000300800 */
[----:B------:R-:W-:Y:S04]  /*1ece0*/  STL [R1+0x508], R5 ;  /* 0x0005080501007387 */ /* 0x000fe80000100800 */
[----:B------:R-:W2:Y:S04]  /*1ecf0*/  LDL.LU R8, [R1+0x700] ;  /* 0x0007000001087983 */ /* 0x000ea80000300800 */
[----:B------:R-:W-:Y:S04]  /*1ed00*/  STL [R1+0x6ec], R24 ;  /* 0x0006ec1801007387 */ /* 0x000fe80000100800 */
[----:B------:R-:W2:Y:S04]  /*1ed10*/  LDL.LU R9, [R1+0x520] ;  /* 0x0005200001097983 */ /* 0x000ea80000300800 */
[----:B------:R0:W-:Y:S04]  /*1ed20*/  STL [R1+0x50c], R2 ;  /* 0x00050c0201007387 */ /* 0x0001e80000100800 */
[----:B------:R-:W2:Y:S04]  /*1ed30*/  LDL.LU R12, [R1+0x704] ;  /* 0x00070400010c7983 */ /* 0x000ea80000300800 */
[----:B------:R-:W2:Y:S04]  /*1ed40*/  LDL.LU R13, [R1+0x524] ;  /* 0x00052400010d7983 */ /* 0x000ea80000300800 */
[----:B------:R-:W2:Y:S04]  /*1ed50*/  LDL.LU R14, [R1+0x708] ;  /* 0x00070800010e7983 */ /* 0x000ea80000300800 */
[----:B0-----:R-:W2:Y:S01]  /*1ed60*/  LDL.LU R2, [R1+0x528] ;  /* 0x0005280001027983 */ /* 0x001ea20000300800 */
[----:B---3--:R-:W-:-:S03]  /*1ed70*/  IMAD.X R3, R0, 0x1, R3, P1 ;  /* 0x0000000100037824 */ /* 0x008fc600008e0603 */
[----:B------:R-:W3:Y:S04]  /*1ed80*/  LDL.LU R15, [R1+0x70c] ;  /* 0x00070c00010f7983 */ /* 0x000ee80000300800 */
[----:B------:R0:W-:Y:S01]  /*1ed90*/  STL [R1+0x6f0], R3 ;  /* 0x0006f00301007387 */ /* 0x0001e20000100800 */
        /* <DEDUP_REMOVED lines=10> */
[----:B------:R0:W-:Y:S04]  /*1ee40*/  STL [R1+0x514], R28 ;  /* 0x0005141c01007387 */ /* 0x0001e80000100800 */
[----:B0-----:R-:W5:Y:S04]  /*1ee50*/  LDL.LU R28, [R1+0x718] ;  /* 0x00071800011c7983 */ /* 0x001f680000300800 */
[----:B------:R-:W5:Y:S01]  /*1ee60*/  LDL.LU R7, [R1+0x538] ;  /* 0x0005380001077983 */ /* 0x000f620000300800 */
[----:B--2---:R-:W-:-:S03]  /*1ee70*/  IMAD.X R25, R0, 0x1, R25, P3 ;  /* 0x0000000100197824 */ /* 0x004fc600018e0619 */
[----:B------:R-:W2:Y:S04]  /*1ee80*/  LDL.LU R20, [R1+0x71c] ;  /* 0x00071c0001147983 */ /* 0x000ea80000300800 */
[----:B------:R0:W-:Y:S04]  /*1ee90*/  STL [R1+0x6f8], R25 ;  /* 0x0006f81901007387 */ /* 0x0001e80000100800 */
[----:B------:R-:W2:Y:S01]  /*1eea0*/  LDL.LU R21, [R1+0x53c] ;  /* 0x00053c0001157983 */ /* 0x000ea20000300800 */
[----:B------:R-:W-:-:S05]  /*1eeb0*/  IADD3 R26, P3, PT, R10, R26, RZ ;  /* 0x0000001a0a1a7210 */ /* 0x000fca0007f7e0ff */
[----:B------:R1:W-:Y:S04]  /*1eec0*/  STL [R1+0x518], R26 ;  /* 0x0005181a01007387 */ /* 0x0003e80000100800 */
[----:B0-----:R-:W2:Y:S04]  /*1eed0*/  LDL.LU R25, [R1+0x720] ;  /* 0x0007200001197983 */ /* 0x001ea80000300800 */
[----:B------:R-:W2:Y:S04]  /*1eee0*/  LDL.LU R22, [R1+0x540] ;  /* 0x0005400001167983 */ /* 0x000ea80000300800 */
[----:B------:R-:W2:Y:S04]  /*1eef0*/  LDL.LU R23, [R1+0x724] ;  /* 0x0007240001177983 */ /* 0x000ea80000300800 */
[----:B------:R-:W2:Y:S01]  /*1ef00*/  LDL.LU R4, [R1+0x544] ;  /* 0x0005440001047983 */ /* 0x000ea20000300800 */
[----:B------:R-:W-:-:S05]  /*1ef10*/  IMAD.X R27, R0, 0x1, R27, P4 ;  /* 0x00000001001b7824 */ /* 0x000fca00020e061b */
[----:B------:R0:W-:Y:S04]  /*1ef20*/  STL [R1+0x6fc], R27 ;  /* 0x0006fc1b01007387 */ /* 0x0001e80000100800 */
[----:B------:R-:W2:Y:S04]  /*1ef30*/  LDL.LU R5, [R1+0x728] ;  /* 0x0007280001057983 */ /* 0x000ea80000300800 */
[----:B-1----:R-:W2:Y:S01]  /*1ef40*/  LDL.LU R26, [R1+0x548] ;  /* 0x00054800011a7983 */ /* 0x002ea20000300800 */
[----:B------:R-:W-:Y:S01]  /*1ef50*/  IADD3 R19, P4, PT, R10, R19, RZ ;  /* 0x000000130a137210 */ /* 0x000fe20007f9e0ff */
[----:B------:R-:W-:Y:S01]  /*1ef60*/  IMAD.X R8, R0, 0x1, R8, P5 ;  /* 0x0000000100087824 */ /* 0x000fe200028e0608 */
[----:B------:R-:W-:Y:S01]  /*1ef70*/  IADD3 R9, P5, PT, R10, R9, RZ ;  /* 0x000000090a097210 */ /* 0x000fe20007fbe0ff */
[----:B------:R-:W-:-:S02]  /*1ef80*/  IMAD.X R12, R0, 0x1, R12, P6 ;  /* 0x00000001000c7824 */ /* 0x000fc400030e060c */
[----:B------:R-:W-:Y:S01]  /*1ef90*/  IMAD.X R14, R0, 0x1, R14, P0 ;  /* 0x00000001000e7824 */ /* 0x000fe200000e060e */
[----:B0-----:R-:W2:Y:S04]  /*1efa0*/  LDL.LU R27, [R1+0x72c] ;  /* 0x00072c00011b7983 */ /* 0x001ea80000300800 */
[----:B------:R-:W-:Y:S01]  /*1efb0*/  STL [R1+0x51c], R19 ;  /* 0x00051c1301007387 */ /* 0x000fe20000100800 */
[----:B------:R-:W-:-:S03]  /*1efc0*/  IADD3 R13, P6, PT, R10, R13, RZ ;  /* 0x0000000d0a0d7210 */ /* 0x000fc60007fde0ff */
[----:B------:R-:W-:Y:S01]  /*1efd0*/  STL [R1+0x700], R8 ;  /* 0x0007000801007387 */ /* 0x000fe20000100800 */
[----:B------:R-:W-:-:S03]  /*1efe0*/  IADD3 R2, P0, PT, R10, R2, RZ ;  /* 0x000000020a027210 */ /* 0x000fc60007f1e0ff */
[----:B------:R-:W-:Y:S04]  /*1eff0*/  STL [R1+0x520], R9 ;  /* 0x0005200901007387 */ /* 0x000fe80000100800 */
[----:B------:R-:W-:Y:S04]  /*1f000*/  STL [R1+0x704], R12 ;  /* 0x0007040c01007387 */ /* 0x000fe80000100800 */
[----:B------:R0:W-:Y:S04]  /*1f010*/  STL [R1+0x528], R2 ;  /* 0x0005280201007387 */ /* 0x0001e80000100800 */
[----:B------:R-:W-:Y:S04]  /*1f020*/  STL [R1+0x524], R13 ;  /* 0x0005240d01007387 */ /* 0x000fe80000100800 */
[----:B0-----:R-:W2:Y:S01]  /*1f030*/  LDL.LU R2, [R1+0x54c] ;  /* 0x00054c0001027983 */ /* 0x001ea20000300800 */
[----:B---3--:R-:W-:Y:S01]  /*1f040*/  IMAD.X R15, R0, 0x1, R15, P1 ;  /* 0x00000001000f7824 */ /* 0x008fe200008e060f */
[----:B------:R-:W-:Y:S01]  /*1f050*/  IADD3 R3, P1, PT, R10, R3, RZ ;  /* 0x000000030a037210 */ /* 0x000fe20007f3e0ff */
[----:B------:R-:W-:Y:S01]  /*1f060*/  IMAD.X R6, R0, 0x1, R6, P2 ;  /* 0x0000000100067824 */ /* 0x000fe200010e0606 */
[----:B------:R-:W-:Y:S04]  /*1f070*/  STL [R1+0x708], R14 ;  /* 0x0007080e01007387 */ /* 0x000fe80000100800 */
[----:B------:R0:W-:Y:S01]  /*1f080*/  STL [R1+0x52c], R3 ;  /* 0x00052c0301007387 */ /* 0x0001e20000100800 */
[----:B------:R-:W-:Y:S01]  /*1f090*/  IADD3 R29, P2, PT, R10, R29, RZ ;  /* 0x0000001d0a1d7210 */ /* 0x000fe20007f5e0ff */
[----:B------:R-:W-:-:S02]  /*1f0a0*/  IMAD.X R24, R0, 0x1, R24, P3 ;  /* 0x0000000100187824 */ /* 0x000fc400018e0618 */
[----:B0-----:R-:W3:Y:S04]  /*1f0b0*/  LDL.LU R3, [R1+0x730] ;  /* 0x0007300001037983 */ /* 0x001ee80000300800 */
[----:B------:R-:W-:Y:S04]  /*1f0c0*/  STL [R1+0x70c], R15 ;  /* 0x00070c0f01007387 */ /* 0x000fe80000100800 */
[----:B------:R0:W-:Y:S04]  /*1f0d0*/  STL [R1+0x530], R29 ;  /* 0x0005301d01007387 */ /* 0x0001e80000100800 */
[----:B0-----:R-:W3:Y:S04]  /*1f0e0*/  LDL.LU R29, [R1+0x550] ;  /* 0x00055000011d7983 */ /* 0x001ee80000300800 */
[----:B------:R-:W-:Y:S01]  /*1f0f0*/  STL [R1+0x710], R6 ;  /* 0x0007100601007387 */ /* 0x000fe20000100800 */
[----:B----4-:R-:W-:-:S05]  /*1f100*/  IADD3 R11, P3, PT, R10, R11, RZ ;  /* 0x0000000b0a0b7210 */ /* 0x010fca0007f7e0ff */
[----:B------:R0:W-:Y:S01]  /*1f110*/  STL [R1+0x534], R11 ;  /* 0x0005340b01007387 */ /* 0x0001e20000100800 */
[----:B-----5:R-:W-:-:S03]  /*1f120*/  IMAD.X R28, R0, 0x1, R28, P4 ;  /* 0x00000001001c7824 */ /* 0x020fc600020e061c */
[----:B0-----:R-:W4:Y:S04]  /*1f130*/  LDL.LU R11, [R1+0x734] ;  /* 0x00073400010b7983 */ /* 0x001f280000300800 */
[----:B------:R0:W-:Y:S04]  /*1f140*/  STL [R1+0x714], R24 ;  /* 0x0007141801007387 */ /* 0x0001e80000100800 */
[----:B0-----:R-:W5:Y:S04]  /*1f150*/  LDL.LU R24, [R1+0x554] ;  /* 0x0005540001187983 */ /* 0x001f680000300800 */
[----:B------:R0:W-:Y:S04]  /*1f160*/  STL [R1+0x718], R28 ;  /* 0x0007181c01007387 */ /* 0x0001e80000100800 */
[----:B0-----:R-:W5:Y:S01]  /*1f170*/  LDL.LU R28, [R1+0x738] ;  /* 0x00073800011c7983 */ /* 0x001f620000300800 */
[----:B------:R-:W-:Y:S01]  /*1f180*/  IADD3 R7, P4, PT, R10, R7, RZ ;  /* 0x000000070a077210 */ /* 0x000fe20007f9e0ff */
[----:B--2---:R-:W-:-:S02]  /*1f190*/  IMAD.X R25, R0, 0x1, R25, P6 ;  /* 0x0000000100197824 */ /* 0x004fc400030e0619 */
[----:B------:R-:W-:Y:S01]  /*1f1a0*/  IMAD.X R20, R0, 0x1, R20, P5 ;  /* 0x0000000100147824 */ /* 0x000fe200028e0614 */
[C---:B------:R-:W-:Y:S02]  /*1f1b0*/  IADD3 R21, P5, PT, R10.reuse, R21, RZ ;  /* 0x000000150a157210 */ /* 0x040fe40007fbe0ff */
[----:B------:R-:W-:Y:S01]  /*1f1c0*/  IADD3 R22, P6, PT, R10, R22, RZ ;  /* 0x000000160a167210 */ /* 0x000fe20007fde0ff */
[----:B------:R-:W-:Y:S04]  /*1f1d0*/  STL [R1+0x538], R7 ;  /* 0x0005380701007387 */ /* 0x000fe80000100800 */
[----:B------:R0:W-:Y:S01]  /*1f1e0*/  STL [R1+0x720], R25 ;  /* 0x0007201901007387 */ /* 0x0001e20000100800 */
[----:B------:R-:W-:-:S03]  /*1f1f0*/  IMAD.X R23, R0, 0x1, R23, P0 ;  /* 0x0000000100177824 */ /* 0x000fc600000e0617 */
[----:B------:R-:W-:Y:S01]  /*1f200*/  STL [R1+0x71c], R20 ;  /* 0x00071c1401007387 */ /* 0x000fe20000100800 */
[----:B------:R-:W-:Y:S01]  /*1f210*/  IADD3 R4, P0, PT, R10, R4, RZ ;  /* 0x000000040a047210 */ /* 0x000fe20007f1e0ff */
[----:B------:R-:W-:Y:S01]  /*1f220*/  IMAD.X R5, R0, 0x1, R5, P1 ;  /* 0x0000000100057824 */ /* 0x000fe200008e0605 */
[----:B------:R-:W-:Y:S01]  /*1f230*/  IADD3 R26, P1, PT, R10, R26, RZ ;  /* 0x0000001a0a1a7210 */ /* 0x000fe20007f3e0ff */
[----:B0-----:R-:W2:Y:S04]  /*1f240*/  LDL.LU R25, [R1+0x558] ;  /* 0x0005580001197983 */ /* 0x001ea80000300800 */
[----:B------:R-:W-:Y:S04]  /*1f250*/  STL [R1+0x53c], R21 ;  /* 0x00053c1501007387 */ /* 0x000fe80000100800 */
[----:B------:R-:W-:Y:S04]  /*1f260*/  STL [R1+0x540], R22 ;  /* 0x0005401601007387 */ /* 0x000fe80000100800 */
[----:B------:R-:W-:Y:S04]  /*1f270*/  STL [R1+0x724], R23 ;  /* 0x0007241701007387 */ /* 0x000fe80000100800 */
[----:B------:R-:W-:Y:S01]  /*1f280*/  STL [R1+0x544], R4 ;  /* 0x0005440401007387 */ /* 0x000fe20000100800 */
[----:B------:R-:W-:-:S03]  /*1f290*/  IMAD.X R27, R0, 0x1, R27, P2 ;  /* 0x00000001001b7824 */ /* 0x000fc600010e061b */
[----:B------:R-:W2:Y:S04]  /*1f2a0*/  LDL.LU R19, [R1+0x73c] ;  /* 0x00073c0001137983 */ /* 0x000ea80000300800 */
[----:B------:R-:W-:Y:S04]  /*1f2b0*/  STL [R1+0x728], R5 ;  /* 0x0007280501007387 */ /* 0x000fe80000100800 */
[----:B------:R-:W2:Y:S04]  /*1f2c0*/  LDL.LU R8, [R1+0x55c] ;  /* 0x00055c0001087983 */ /* 0x000ea80000300800 */
[----:B------:R0:W-:Y:S04]  /*1f2d0*/  STL [R1+0x548], R26 ;  /* 0x0005481a01007387 */ /* 0x0001e80000100800 */
[----:B------:R-:W2:Y:S04]  /*1f2e0*/  LDL.LU R9, [R1+0x740] ;  /* 0x0007400001097983 */ /* 0x000ea80000300800 */
[----:B------:R1:W-:Y:S04]  /*1f2f0*/  STL [R1+0x72c], R27 ;  /* 0x00072c1b01007387 */ /* 0x0003e80000100800 */
[----:B------:R-:W2:Y:S04]  /*1f300*/  LDL.LU R12, [R1+0x560] ;  /* 0x00056000010c7983 */ /* 0x000ea80000300800 */
[----:B------:R-:W2:Y:S04]  /*1f310*/  LDL.LU R13, [R1+0x744] ;  /* 0x00074400010d7983 */ /* 0x000ea80000300800 */
[----:B------:R-:W2:Y:S04]  /*1f320*/  LDL.LU R14, [R1+0x564] ;  /* 0x00056400010e7983 */ /* 0x000ea80000300800 */
[----:B0-----:R-:W2:Y:S01]  /*1f330*/  LDL.LU R26, [R1+0x748] ;  /* 0x00074800011a7983 */ /* 0x001ea20000300800 */
[----:B------:R-:W-:-:S03]  /*1f340*/  IADD3 R2, P2, PT, R10, R2, RZ ;  /* 0x000000020a027210 */ /* 0x000fc60007f5e0ff */
[----:B------:R-:W2:Y:S04]  /*1f350*/  LDL.LU R15, [R1+0x568] ;  /* 0x00056800010f7983 */ /* 0x000ea80000300800 */
[----:B-1----:R-:W2:Y:S04]  /*1f360*/  LDL.LU R27, [R1+0x74c] ;  /* 0x00074c00011b7983 */ /* 0x002ea80000300800 */
[----:B------:R0:W-:Y:S04]  /*1f370*/  STL [R1+0x54c], R2 ;  /* 0x00054c0201007387 */ /* 0x0001e80000100800 */
[----:B------:R-:W2:Y:S04]  /*1f380*/  LDL.LU R6, [R1+0x56c] ;  /* 0x00056c0001067983 */ /* 0x000ea80000300800 */
[----:B0-----:R-:W2:Y:S01]  /*1f390*/  LDL.LU R2, [R1+0x750] ;  /* 0x0007500001027983 */ /* 0x001ea20000300800 */
[----:B---3--:R-:W-:-:S05]  /*1f3a0*/  IMAD.X R3, R0, 0x1, R3, P3 ;  /* 0x0000000100037824 */ /* 0x008fca00018e0603 */
[----:B------:R0:W-:Y:S01]  /*1f3b0*/  STL [R1+0x730], R3 ;  /* 0x0007300301007387 */ /* 0x0001e20000100800 */
[----:B------:R-:W-:-:S03]  /*1f3c0*/  IADD3 R29, P3, PT, R10, R29, RZ ;  /* 0x0000001d0a1d7210 */ /* 0x000fc60007f7e0ff */
[----:B0-----:R-:W3:Y:S04]  /*1f3d0*/  LDL.LU R3, [R1+0x570] ;  /* 0x0005700001037983 */ /* 0x001ee80000300800 */
[----:B------:R0:W-:Y:S04]  /*1f3e0*/  STL [R1+0x550], R29 ;  /* 0x0005501d01007387 */ /* 0x0001e80000100800 */
[----:B0-----:R-:W3:Y:S01]  /*1f3f0*/  LDL.LU R29, [R1+0x754] ;  /* 0x00075400011d7983 */ /* 0x001ee20000300800 */
[----:B----4-:R-:W-:-:S05]  /*1f400*/  IMAD.X R11, R0, 0x1, R11, P4 ;  /* 0x00000001000b7824 */ /* 0x010fca00020e060b */
[----:B------:R0:W-:Y:S01]  /*1f410*/  STL [R1+0x734], R11 ;  /* 0x0007340b01007387 */ /* 0x0001e20000100800 */
[----:B-----5:R-:W-:-:S03]  /*1f420*/  IADD3 R24, P4, PT, R10, R24, RZ ;  /* 0x000000180a187210 */ /* 0x020fc60007f9e0ff */
[----:B0-----:R-:W4:Y:S04]  /*1f430*/  LDL.LU R11, [R1+0x574] ;  /* 0x00057400010b7983 */ /* 0x001f280000300800 */
[----:B------:R-:W5:Y:S04]  /*1f440*/  LDL.LU R7, [R1+0x758] ;  /* 0x0007580001077983 */ /* 0x000f680000300800 */
[----:B------:R-:W5:Y:S04]  /*1f450*/  LDL.LU R20, [R1+0x578] ;  /* 0x0005780001147983 */ /* 0x000f680000300800 */
[----:B------:R-:W-:Y:S04]  /*1f460*/  STL [R1+0x554], R24 ;  /* 0x0005541801007387 */ /* 0x000fe80000100800 */
[----:B------:R-:W5:Y:S01]  /*1f470*/  LDL.LU R21, [R1+0x75c] ;  /* 0x00075c0001157983 */ /* 0x000f620000300800 */
[----:B------:R-:W-:-:S05]  /*1f480*/  IMAD.X R28, R0, 0x1, R28, P5 ;  /* 0x00000001001c7824 */ /* 0x000fca00028e061c */
[----:B------:R0:W-:Y:S04]  /*1f490*/  STL [R1+0x738], R28 ;  /* 0x0007381c01007387 */ /* 0x0001e80000100800 */
[----:B0-----:R-:W5:Y:S04]  /*1f4a0*/  LDL.LU R28, [R1+0x57c] ;  /* 0x00057c00011c7983 */ /* 0x001f680000300800 */
[----:B------:R-:W5:Y:S01]  /*1f4b0*/  LDL.LU R22, [R1+0x760] ;  /* 0x0007600001167983 */ /* 0x000f620000300800 */
[----:B--2---:R-:W-:-:S03]  /*1f4c0*/  IADD3 R25, P5, PT, R10, R25, RZ ;  /* 0x000000190a197210 */ /* 0x004fc60007fbe0ff */
[----:B------:R-:W2:Y:S04]  /*1f4d0*/  LDL.LU R23, [R1+0x580] ;  /* 0x0005800001177983 */ /* 0x000ea80000300800 */
[----:B------:R-:W2:Y:S04]  /*1f4e0*/  LDL.LU R4, [R1+0x764] ;  /* 0x0007640001047983 */ /* 0x000ea80000300800 */
[----:B------:R0:W-:Y:S04]  /*1f4f0*/  STL [R1+0x558], R25 ;  /* 0x0005581901007387 */ /* 0x0001e80000100800 */
[----:B------:R-:W2:Y:S01]  /*1f500*/  LDL.LU R5, [R1+0x584] ;  /* 0x0005840001057983 */ /* 0x000ea20000300800 */
[----:B------:R-:W-:-:S03]  /*1f510*/  IMAD.X R19, R0, 0x1, R19, P6 ;  /* 0x0000000100137824 */ /* 0x000fc600030e0613 */
[----:B------:R-:W2:Y:S01]  /*1f520*/  LDL.LU R24, [R1+0x768] ;  /* 0x0007680001187983 */ /* 0x000ea20000300800 */
[----:B------:R-:W-:Y:S01]  /*1f530*/  IADD3 R8, P6, PT, R10, R8, RZ ;  /* 0x000000080a087210 */ /* 0x000fe20007fde0ff */
[----:B------:R-:W-:Y:S01]  /*1f540*/  IMAD.X R9, R0, 0x1, R9, P0 ;  /* 0x0000000100097824 */ /* 0x000fe200000e0609 */
[----:B------:R-:W-:Y:S01]  /*1f550*/  IADD3 R12, P0, PT, R10, R12, RZ ;  /* 0x0000000c0a0c7210 */ /* 0x000fe20007f1e0ff */
[----:B0-----:R-:W2:Y:S04]  /*1f560*/  LDL.LU R25, [R1+0x588] ;  /* 0x0005880001197983 */ /* 0x001ea80000300800 */
[----:B------:R-:W-:Y:S01]  /*1f570*/  STL [R1+0x73c], R19 ;  /* 0x00073c1301007387 */ /* 0x000fe20000100800 */
[----:B------:R-:W-:-:S03]  /*1f580*/  IMAD.X R13, R0, 0x1, R13, P1 ;  /* 0x00000001000d7824 */ /* 0x000fc600008e060d */
[----:B------:R-:W-:Y:S01]  /*1f590*/  STL [R1+0x55c], R8 ;  /* 0x00055c0801007387 */ /* 0x000fe20000100800 */
[----:B------:R-:W-:Y:S01]  /*1f5a0*/  IMAD.X R26, R0, 0x1, R26, P2 ;  /* 0x00000001001a7824 */ /* 0x000fe200010e061a */
[----:B------:R-:W-:Y:S02]  /*1f5b0*/  IADD3 R14, P1, PT, R10, R14, RZ ;  /* 0x0000000e0a0e7210 */ /* 0x000fe40007f3e0ff */
[----:B------:R-:W-:Y:S04]  /*1f5c0*/  STL [R1+0x740], R9 ;  /* 0x0007400901007387 */ /* 0x000fe80000100800 */
[----:B------:R-:W-:Y:S01]  /*1f5d0*/  STL [R1+0x560], R12 ;  /* 0x0005600c01007387 */ /* 0x000fe20000100800 */
[----:B------:R-:W-:-:S03]  /*1f5e0*/  IMAD.X R27, R0, 0x1, R27, P3 ;  /* 0x00000001001b7824 */ /* 0x000fc600018e061b */
[----:B------:R0:W-:Y:S04]  /*1f5f0*/  STL [R1+0x748], R26 ;  /* 0x0007481a01007387 */ /* 0x0001e80000100800 */
[----:B------:R-:W-:Y:S01]  /*1f600*/  STL [R1+0x744], R13 ;  /* 0x0007440d01007387 */ /* 0x000fe20000100800 */
[----:B------:R-:W-:-:S03]  /*1f610*/  IADD3 R15, P2, PT, R10, R15, RZ ;  /* 0x0000000f0a0f7210 */ /* 0x000fc60007f5e0ff */
[----:B0-----:R-:W2:Y:S04]  /*1f620*/  LDL.LU R26, [R1+0x76c] ;  /* 0x00076c00011a7983 */ /* 0x001ea80000300800 */
[----:B------:R-:W-:Y:S01]  /*1f630*/  STL [R1+0x564], R14 ;  /* 0x0005640e01007387 */ /* 0x000fe20000100800 */
[----:B------:R-:W-:-:S03]  /*1f640*/  IMAD.X R2, R0, 0x1, R2, P4 ;  /* 0x0000000100027824 */ /* 0x000fc600020e0602 */
[----:B------:R0:W-:Y:S04]  /*1f650*/  STL [R1+0x74c], R27 ;  /* 0x00074c1b01007387 */ /* 0x0001e80000100800 */
[----:B0-----:R-:W2:Y:S04]  /*1f660*/  LDL.LU R27, [R1+0x58c] ;  /* 0x00058c00011b7983 */ /* 0x001ea80000300800 */
[----:B------:R-:W-:Y:S04]  /*1f670*/  STL [R1+0x568], R15 ;  /* 0x0005680f01007387 */ /* 0x000fe80000100800 */
[----:B------:R0:W-:Y:S04]  /*1f680*/  STL [R1+0x750], R2 ;  /* 0x0007500201007387 */ /* 0x0001e80000100800 */
[----:B0-----:R-:W2:Y:S01]  /*1f690*/  LDL.LU R2, [R1+0x770] ;  /* 0x0007700001027983 */ /* 0x001ea20000300800 */
[----:B------:R-:W-:-:S02]  /*1f6a0*/  IADD3 R6, P3, PT, R10, R6, RZ ;  /* 0x000000060a067210 */ /* 0x000fc40007f7e0ff */
[----:B---3--:R-:W-:Y:S01]  /*1f6b0*/  IADD3 R3, P4, PT, R10, R3, RZ ;  /* 0x000000030a037210 */ /* 0x008fe20007f9e0ff */
[----:B------:R-:W-:Y:S02]  /*1f6c0*/  IMAD.X R29, R0, 0x1, R29, P5 ;  /* 0x00000001001d7824 */ /* 0x000fe400028e061d */
[----:B------:R-:W-:Y:S04]  /*1f6d0*/  STL [R1+0x56c], R6 ;  /* 0x00056c0601007387 */ /* 0x000fe80000100800 */
[----:B------:R0:W-:Y:S04]  /*1f6e0*/  STL [R1+0x570], R3 ;  /* 0x0005700301007387 */ /* 0x0001e80000100800 */
[----:B0-----:R-:W3:Y:S04]  /*1f6f0*/  LDL.LU R3, [R1+0x590] ;  /* 0x0005900001037983 */ /* 0x001ee80000300800 */
[----:B------:R0:W-:Y:S04]  /*1f700*/  STL [R1+0x754], R29 ;  /* 0x0007541d01007387 */ /* 0x0001e80000100800 */
[----:B0-----:R-:W3:Y:S01]  /*1f710*/  LDL.LU R29, [R1+0x774] ;  /* 0x00077400011d7983 */ /* 0x001ee20000300800 */
[----:B----4-:R-:W-:Y:S01]  /*1f720*/  IADD3 R11, P5, PT, R10, R11, RZ ;  /* 0x0000000b0a0b7210 */ /* 0x010fe20007fbe0ff */
[----:B-----5:R-:W-:Y:S01]  /*1f730*/  IMAD.X R7, R0, 0x1, R7, P6 ;  /* 0x0000000100077824 */ /* 0x020fe200030e0607 */
[----:B------:R-:W-:Y:S01]  /*1f740*/  IADD3 R20, P6, PT, R10, R20, RZ ;  /* 0x000000140a147210 */ /* 0x000fe20007fde0ff */
[----:B------:R-:W-:-:S02]  /*1f750*/  IMAD.X R21, R0, 0x1, R21, P0 ;  /* 0x0000000100157824 */ /* 0x000fc400000e0615 */
[----:B------:R0:W-:Y:S04]  /*1f760*/  STL [R1+0x574], R11 ;  /* 0x0005740b01007387 */ /* 0x0001e80000100800 */
[----:B0-----:R-:W4:Y:S04]  /*1f770*/  LDL.LU R11, [R1+0x594] ;  /* 0x00059400010b7983 */ /* 0x001f280000300800 */
[----:B------:R-:W-:Y:S01]  /*1f780*/  STL [R1+0x758], R7 ;  /* 0x0007580701007387 */ /* 0x000fe20000100800 */
[----:B------:R-:W-:-:S05]  /*1f790*/  IADD3 R28, P0, PT, R10, R28, RZ ;  /* 0x0000001c0a1c7210 */ /* 0x000fca0007f1e0ff */
[----:B------:R0:W-:Y:S04]  /*1f7a0*/  STL [R1+0x57c], R28 ;  /* 0x00057c1c01007387 */ /* 0x0001e80000100800 */
[----:B------:R1:W-:Y:S04]  /*1f7b0*/  STL [R1+0x578], R20 ;  /* 0x0005781401007387 */ /* 0x0003e80000100800 */
[----:B0-----:R-:W5:Y:S01]  /*1f7c0*/  LDL.LU R28, [R1+0x778] ;  /* 0x00077800011c7983 */ /* 0x001f620000300800 */
[----:B------:R-:W-:Y:S01]  /*1f7d0*/  IMAD.X R22, R0, 0x1, R22, P1 ;  /* 0x0000000100167824 */ /* 0x000fe200008e0616 */
[----:B--2---:R-:W-:Y:S01]  /*1f7e0*/  IADD3 R23, P1, PT, R10, R23, RZ ;  /* 0x000000170a177210 */ /* 0x004fe20007f3e0ff */
[----:B------:R-:W-:Y:S01]  /*1f7f0*/  IMAD.X R4, R0, 0x1, R4, P2 ;  /* 0x0000000100047824 */ /* 0x000fe200010e0604 */
[----:B------:R0:W-:Y:S01]  /*1f800*/  STL [R1+0x75c], R21 ;  /* 0x00075c1501007387 */ /* 0x0001e20000100800 */
[----:B------:R-:W-:-:S03]  /*1f810*/  IADD3 R5, P2, PT, R10, R5, RZ ;  /* 0x000000050a057210 */ /* 0x000fc60007f5e0ff */
[----:B------:R2:W-:Y:S01]  /*1f820*/  STL [R1+0x760], R22 ;  /* 0x0007601601007387 */ /* 0x0005e20000100800 */
[----:B------:R-:W-:-:S03]  /*1f830*/  IMAD.X R24, R0, 0x1, R24, P3 ;  /* 0x0000000100187824 */ /* 0x000fc600018e0618 */
[----:B------:R0:W-:Y:S04]  /*1f840*/  STL [R1+0x580], R23 ;  /* 0x0005801701007387 */ /* 0x0001e80000100800 */
[----:B------:R-:W-:Y:S01]  /*1f850*/  STL [R1+0x764], R4 ;  /* 0x0007640401007387 */ /* 0x000fe20000100800 */
[----:B------:R-:W-:-:S03]  /*1f860*/  IADD3 R25, P3, PT, R10, R25, RZ ;  /* 0x000000190a197210 */ /* 0x000fc60007f7e0ff */
[----:B------:R-:W5:Y:S04]  /*1f870*/  LDL.LU R19, [R1+0x598] ;  /* 0x0005980001137983 */ /* 0x000f680000300800 */
[----:B------:R-:W-:Y:S04]  /*1f880*/  STL [R1+0x584], R5 ;  /* 0x0005840501007387 */ /* 0x000fe80000100800 */
[----:B------:R-:W5:Y:S04]  /*1f890*/  LDL.LU R8, [R1+0x77c] ;  /* 0x00077c0001087983 */ /* 0x000f680000300800 */
[----:B------:R-:W-:Y:S04]  /*1f8a0*/  STL [R1+0x768], R24 ;  /* 0x0007681801007387 */ /* 0x000fe80000100800 */
[----:B------:R-:W5:Y:S04]  /*1f8b0*/  LDL.LU R9, [R1+0x59c] ;  /* 0x00059c0001097983 */ /* 0x000f680000300800 */
[----:B------:R-:W-:Y:S04]  /*1f8c0*/  STL [R1+0x588], R25 ;  /* 0x0005881901007387 */ /* 0x000fe80000100800 */
[----:B------:R-:W5:Y:S04]  /*1f8d0*/  LDL.LU R12, [R1+0x780] ;  /* 0x00078000010c7983 */ /* 0x000f680000300800 */
[----:B------:R-:W5:Y:S01]  /*1f8e0*/  LDL.LU R13, [R1+0x5a0] ;  /* 0x0005a000010d7983 */ /* 0x000f620000300800 */
[----:B------:R-:W-:-:S03]  /*1f8f0*/  IMAD.X R26, R0, 0x1, R26, P4 ;  /* 0x00000001001a7824 */ /* 0x000fc600020e061a */
[----:B------:R-:W5:Y:S04]  /*1f900*/  LDL.LU R14, [R1+0x784] ;  /* 0x00078400010e7983 */ /* 0x000f680000300800 */
[----:B------:R-:W5:Y:S04]  /*1f910*/  LDL.LU R15, [R1+0x5a4] ;  /* 0x0005a400010f7983 */ /* 0x000f680000300800 */
[----:B------:R-:W5:Y:S04]  /*1f920*/  LDL.LU R6, [R1+0x788] ;  /* 0x0007880001067983 */ /* 0x000f680000300800 */
[----:B------:R-:W5:Y:S04]  /*1f930*/  LDL.LU R7, [R1+0x5a8] ;  /* 0x0005a80001077983 */ /* 0x000f680000300800 */
[----:B------:R-:W-:Y:S04]  /*1f940*/  STL [R1+0x76c], R26 ;  /* 0x00076c1a01007387 */ /* 0x000fe80000100800 */
[----:B-1----:R-:W5:Y:S04]  /*1f950*/  LDL.LU R20, [R1+0x78c] ;  /* 0x00078c0001147983 */ /* 0x002f680000300800 */
[----:B0-----:R-:W5:Y:S01]  /*1f960*/  LDL.LU R21, [R1+0x5ac] ;  /* 0x0005ac0001157983 */ /* 0x001f620000300800 */
[----:B------:R-:W-:-:S05]  /*1f970*/  IADD3 R27, P4, PT, R10, R27, RZ ;  /* 0x0000001b0a1b7210 */ /* 0x000fca0007f9e0ff */
[----:B------:R-:W-:Y:S04]  /*1f980*/  STL [R1+0x58c], R27 ;  /* 0x00058c1b01007387 */ /* 0x000fe80000100800 */
[----:B--2---:R-:W2:Y:S04]  /*1f990*/  LDL.LU R22, [R1+0x790] ;  /* 0x0007900001167983 */ /* 0x004ea80000300800 */
[----:B------:R-:W2:Y:S01]  /*1f9a0*/  LDL.LU R23, [R1+0x5b0] ;  /* 0x0005b00001177983 */ /* 0x000ea20000300800 */
[----:B------:R-:W-:-:S05]  /*1f9b0*/  IMAD.X R2, R0, 0x1, R2, P5 ;  /* 0x0000000100027824 */ /* 0x000fca00028e0602 */
[----:B------:R0:W-:Y:S04]  /*1f9c0*/  STL [R1+0x770], R2 ;  /* 0x0007700201007387 */ /* 0x0001e80000100800 */
[----:B0-----:R-:W2:Y:S01]  /*1f9d0*/  LDL.LU R2, [R1+0x794] ;  /* 0x0007940001027983 */ /* 0x001ea20000300800 */
[----:B---3--:R-:W-:-:S05]  /*1f9e0*/  IADD3 R3, P5, PT, R10, R3, RZ ;  /* 0x000000030a037210 */ /* 0x008fca0007fbe0ff */
[----:B------:R-:W-:Y:S04]  /*1f9f0*/  STL [R1+0x590], R3 ;  /* 0x0005900301007387 */ /* 0x000fe80000100800 */
[----:B------:R-:W3:Y:S04]  /*1fa00*/  LDL.LU R4, [R1+0x7b4] ;  /* 0x0007b40001047983 */ /* 0x000ee80000300800 */
[----:B------:R-:W3:Y:S01]  /*1fa10*/  LDL.LU R5, [R1+0x798] ;  /* 0x0007980001057983 */ /* 0x000ee20000300800 */
[----:B------:R-:W-:-:S05]  /*1fa20*/  IMAD.X R29, R0, 0x1, R29, P6 ;  /* 0x00000001001d7824 */ /* 0x000fca00030e061d */
[----:B------:R-:W-:Y:S04]  /*1fa30*/  STL [R1+0x774], R29 ;  /* 0x0007741d01007387 */ /* 0x000fe80000100800 */
[----:B------:R-:W3:Y:S01]  /*1fa40*/  LDL.LU R24, [R1+0x194] ;  /* 0x0001940001187983 */ /* 0x000ee20000300800 */
[----:B----4-:R-:W-:-:S05]  /*1fa50*/  IADD3 R11, P6, PT, R10, R11, RZ ;  /* 0x0000000b0a0b7210 */ /* 0x010fca0007fde0ff */
[----:B------:R0:W-:Y:S04]  /*1fa60*/  STL [R1+0x594], R11 ;  /* 0x0005940b01007387 */ /* 0x0001e80000100800 */
[----:B0-----:R-:W4:Y:S04]  /*1fa70*/  LDL.LU R11, [R1+0x190] ;  /* 0x00019000010b7983 */ /* 0x001f280000300800 */
[----:B------:R-:W4:Y:S04]  /*1fa80*/  LDL.LU R25, [R1+0x79c] ;  /* 0x00079c0001197983 */ /* 0x000f280000300800 */
[----:B------:R-:W4:Y:S04]  /*1fa90*/  LDL.LU R26, [R1+0x7a0] ;  /* 0x0007a000011a7983 */ /* 0x000f280000300800 */
[----:B------:R-:W4:Y:S01]  /*1faa0*/  LDL.LU R27, [R1+0x7a4] ;  /* 0x0007a400011b7983 */ /* 0x000f220000300800 */
[----:B-----5:R-:W-:-:S05]  /*1fab0*/  IMAD.X R28, R0, 0x1, R28, P0 ;  /* 0x00000001001c7824 */ /* 0x020fca00000e061c */
[----:B------:R0:W-:Y:S04]  /*1fac0*/  STL [R1+0x778], R28 ;  /* 0x0007781c01007387 */ /* 0x0001e80000100800 */
[----:B------:R-:W5:Y:S04]  /*1fad0*/  LDL.LU R3, [R1+0x7a8] ;  /* 0x0007a80001037983 */ /* 0x000f680000300800 */
[----:B------:R-:W4:Y:S04]  /*1fae0*/  LDL.LU R29, [R1+0x7ac] ;  /* 0x0007ac00011d7983 */ /* 0x000f280000300800 */
[----:B0-----:R-:W4:Y:S01]  /*1faf0*/  LDL.LU R28, [R1+0x7b0] ;  /* 0x0007b000011c7983 */ /* 0x001f220000300800 */
[----:B------:R-:W-:Y:S01]  /*1fb00*/  IADD3 R19, P0, PT, R10, R19, RZ ;  /* 0x000000130a137210 */ /* 0x000fe20007f1e0ff */
[----:B------:R-:W-:Y:S01]  /*1fb10*/  IMAD.X R8, R0, 0x1, R8, P1 ;  /* 0x0000000100087824 */ /* 0x000fe200008e0608 */
[----:B------:R-:W-:Y:S01]  /*1fb20*/  IADD3 R9, P1, PT, R10, R9, RZ ;  /* 0x000000090a097210 */ /* 0x000fe20007f3e0ff */
[----:B------:R-:W-:Y:S01]  /*1fb30*/  IMAD.X R12, R0, 0x1, R12, P2 ;  /* 0x00000001000c7824 */ /* 0x000fe200010e060c */
[----:B------:R-:W-:Y:S01]  /*1fb40*/  IADD3 R13, P2, PT, R10, R13, RZ ;  /* 0x0000000d0a0d7210 */ /* 0x000fe20007f5e0ff */
[----:B------:R-:W-:Y:S01]  /*1fb50*/  STL [R1+0x598], R19 ;  /* 0x0005981301007387 */ /* 0x000fe20000100800 */
[----:B------:R-:W-:-:S03]  /*1fb60*/  IMAD.X R14, R0, 0x1, R14, P3 ;  /* 0x00000001000e7824 */ /* 0x000fc600018e060e */
[----:B------:R-:W-:Y:S01]  /*1fb70*/  STL [R1+0x77c], R8 ;  /* 0x00077c0801007387 */ /* 0x000fe20000100800 */
[----:B------:R-:W-:-:S03]  /*1fb80*/  IADD3 R15, P3, PT, R10, R15, RZ ;  /* 0x0000000f0a0f7210 */ /* 0x000fc60007f7e0ff */
        /* <DEDUP_REMOVED lines=8> */
[----:B------:R-:W-:Y:S04]  /*1fc10*/  STL [R1+0x5a4], R15 ;  /* 0x0005a40f01007387 */ /* 0x000fe80000100800 */
[----:B------:R-:W-:Y:S04]  /*1fc20*/  STL [R1+0x788], R6 ;  /* 0x0007880601007387 */ /* 0x000fe80000100800 */
[----:B------:R-:W-:Y:S01]  /*1fc30*/  STL [R1+0x5a8], R7 ;  /* 0x0005a80701007387 */ /* 0x000fe20000100800 */
[----:B--2---:R-:W-:-:S03]  /*1fc40*/  IMAD.X R22, R0, 0x1, R22, P6 ;  /* 0x0000000100167824 */ /* 0x004fc600030e0616 */
[----:B------:R-:W-:Y:S04]  /*1fc50*/  STL [R1+0x78c], R20 ;  /* 0x00078c1401007387 */ /* 0x000fe80000100800 */
[----:B------:R-:W-:Y:S04]  /*1fc60*/  STL [R1+0x5ac], R21 ;  /* 0x0005ac1501007387 */ /* 0x000fe80000100800 */
[----:B------:R-:W-:Y:S01]  /*1fc70*/  STL [R1+0x790], R22 ;  /* 0x0007901601007387 */ /* 0x000fe20000100800 */
[----:B------:R-:W-:-:S05]  /*1fc80*/  IMAD.X R2, R0, 0x1, R2, P0 ;  /* 0x0000000100027824 */ /* 0x000fca00000e0602 */
[----:B------:R0:W-:Y:S02]  /*1fc90*/  STL [R1+0x794], R2 ;  /* 0x0007940201007387 */ /* 0x0001e40000100800 */
[----:B0-----:R-:W0:Y:S01]  /*1fca0*/  LDC R2, c[0x0][0x3a8] ;  /* 0x0000ea00ff027b82 */ /* 0x001e220000000800 */
[C---:B------:R-:W-:Y:S02]  /*1fcb0*/  IADD3 R23, P6, PT, R10.reuse, R23, RZ ;  /* 0x000000170a177210 */ /* 0x040fe40007fde0ff */
[----:B---3--:R-:W-:Y:S01]  /*1fcc0*/  IADD3 R4, P0, PT, R10, R4, RZ ;  /* 0x000000040a047210 */ /* 0x008fe20007f1e0ff */
[----:B------:R-:W-:Y:S02]  /*1fcd0*/  IMAD.X R5, R0, 0x1, R5, P1 ;  /* 0x0000000100057824 */ /* 0x000fe400008e0605 */
[----:B------:R1:W-:Y:S04]  /*1fce0*/  STL [R1+0x5b0], R23 ;  /* 0x0005b01701007387 */ /* 0x0003e80000100800 */
[----:B------:R1:W-:Y:S04]  /*1fcf0*/  STL [R1+0x7b4], R4 ;  /* 0x0007b40401007387 */ /* 0x0003e80000100800 */
[----:B------:R1:W-:Y:S01]  /*1fd00*/  STL [R1+0x798], R5 ;  /* 0x0007980501007387 */ /* 0x0003e20000100800 */
[----:B------:R-:W-:-:S02]  /*1fd10*/  UIADD3 UR50, UP5, UPT, UR14, UR50, URZ ;  /* 0x000000320e327290 */ /* 0x000fc4000ffbe0ff */
[----:B------:R-:W-:Y:S02]  /*1fd20*/  UIADD3 UR49, UP6, UPT, UR14, UR49, URZ ;  /* 0x000000310e317290 */ /* 0x000fe4000ffde0ff */
[----:B------:R-:W-:Y:S02]  /*1fd30*/  UIADD3 UR48, UP1, UPT, UR14, UR48, URZ ;  /* 0x000000300e307290 */ /* 0x000fe4000ff3e0ff */
[----:B------:R-:W-:Y:S01]  /*1fd40*/  UIADD3 UR47, UP2, UPT, UR14, UR47, URZ ;  /* 0x0000002f0e2f7290 */ /* 0x000fe2000ff5e0ff */
[----:B0-----:R-:W-:-:S05]  /*1fd50*/  IMAD.SHL.U32 R2, R2, 0x80, RZ ;  /* 0x0000008002027824 */ /* 0x001fca00078e00ff */
[----:B------:R-:W-:-:S05]  /*1fd60*/  IADD3 R24, P1, PT, R2, R24, RZ ;  /* 0x0000001802187210 */ /* 0x000fca0007f3e0ff */
[----:B------:R1:W-:Y:S01]  /*1fd70*/  STL [R1+0x194], R24 ;  /* 0x0001941801007387 */ /* 0x0003e20000100800 */
[----:B------:R-:W-:Y:S02]  /*1fd80*/  UIADD3.X UR66, UPT, UPT, UR75, UR66, URZ, UP5, !UPT ;  /* 0x000000424b427290 */ /* 0x000fe4000affe4ff */
[----:B------:R-:W-:Y:S02]  /*1fd90*/  UIADD3.X UR65, UPT, UPT, UR75, UR65, URZ, UP6, !UPT ;  /* 0x000000414b417290 */ /* 0x000fe4000b7fe4ff */
[----:B------:R-:W-:Y:S02]  /*1fda0*/  UIADD3.X UR64, UPT, UPT, UR75, UR64, URZ, UP1, !UPT ;  /* 0x000000404b407290 */ /* 0x000fe40008ffe4ff */
[----:B------:R-:W-:Y:S02]  /*1fdb0*/  UIADD3.X UR63, UPT, UPT, UR75, UR63, URZ, UP2, !UPT ;  /* 0x0000003f4b3f7290 */ /* 0x000fe400097fe4ff */
[----:B------:R-:W-:Y:S02]  /*1fdc0*/  UIADD3 UR46, UP3, UPT, UR14, UR46, URZ ;  /* 0x0000002e0e2e7290 */ /* 0x000fe4000ff7e0ff */
[----:B------:R-:W-:-:S02]  /*1fdd0*/  UIADD3 UR45, UP4, UPT, UR14, UR45, URZ ;  /* 0x0000002d0e2d7290 */ /* 0x000fc4000ff9e0ff */
[----:B------:R-:W-:Y:S02]  /*1fde0*/  UIADD3 UR44, UP5, UPT, UR14, UR44, URZ ;  /* 0x0000002c0e2c7290 */ /* 0x000fe4000ffbe0ff */
[----:B------:R-:W-:Y:S02]  /*1fdf0*/  UIADD3 UR43, UP6, UPT, UR14, UR43, URZ ;  /* 0x0000002b0e2b7290 */ /* 0x000fe4000ffde0ff */
[----:B------:R-:W-:Y:S02]  /*1fe00*/  UIADD3 UR42, UP1, UPT, UR14, UR42, URZ ;  /* 0x0000002a0e2a7290 */ /* 0x000fe4000ff3e0ff */
[----:B------:R-:W-:Y:S02]  /*1fe10*/  UIADD3 UR41, UP2, UPT, UR14, UR41, URZ ;  /* 0x000000290e297290 */ /* 0x000fe4000ff5e0ff */
[----:B------:R-:W-:Y:S02]  /*1fe20*/  UIADD3.X UR62, UPT, UPT, UR75, UR62, URZ, UP3, !UPT ;  /* 0x0000003e4b3e7290 */ /* 0x000fe40009ffe4ff */
[----:B------:R-:W-:-:S02]  /*1fe30*/  UIADD3.X UR61, UPT, UPT, UR75, UR61, URZ, UP4, !UPT ;  /* 0x0000003d4b3d7290 */ /* 0x000fc4000a7fe4ff */
        /* <DEDUP_REMOVED lines=10> */
[----:B------:R-:W-:Y:S02]  /*1fee0*/  UIADD3 UR5, UPT, UPT, UR5, -0x1, URZ ;  /* 0xffffffff05057890 */ /* 0x000fe4000fffe0ff */
[----:B------:R-:W-:-:S02]  /*1fef0*/  UIADD3.X UR56, UPT, UPT, UR75, UR56, URZ, UP3, !UPT ;  /* 0x000000384b387290 */ /* 0x000fc40009ffe4ff */
[----:B------:R-:W-:Y:S02]  /*1ff00*/  UIADD3.X UR55, UPT, UPT, UR75, UR55, URZ, UP4, !UPT ;  /* 0x000000374b377290 */ /* 0x000fe4000a7fe4ff */
[----:B------:R-:W-:Y:S02]  /*1ff10*/  UIADD3.X UR54, UPT, UPT, UR75, UR54, URZ, UP5, !UPT ;  /* 0x000000364b367290 */ /* 0x000fe4000affe4ff */
[----:B------:R-:W-:Y:S02]  /*1ff20*/  UIADD3.X UR53, UPT, UPT, UR75, UR53, URZ, UP6, !UPT ;  /* 0x000000354b357290 */ /* 0x000fe4000b7fe4ff */
[----:B------:R-:W-:Y:S02]  /*1ff30*/  UIADD3.X UR52, UPT, UPT, UR75, UR52, URZ, UP1, !UPT ;  /* 0x000000344b347290 */ /* 0x000fe40008ffe4ff */
[----:B------:R-:W-:Y:S02]  /*1ff40*/  UIADD3.X UR21, UPT, UPT, UR75, UR21, URZ, UP2, !UPT ;  /* 0x000000154b157290 */ /* 0x000fe400097fe4ff */
[----:B------:R-:W-:-:S02]  /*1ff50*/  UISETP.NE.U32.AND UP0, UPT, UR5, URZ, UPT ;  /* 0x000000ff0500728c */ /* 0x000fc4000bf05070 */
[----:B------:R-:W-:Y:S02]  /*1ff60*/  UIADD3 UR34, UP3, UPT, UR14, UR34, URZ ;  /* 0x000000220e227290 */ /* 0x000fe4000ff7e0ff */
[----:B------:R-:W-:Y:S02]  /*1ff70*/  UIADD3 UR33, UP4, UPT, UR14, UR33, URZ ;  /* 0x000000210e217290 */ /* 0x000fe4000ff9e0ff */
[----:B------:R-:W-:Y:S02]  /*1ff80*/  UIADD3 UR32, UP5, UPT, UR14, UR32, URZ ;  /* 0x000000200e207290 */ /* 0x000fe4000ffbe0ff */
[----:B------:R-:W-:Y:S02]  /*1ff90*/  UIADD3 UR31, UP6, UPT, UR14, UR31, URZ ;  /* 0x0000001f0e1f7290 */ /* 0x000fe4000ffde0ff */
[----:B------:R-:W-:Y:S02]  /*1ffa0*/  UIADD3 UR30, UP1, UPT, UR14, UR30, URZ ;  /* 0x0000001e0e1e7290 */ /* 0x000fe4000ff3e0ff */
[----:B------:R-:W-:-:S02]  /*1ffb0*/  UIADD3 UR29, UP2, UPT, UR14, UR29, URZ ;  /* 0x0000001d0e1d7290 */ /* 0x000fc4000ff5e0ff */
[----:B------:R-:W-:Y:S02]  /*1ffc0*/  UIADD3.X UR19, UPT, UPT, UR75, UR19, URZ, UP3, !UPT ;  /* 0x000000134b137290 */ /* 0x000fe40009ffe4ff */
[----:B------:R-:W-:Y:S02]  /*1ffd0*/  UIADD3.X UR17, UPT, UPT, UR75, UR17, URZ, UP4, !UPT ;  /* 0x000000114b117290 */ /* 0x000fe4000a7fe4ff */
[----:B------:R-:W-:Y:S02]  /*1ffe0*/  UIADD3.X UR7, UPT, UPT, UR75, UR7, URZ, UP5, !UPT ;  /* 0x000000074b077290 */ /* 0x000fe4000affe4ff */
[----:B------:R-:W-:Y:S02]  /*1fff0*/  UIADD3.X UR23, UPT, UPT, UR75, UR23, URZ, UP6, !UPT ;  /* 0x000000174b177290 */ /* 0x000fe4000b7fe4ff */
[----:B------:R-:W-:Y:S02]  /*20000*/  UIADD3.X UR8, UPT, UPT, UR75, UR8, URZ, UP1, !UPT ;  /* 0x000000084b087290 */ /* 0x000fe40008ffe4ff */
[----:B------:R-:W-:-:S02]  /*20010*/  UIADD3.X UR9, UPT, UPT, UR75, UR9, URZ, UP2, !UPT ;  /* 0x000000094b097290 */ /* 0x000fc400097fe4ff */
        /* <DEDUP_REMOVED lines=18> */
[----:B------:R-:W-:Y:S02]  /*20140*/  UIADD3 UR22, UPT, UPT, UR22, -0x80, URZ ;  /* 0xffffff8016167890 */ /* 0x000fe4000fffe0ff */
[----:B------:R-:W-:Y:S02]  /*20150*/  UIADD3.X UR68, UPT, UPT, UR75, UR68, URZ, UP3, !UPT ;  /* 0x000000444b447290 */ /* 0x000fe40009ffe4ff */
[----:B------:R-:W-:Y:S02]  /*20160*/  UIADD3.X UR69, UPT, UPT, UR75, UR69, URZ, UP4, !UPT ;  /* 0x000000454b457290 */ /* 0x000fe4000a7fe4ff */
[----:B------:R-:W-:Y:S02]  /*20170*/  UIADD3.X UR70, UPT, UPT, UR75, UR70, URZ, UP5, !UPT ;  /* 0x000000464b467290 */ /* 0x000fe4000affe4ff */
[----:B------:R-:W-:Y:S02]  /*20180*/  UIADD3.X UR71, UPT, UPT, UR75, UR71, URZ, UP6, !UPT ;  /* 0x000000474b477290 */ /* 0x000fe4000b7fe4ff */
[----:B------:R-:W-:-:S02]  /*20190*/  UIADD3.X UR11, UPT, UPT, UR75, UR11, URZ, UP1, !UPT ;  /* 0x0000000b4b0b7290 */ /* 0x000fc40008ffe4ff */
[----:B------:R-:W-:Y:S01]  /*201a0*/  UIADD3.X UR6, UPT, UPT, UR75, UR6, URZ, UP2, !UPT ;  /* 0x000000064b067290 */ /* 0x000fe200097fe4ff */
[C---:B----4-:R-:W-:Y:S02]  /*201b0*/  IMAD.X R25, R0.reuse, 0x1, R25, P2 ;  /* 0x0000000100197824 */ /* 0x050fe400010e0619 */
[C---:B------:R-:W-:Y:S02]  /*201c0*/  IMAD.X R26, R0.reuse, 0x1, R26, P3 ;  /* 0x00000001001a7824 */ /* 0x040fe400018e061a */
[----:B------:R-:W-:Y:S01]  /*201d0*/  IMAD.X R27, R0, 0x1, R27, P4 ;  /* 0x00000001001b7824 */ /* 0x000fe200020e061b */
[----:B------:R-:W-:Y:S01]  /*201e0*/  LEA.HI.X.SX32 R11, R2, R11, 0x1, P1 ;  /* 0x0000000b020b7211 */ /* 0x000fe200008f0eff */
[----:B------:R1:W-:Y:S04]  /*201f0*/  STL [R1+0x79c], R25 ;  /* 0x00079c1901007387 */ /* 0x0003e80000100800 */
[----:B------:R1:W-:Y:S04]  /*20200*/  STL [R1+0x7a0], R26 ;  /* 0x0007a01a01007387 */ /* 0x0003e80000100800 */
[----:B------:R1:W-:Y:S01]  /*20210*/  STL [R1+0x7a4], R27 ;  /* 0x0007a41b01007387 */ /* 0x0003e20000100800 */
[----:B-----5:R-:W-:-:S02]  /*20220*/  IMAD.X R3, R0, 0x1, R3, P5 ;  /* 0x0000000100037824 */ /* 0x020fc400028e0603 */
[----:B------:R-:W-:-:S03]  /*20230*/  IMAD.X R29, R0, 0x1, R29, P6 ;  /* 0x00000001001d7824 */ /* 0x000fc600030e061d */
[----:B------:R1:W-:Y:S04]  /*20240*/  STL [R1+0x7a8], R3 ;  /* 0x0007a80301007387 */ /* 0x0003e80000100800 */
[----:B------:R1:W-:Y:S01]  /*20250*/  STL [R1+0x190], R11 ;  /* 0x0001900b01007387 */ /* 0x0003e20000100800 */
[----:B------:R-:W-:-:S03]  /*20260*/  IMAD.X R28, R0, 0x1, R28, P0 ;  /* 0x00000001001c7824 */ /* 0x000fc600000e061c */
[----:B------:R1:W-:Y:S04]  /*20270*/  STL [R1+0x7ac], R29 ;  /* 0x0007ac1d01007387 */ /* 0x0003e80000100800 */
[----:B------:R1:W-:Y:S01]  /*20280*/  STL [R1+0x7b0], R28 ;  /* 0x0007b01c01007387 */ /* 0x0003e20000100800 */
[----:B------:R-:W-:Y:S05]  /*20290*/  BRA.U UP0, `(.L_x_2) ;  /* 0xfffffed500607547 */ /* 0x000fea000b83ffff */
.L_x_1:
[----:B------:R-:W2:Y:S01]  /*202a0*/  LDL.LU R12, [R1+0x120] ;  /* 0x00012000010c7983 */ /* 0x000ea20000300800 */
[----:B------:R-:W3:Y:S01]  /*202b0*/  S2UR UR5, SR_CgaCtaId ;  /* 0x00000000000579c3 */ /* 0x000ee20000008800 */
[----:B------:R-:W-:Y:S01]  /*202c0*/  UMOV UR4, 0x400 ;  /* 0x0000040000047882 */ /* 0x000fe20000000000 */
[----:B------:R-:W4:Y:S01]  /*202d0*/  LDCU.128 UR8, c[0x0][0x390] ;  /* 0x00007200ff0877ac */ /* 0x000f220008000c00 */
[----:B-1----:R-:W2:Y:S01]  /*202e0*/  LDL.LU R11, [R1+0x124] ;  /* 0x00012400010b7983 */ /* 0x002ea20000300800 */
[----:B------:R-:W1:Y:S03]  /*202f0*/  LDCU UR6, c[0x0][0x39c] ;  /* 0x00007380ff0677ac */ /* 0x000e660008000800 */
[----:B------:R-:W5:Y:S01]  /*20300*/  LDL.LU R10, [R1+0x128] ;  /* 0x00012800010a7983 */ /* 0x000f620000300800 */
[----:B------:R-:W0:Y:S03]  /*20310*/  LDCU UR16, c[0x0][0x39c] ;  /* 0x00007380ff1077ac */ /* 0x000e260008000800 */
[----:B------:R-:W5:Y:S01]  /*20320*/  LDL.LU R9, [R1+0x12c] ;  /* 0x00012c0001097983 */ /* 0x000f620000300800 */
[----:B------:R-:W0:Y:S03]  /*20330*/  LDCU UR7, c[0x0][0x39c] ;  /* 0x00007380ff0777ac */ /* 0x000e260008000800 */
[----:B------:R-:W3:Y:S01]  /*20340*/  LDL.LU R8, [R1+0x180] ;  /* 0x0001800001087983 */ /* 0x000ee20000300800 */
[----:B------:R-:W0:Y:S03]  /*20350*/  LDCU UR14, c[0x0][0x39c] ;  /* 0x00007380ff0e77ac */ /* 0x000e260008000800 */
[----:B------:R-:W3:Y:S01]  /*20360*/  LDL.LU R7, [R1+0x184] ;  /* 0x0001840001077983 */ /* 0x000ee20000300800 */
[----:B------:R-:W0:Y:S03]  /*20370*/  LDCU UR15, c[0x0][0x39c] ;  /* 0x00007380ff0f77ac */ /* 0x000e260008000800 */
[----:B------:R-:W4:Y:S04]  /*20380*/  LDL.LU R6, [R1+0x188] ;  /* 0x0001880001067983 */ /* 0x000f280000300800 */
[----:B------:R-:W4:Y:S04]  /*20390*/  LDL.LU R5, [R1+0x18c] ;  /* 0x00018c0001057983 */ /* 0x000f280000300800 */
[----:B------:R-:W4:Y:S04]  /*203a0*/  LDL.LU R4, [R1+0x170] ;  /* 0x0001700001047983 */ /* 0x000f280000300800 */
[----:B------:R-:W4:Y:S04]  /*203b0*/  LDL.LU R3, [R1+0x174] ;  /* 0x0001740001037983 */ /* 0x000f280000300800 */
[----:B------:R-:W4:Y:S04]  /*203c0*/  LDL.LU R2, [R1+0x178] ;  /* 0x0001780001027983 */ /* 0x000f280000300800 */
[----:B0-----:R-:W4:Y:S04]  /*203d0*/  LDL.LU R0, [R1+0x17c] ;  /* 0x00017c0001007983 */ /* 0x001f280000300800 */
[----:B------:R-:W-:Y:S01]  /*203e0*/  STL [R1+0xa3c], R25 ;  /* 0x000a3c1901007387 */ /* 0x000fe20000100800 */
[----:B------:R-:W-:Y:S01]  /*203f0*/  BAR.SYNC.DEFER_BLOCKING 0x0 ;  /* 0x0000000000007b1d */ /* 0x000fe20000010000 */
[----:B--2---:R-:W-:-:S05]  /*20400*/  F2FP.SATFINITE.E5M2.F32.PACK_AB_MERGE_C R21, R11, R12, RZ ;  /* 0x0000000c0b15723e */ /* 0x004fca00048060ff */
[----:B------:R-:W-:Y:S01]  /*20410*/  STL [R1+0xa40], R21 ;  /* 0x000a401501007387 */ /* 0x000fe20000100800 */
[----:B-----5:R-:W-:-:S05]  /*20420*/  F2FP.SATFINITE.E5M2.F32.PACK_AB_MERGE_C R24, R9, R10, RZ ;  /* 0x0000000a0918723e */ /* 0x020fca00048060ff */
[----:B------:R-:W-:Y:S01]  /*20430*/  STL [R1+0xa44], R24 ;  /* 0x000a441801007387 */ /* 0x000fe20000100800 */
[----:B---3--:R-:W-:-:S05]  /*20440*/  F2FP.SATFINITE.E5M2.F32.PACK_AB_MERGE_C R20, R7, R8, RZ ;  /* 0x000000080714723e */ /* 0x008fca00048060ff */
[----:B------:R-:W-:Y:S01]  /*20450*/  STL [R1+0xa48], R20 ;  /* 0x000a481401007387 */ /* 0x000fe20000100800 */
[----:B----4-:R-:W-:-:S05]  /*20460*/  F2FP.SATFINITE.E5M2.F32.PACK_AB_MERGE_C R23, R5, R6, RZ ;  /* 0x000000060517723e */ /* 0x010fca00048060ff */
[----:B------:R-:W-:Y:S01]  /*20470*/  STL [R1+0xa4c], R23 ;  /* 0x000a4c1701007387 */ /* 0x000fe20000100800 */
[----:B------:R-:W-:-:S05]  /*20480*/  F2FP.SATFINITE.E5M2.F32.PACK_AB_MERGE_C R12, R3, R4, RZ ;  /* 0x00000004030c723e */ /* 0x000fca00048060ff */
[----:B------:R-:W-:Y:S01]  /*20490*/  STL [R1+0xa50], R12 ;  /* 0x000a500c01007387 */ /* 0x000fe20000100800 */
[----:B------:R-:W-:-:S03]  /*204a0*/  F2FP.SATFINITE.E5M2.F32.PACK_AB_MERGE_C R11, R0, R2, RZ ;  /* 0x00000002000b723e */ /* 0x000fc600048060ff */
[----:B------:R-:W2:Y:S04]  /*204b0*/  LDL.LU R29, [R1+0x11c] ;  /* 0x00011c00011d7983 */ /* 0x000ea80000300800 */
[----:B--2---:R0:W-:Y:S04]  /*204c0*/  STL [R1+0xa98], R29 ;  /* 0x000a981d01007387 */ /* 0x0041e80000100800 */
[----:B0-----:R-:W2:Y:S04]  /*204d0*/  LDL.LU R29, [R1+0x114] ;  /* 0x00011400011d7983 */ /* 0x001ea80000300800 */
[----:B--2---:R0:W-:Y:S04]  /*204e0*/  STL [R1+0xaa0], R29 ;  /* 0x000aa01d01007387 */ /* 0x0041e80000100800 */
[----:B0-----:R-:W2:Y:S04]  /*204f0*/  LDL.LU R29, [R1+0x13c] ;  /* 0x00013c00011d7983 */ /* 0x001ea80000300800 */
[----:B--2---:R0:W-:Y:S04]  /*20500*/  STL [R1+0xaa8], R29 ;  /* 0x000aa81d01007387 */ /* 0x0041e80000100800 */
[----:B0-----:R-:W2:Y:S04]  /*20510*/  LDL.LU R29, [R1+0x134] ;  /* 0x00013400011d7983 */ /* 0x001ea80000300800 */
[----:B------:R-:W3:Y:S04]  /*20520*/  LDL.LU R10, [R1+0x104] ;  /* 0x00010400010a7983 */ /* 0x000ee80000300800 */
[----:B---3--:R0:W-:Y:S04]  /*20530*/  STL [R1+0xa94], R10 ;  /* 0x000a940a01007387 */ /* 0x0081e80000100800 */
[----:B0-----:R-:W3:Y:S04]  /*20540*/  LDL.LU R10, [R1+0x118] ;  /* 0x00011800010a7983 */ /* 0x001ee80000300800 */
[----:B---3--:R0:W-:Y:S04]  /*20550*/  STL [R1+0xa9c], R10 ;  /* 0x000a9c0a01007387 */ /* 0x0081e80000100800 */
[----:B0-----:R-:W3:Y:S04]  /*20560*/  LDL.LU R10, [R1+0x110] ;  /* 0x00011000010a7983 */ /* 0x001ee80000300800 */
[----:B---3--:R0:W-:Y:S04]  /*20570*/  STL [R1+0xaa4], R10 ;  /* 0x000aa40a01007387 */ /* 0x0081e80000100800 */
[----:B0-----:R-:W3:Y:S04]  /*20580*/  LDL.LU R10, [R1+0x138] ;  /* 0x00013800010a7983 */ /* 0x001ee80000300800 */
[----:B---3--:R0:W-:Y:S04]  /*20590*/  STL [R1+0xaac], R10 ;  /* 0x000aac0a01007387 */ /* 0x0081e80000100800 */
[----:B0-----:R-:W2:Y:S04]  /*205a0*/  LDL.LU R10, [R1+0x130] ;  /* 0x00013000010a7983 */ /* 0x001ea80000300800 */
[----:B------:R-:W3:Y:S04]  /*205b0*/  LDL.LU R8, [R1+0x10c] ;  /* 0x00010c0001087983 */ /* 0x000ee80000300800 */
[----:B---3--:R0:W-:Y:S04]  /*205c0*/  STL [R1+0xa90], R8 ;  /* 0x000a900801007387 */ /* 0x0081e80000100800 */
[----:B0-----:R-:W3:Y:S04]  /*205d0*/  LDL.LU R8, [R1+0x100] ;  /* 0x0001000001087983 */ /* 0x001ee80000300800 */
[----:B------:R-:W4:Y:S04]  /*205e0*/  LDL.LU R6, [R1+0xf4] ;  /* 0x0000f40001067983 */ /* 0x000f280000300800 */
[----:B----4-:R0:W-:Y:S04]  /*205f0*/  STL [R1+0xa8c], R6 ;  /* 0x000a8c0601007387 */ /* 0x0101e80000100800 */
[----:B0-----:R-:W4:Y:S04]  /*20600*/  LDL.LU R6, [R1+0x108] ;  /* 0x0001080001067983 */ /* 0x001f280000300800 */
[----:B------:R-:W5:Y:S04]  /*20610*/  LDL.LU R4, [R1+0xfc] ;  /* 0x0000fc0001047983 */ /* 0x000f680000300800 */
[----:B-----5:R0:W-:Y:S04]  /*20620*/  STL [R1+0xa88], R4 ;  /* 0x000a880401007387 */ /* 0x0201e80000100800 */
[----:B0-----:R-:W5:Y:S04]  /*20630*/  LDL.LU R4, [R1+0xf0] ;  /* 0x0000f00001047983 */ /* 0x001f680000300800 */
[----:B------:R-:W2:Y:S04]  /*20640*/  LDL.LU R2, [R1+0xe4] ;  /* 0x0000e40001027983 */ /* 0x000ea80000300800 */
[----:B--2---:R0:W-:Y:S04]  /*20650*/  STL [R1+0xa74], R2 ;  /* 0x000a740201007387 */ /* 0x0041e80000100800 */
[----:B0-----:R-:W2:Y:S04]  /*20660*/  LDL.LU R2, [R1+0xac] ;  /* 0x0000ac0001027983 */ /* 0x001ea80000300800 */
[----:B--2---:R0:W-:Y:S04]  /*20670*/  STL [R1+0xa7c], R2 ;  /* 0x000a7c0201007387 */ /* 0x0041e80000100800 */
[----:B0-----:R-:W2:Y:S04]  /*20680*/  LDL.LU R2, [R1+0xa4] ;  /* 0x0000a40001027983 */ /* 0x001ea80000300800 */
[----:B--2---:R0:W-:Y:S04]  /*20690*/  STL [R1+0xa84], R2 ;  /* 0x000a840201007387 */ /* 0x0041e80000100800 */
[----:B0-----:R-:W2:Y:S04]  /*206a0*/  LDL.LU R2, [R1+0xf8] ;  /* 0x0000f80001027983 */ /* 0x001ea80000300800 */
        /* <DEDUP_REMOVED lines=22> */
[----:B------:R0:W-:Y:S04]  /*20810*/  STL [R1+0xa54], R11 ;  /* 0x000a540b01007387 */ /* 0x0001e80000100800 */
[----:B0-----:R-:W2:Y:S01]  /*20820*/  LDL.LU R11, [R1+0x98] ;  /* 0x00009800010b7983 */ /* 0x001ea20000300800 */
[----:B------:R-:W-:-:S03]  /*20830*/  F2FP.SATFINITE.E5M2.F32.PACK_AB_MERGE_C R29, R29, R10, RZ ;  /* 0x0000000a1d1d723e */ /* 0x000fc600048060ff */
[----:B--2---:R0:W-:Y:S04]  /*20840*/  STL [R1+0xa58], R11 ;  /* 0x000a580b01007387 */ /* 0x0041e80000100800 */
[----:B0-----:R-:W2:Y:S04]  /*20850*/  LDL.LU R11, [R1+0x90] ;  /* 0x00009000010b7983 */ /* 0x001ea80000300800 */
        /* <DEDUP_REMOVED lines=17> */
[----:B------:R0:W-:Y:S04]  /*20970*/  STL [R1+0x38], R29 ;  /* 0x0000381d01007387 */ /* 0x0001e80000100800 */
[----:B0-----:R-:W2:Y:S02]  /*20980*/  LDL.LU R29, [R1+0xaa8] ;  /* 0x000aa800011d7983 */ /* 0x001ea40000300800 */
[----:B--2---:R-:W-:-:S02]  /*20990*/  F2FP.SATFINITE.E5M2.F32.PACK_AB_MERGE_C R29, R29, R10, RZ ;  /* 0x0000000a1d1d723e */ /* 0x004fc400048060ff */
[----:B------:R-:W2:Y:S04]  /*209a0*/  LDL.LU R10, [R1+0xaa4] ;  /* 0x000aa400010a7983 */ /* 0x000ea80000300800 */
[----:B------:R0:W-:Y:S04]  /*209b0*/  STL [R1+0x3c], R29 ;  /* 0x00003c1d01007387 */ /* 0x0001e80000100800 */
[----:B0-----:R-:W2:Y:S02]  /*209c0*/  LDL.LU R29, [R1+0xaa0] ;  /* 0x000aa000011d7983 */ /* 0x001ea40000300800 */
[----:B--2---:R-:W-:-:S02]  /*209d0*/  F2FP.SATFINITE.E5M2.F32.PACK_AB_MERGE_C R29, R29, R10, RZ ;  /* 0x0000000a1d1d723e */ /* 0x004fc400048060ff */
[----:B------:R-:W2:Y:S04]  /*209e0*/  LDL.LU R10, [R1+0xa9c] ;  /* 0x000a9c00010a7983 */ /* 0x000ea80000300800 */
[----:B------:R0:W-:Y:S04]  /*209f0*/  STL [R1], R29 ;  /* 0x0000001d01007387 */ /* 0x0001e80000100800 */
[----:B0-----:R-:W2:Y:S02]  /*20a00*/  LDL.LU R29, [R1+0xa98] ;  /* 0x000a9800011d7983 */ /* 0x001ea40000300800 */
[----:B--2---:R-:W-:-:S02]  /*20a10*/  F2FP.SATFINITE.E5M2.F32.PACK_AB_MERGE_C R29, R29, R10, RZ ;  /* 0x0000000a1d1d723e */ /* 0x004fc400048060ff */
[----:B------:R-:W3:Y:S04]  /*20a20*/  LDL.LU R10, [R1+0xa94] ;  /* 0x000a9400010a7983 */ /* 0x000ee80000300800 */
[----:B------:R0:W-:Y:S04]  /*20a30*/  STL [R1+0xa38], R29 ;  /* 0x000a381d01007387 */ /* 0x0001e80000100800 */
[----:B0-----:R-:W2:Y:S01]  /*20a40*/  LDL.LU R29, [R1+0x64] ;  /* 0x00006400011d7983 */ /* 0x001ea20000300800 */
[----:B---3--:R-:W-:-:S03]  /*20a50*/  F2FP.SATFINITE.E5M2.F32.PACK_AB_MERGE_C R10, R10, R8, RZ ;  /* 0x000000080a0a723e */ /* 0x008fc600048060ff */
[----:B------:R-:W4:Y:S02]  /*20a60*/  LDL.LU R8, [R1+0xa90] ;  /* 0x000a900001087983 */ /* 0x000f240000300800 */
[----:B----4-:R-:W-:Y:S02]  /*20a70*/  F2FP.SATFINITE.E5M2.F32.PACK_AB_MERGE_C R8, R8, R6, RZ ;  /* 0x000000060808723e */ /* 0x010fe400048060ff */
[----:B------:R-:W5:Y:S02]  /*20a80*/  LDL.LU R6, [R1+0xa8c] ;  /* 0x000a8c0001067983 */ /* 0x000f640000300800 */
[----:B-----5:R-:W-:Y:S02]  /*20a90*/  F2FP.SATFINITE.E5M2.F32.PACK_AB_MERGE_C R6, R6, R4, RZ ;  /* 0x000000040606723e */ /* 0x020fe400048060ff */
[----:B------:R-:W3:Y:S02]  /*20aa0*/  LDL.LU R4, [R1+0xa88] ;  /* 0x000a880001047983 */ /* 0x000ee40000300800 */
[----:B---3--:R-:W-:-:S02]  /*20ab0*/  F2FP.SATFINITE.E5M2.F32.PACK_AB_MERGE_C R4, R4, R2, RZ ;  /* 0x000000020404723e */ /* 0x008fc400048060ff */
[----:B------:R-:W3:Y:S02]  /*20ac0*/  LDL.LU R2, [R1+0xa84] ;  /* 0x000a840001027983 */ /* 0x000ee40000300800 */
[----:B---3--:R-:W-:Y:S02]  /*20ad0*/  F2FP.SATFINITE.E5M2.F32.PACK_AB_MERGE_C R2, R2, R0, RZ ;  /* 0x000000000202723e */ /* 0x008fe400048060ff */
[----:B------:R-:W3:Y:S04]  /*20ae0*/  LDL.LU R0, [R1+0xa80] ;  /* 0x000a800001007983 */ /* 0x000ee80000300800 */
[----:B------:R0:W-:Y:S04]  /*20af0*/  STL [R1+0x34], R2 ;  /* 0x0000340201007387 */ /* 0x0001e80000100800 */
[----:B0-----:R-:W3:Y:S02]  /*20b00*/  LDL.LU R2, [R1+0xa7c] ;  /* 0x000a7c0001027983 */ /* 0x001ee40000300800 */
[----:B---3--:R-:W-:-:S02]  /*20b10*/  F2FP.SATFINITE.E5M2.F32.PACK_AB_MERGE_C R2, R2, R0, RZ ;  /* 0x000000000202723e */ /* 0x008fc400048060ff */
[----:B------:R-:W3:Y:S04]  /*20b20*/  LDL.LU R0, [R1+0xa78] ;  /* 0x000a780001007983 */ /* 0x000ee80000300800 */
[----:B------:R0:W-:Y:S04]  /*20b30*/  STL [R1+0x30], R2 ;  /* 0x0000300201007387 */ /* 0x0001e80000100800 */
[----:B0-----:R-:W3:Y:S02]  /*20b40*/  LDL.LU R2, [R1+0xa74] ;  /* 0x000a740001027983 */ /* 0x001ee40000300800 */
[----:B---3--:R-:W-:-:S02]  /*20b50*/  F2FP.SATFINITE.E5M2.F32.PACK_AB_MERGE_C R2, R2, R0, RZ ;  /* 0x000000000202723e */ /* 0x008fc400048060ff */
[----:B------:R-:W3:Y:S02]  /*20b60*/  LDL.LU R0, [R1+0xa70] ;  /* 0x000a700001007983 */ /* 0x000ee40000300800 */
[----:B---3--:R-:W-:Y:S02]  /*20b70*/  F2FP.SATFINITE.E5M2.F32.PACK_AB_MERGE_C R0, R0, R3, RZ ;  /* 0x000000030000723e */ /* 0x008fe400048060ff */
[----:B------:R-:W3:Y:S02]  /*20b80*/  LDL.LU R3, [R1+0xa6c] ;  /* 0x000a6c0001037983 */ /* 0x000ee40000300800 */
[----:B---3--:R-:W-:Y:S02]  /*20b90*/  F2FP.SATFINITE.E5M2.F32.PACK_AB_MERGE_C R3, R3, R5, RZ ;  /* 0x000000050303723e */ /* 0x008fe400048060ff */
[----:B------:R-:W3:Y:S02]  /*20ba0*/  LDL.LU R5, [R1+0xa68] ;  /* 0x000a680001057983 */ /* 0x000ee40000300800 */
[----:B---3--:R-:W-:-:S02]  /*20bb0*/  F2FP.SATFINITE.E5M2.F32.PACK_AB_MERGE_C R5, R5, R7, RZ ;  /* 0x000000070505723e */ /* 0x008fc400048060ff */
[----:B------:R-:W3:Y:S02]  /*20bc0*/  LDL.LU R7, [R1+0xa64] ;  /* 0x000a640001077983 */ /* 0x000ee40000300800 */
[----:B---3--:R-:W-:Y:S02]  /*20bd0*/  F2FP.SATFINITE.E5M2.F32.PACK_AB_MERGE_C R7, R7, R9, RZ ;  /* 0x000000090707723e */ /* 0x008fe400048060ff */
[----:B------:R-:W3:Y:S02]  /*20be0*/  LDL.LU R9, [R1+0xa60] ;  /* 0x000a600001097983 */ /* 0x000ee40000300800 */
[----:B---3--:R-:W-:Y:S02]  /*20bf0*/  F2FP.SATFINITE.E5M2.F32.PACK_AB_MERGE_C R9, R9, R27, RZ ;  /* 0x0000001b0909723e */ /* 0x008fe400048060ff */
[----:B------:R-:W3:Y:S02]  /*20c00*/  LDL.LU R27, [R1+0xa5c] ;  /* 0x000a5c00011b7983 */ /* 0x000ee40000300800 */
[----:B---3--:R-:W-:-:S02]  /*20c10*/  F2FP.SATFINITE.E5M2.F32.PACK_AB_MERGE_C R27, R27, R11, RZ ;  /* 0x0000000b1b1b723e */ /* 0x008fc400048060ff */
[----:B------:R-:W3:Y:S01]  /*20c20*/  LDL.LU R11, [R1+0xa58] ;  /* 0x000a5800010b7983 */ /* 0x000ee20000300800 */
[----:B------:R-:W-:-:S03]  /*20c30*/  F2FP.SATFINITE.E5M2.F32.PACK_AB_MERGE_C R13, R13, R23, RZ ;  /* 0x000000170d0d723e */ /* 0x000fc600048060ff */
[----:B------:R0:W-:Y:S01]  /*20c40*/  STL [R1+0x14], R27 ;  /* 0x0000141b01007387 */ /* 0x0001e20000100800 */
[----:B------:R-:W-:Y:S02]  /*20c50*/  F2FP.SATFINITE.E5M2.F32.PACK_AB_MERGE_C R15, R15, R20, RZ ;  /* 0x000000140f0f723e */ /* 0x000fe400048060ff */
[----:B------:R-:W-:Y:S02]  /*20c60*/  F2FP.SATFINITE.E5M2.F32.PACK_AB_MERGE_C R16, R16, R24, RZ ;  /* 0x000000181010723e */ /* 0x000fe400048060ff */
[----:B------:R-:W-:Y:S02]  /*20c70*/  F2FP.SATFINITE.E5M2.F32.PACK_AB_MERGE_C R17, R17, R21, RZ ;  /* 0x000000151111723e */ /* 0x000fe400048060ff */
[----:B------:R-:W-:Y:S01]  /*20c80*/  F2FP.SATFINITE.E5M2.F32.PACK_AB_MERGE_C R18, R18, R25, RZ ;  /* 0x000000191212723e */ /* 0x000fe200048060ff */
[----:B0-----:R-:W0:Y:S01]  /*20c90*/  S2R R27, SR_TID.X ;  /* 0x00000000001b7919 */ /* 0x001e220000002100 */
[----:B--2---:R-:W-:Y:S02]  /*20ca0*/  F2FP.SATFINITE.E5M2.F32.PACK_AB_MERGE_C R29, R29, R26, RZ ;  /* 0x0000001a1d1d723e */ /* 0x004fe400048060ff */
[----:B------:R-:W2:Y:S01]  /*20cb0*/  S2R R26, SR_TID.X ;  /* 0x00000000001a7919 */ /* 0x000ea20000002100 */
[----:B---3--:R-:W-:-:S02]  /*20cc0*/  F2FP.SATFINITE.E5M2.F32.PACK_AB_MERGE_C R12, R12, R11, RZ ;  /* 0x0000000b0c0c723e */ /* 0x008fc400048060ff */
[----:B------:R-:W3:Y:S04]  /*20cd0*/  LDL.LU R11, [R1+0xa54] ;  /* 0x000a5400010b7983 */ /* 0x000ee80000300800 */
[----:B------:R4:W-:Y:S04]  /*20ce0*/  STL [R1+0x28], R12 ;  /* 0x0000280c01007387 */ /* 0x0009e80000100800 */
[----:B----4-:R-:W4:Y:S04]  /*20cf0*/  LDL.LU R12, [R1+0xa50] ;  /* 0x000a5000010c7983 */ /* 0x010f280000300800 */
[----:B------:R-:W5:Y:S01]  /*20d00*/  LDL.LU R23, [R1+0xa4c] ;  /* 0x000a4c0001177983 */ /* 0x000f620000300800 */
[----:B------:R-:W-:Y:S01]  /*20d10*/  F2FP.SATFINITE.E5M2.F32.PACK_AB_MERGE_C R14, R14, R22, RZ ;  /* 0x000000160e0e723e */ /* 0x000fe200048060ff */
[----:B0-----:R-:W-:-:S02]  /*20d20*/  IMAD.SHL.U32 R22, R27, 0x400, RZ ;  /* 0x000004001b167824 */ /* 0x001fc400078e00ff */
[----:B------:R-:W5:Y:S04]  /*20d30*/  LDL.LU R20, [R1+0xa48] ;  /* 0x000a480001147983 */ /* 0x000f680000300800 */
[----:B------:R-:W5:Y:S04]  /*20d40*/  LDL.LU R24, [R1+0xa44] ;  /* 0x000a440001187983 */ /* 0x000f680000300800 */
[----:B------:R-:W5:Y:S01]  /*20d50*/  LDL.LU R21, [R1+0xa40] ;  /* 0x000a400001157983 */ /* 0x000f620000300800 */
[----:B------:R-:W-:Y:S02]  /*20d60*/  F2FP.SATFINITE.E5M2.F32.PACK_AB_MERGE_C R19, R19, R28, RZ ;  /* 0x0000001c1313723e */ /* 0x000fe400048060ff */
[----:B------:R-:W-:Y:S01]  /*20d70*/  LOP3.LUT R22, R22, 0x6000, RZ, 0xc0, !PT ;  /* 0x0000600016167812 */ /* 0x000fe200078ec0ff */
[----:B------:R-:W5:Y:S01]  /*20d80*/  LDL.LU R25, [R1+0xa3c] ;  /* 0x000a3c0001197983 */ /* 0x000f620000300800 */
[----:B--2---:R-:W-:-:S03]  /*20d90*/  LOP3.LUT R26, R26, 0x7f, RZ, 0xc0, !PT ;  /* 0x0000007f1a1a7812 */ /* 0x004fc600078ec0ff */
[----:B------:R0:W-:Y:S02]  /*20da0*/  STL [R1+0xa2c], R19 ;  /* 0x000a2c1301007387 */ /* 0x0001e40000100800 */
[----:B------:R-:W-:Y:S02]  /*20db0*/  IMAD R22, R26, 0x4, R22 ;  /* 0x000000041a167824 */ /* 0x000fe400078e0216 */
[----:B------:R5:W-:Y:S01]  /*20dc0*/  STL [R1+0x10], R29 ;  /* 0x0000101d01007387 */ /* 0x000be20000100800 */
[----:B------:R-:W-:-:S03]  /*20dd0*/  IMAD.SHL.U32 R26, R27, 0x10, RZ ;  /* 0x000000101b1a7824 */ /* 0x000fc600078e00ff */
[----:B0-----:R-:W2:Y:S01]  /*20de0*/  LDL.LU R19, [R1+0xa18] ;  /* 0x000a180001137983 */ /* 0x001ea20000300800 */
[----:B------:R-:W-:Y:S02]  /*20df0*/  LOP3.LUT R2, R2, 0xffff, RZ, 0xc0, !PT ;  /* 0x0000ffff02027812 */ /* 0x000fe400078ec0ff */
[----:B------:R-:W-:Y:S02]  /*20e00*/  LOP3.LUT R7, R7, 0xffff, RZ, 0xc0, !PT ;  /* 0x0000ffff07077812 */ /* 0x000fe400078ec0ff */
[----:B------:R-:W-:Y:S02]  /*20e10*/  LOP3.LUT R3, R3, 0xffff, RZ, 0xc0, !PT ;  /* 0x0000ffff03037812 */ /* 0x000fe400078ec0ff */
[----:B---3--:R-:W-:Y:S02]  /*20e20*/  LOP3.LUT R27, R11, 0xffff, RZ, 0xc0, !PT ;  /* 0x0000ffff0b1b7812 */ /* 0x008fe400078ec0ff */
[----:B------:R-:W-:Y:S02]  /*20e30*/  PRMT R11, R7, 0x3340, R1 ;  /* 0x00003340070b7816 */ /* 0x000fe40000000001 */
[----:B----4-:R-:W-:-:S02]  /*20e40*/  LOP3.LUT R12, R12, 0xffff, RZ, 0xc0, !PT ;  /* 0x0000ffff0c0c7812 */ /* 0x010fc400078ec0ff */
[----:B-----5:R-:W-:Y:S02]  /*20e50*/  LOP3.LUT R29, R23, 0xffff, RZ, 0xc0, !PT ;  /* 0x0000ffff171d7812 */ /* 0x020fe400078ec0ff */
[----:B------:R-:W-:Y:S02]  /*20e60*/  LOP3.LUT R23, R26, 0x1e00, RZ, 0xc0, !PT ;  /* 0x00001e001a177812 */ /* 0x000fe400078ec0ff */
[----:B------:R-:W-:Y:S02]  /*20e70*/  LOP3.LUT R20, R20, 0xffff, RZ, 0xc0, !PT ;  /* 0x0000ffff14147812 */ /* 0x000fe400078ec0ff */
[----:B------:R-:W-:Y:S02]  /*20e80*/  PRMT R26, R27, 0x3340, R1 ;  /* 0x000033401b1a7816 */ /* 0x000fe40000000001 */
[----:B------:R-:W-:Y:S02]  /*20e90*/  LOP3.LUT R28, R24, 0xffff, RZ, 0xc0, !PT ;  /* 0x0000ffff181c7812 */ /* 0x000fe400078ec0ff */
[----:B------:R-:W0:Y:S01]  /*20ea0*/  S2R R24, SR_TID.X ;  /* 0x0000000000187919 */ /* 0x000e220000002100 */
[----:B------:R-:W-:-:S02]  /*20eb0*/  LOP3.LUT R21, R21, 0xffff, RZ, 0xc0, !PT ;  /* 0x0000ffff15157812 */ /* 0x000fc400078ec0ff */
[----:B------:R3:W-:Y:S01]  /*20ec0*/  STL [R1+0xc], R28 ;  /* 0x00000c1c01007387 */ /* 0x0007e20000100800 */
[----:B------:R-:W-:-:S03]  /*20ed0*/  PRMT R25, R12, 0x3340, R25 ;  /* 0x000033400c197816 */ /* 0x000fc60000000019 */
[----:B------:R4:W-:Y:S04]  /*20ee0*/  STL [R1+0x8], R29 ;  /* 0x0000081d01007387 */ /* 0x0009e80000100800 */
[----:B------:R5:W-:Y:S01]  /*20ef0*/  STL [R1+0x4], R27 ;  /* 0x0000041b01007387 */ /* 0x000be20000100800 */
[----:B---3--:R-:W-:-:S03]  /*20f00*/  PRMT R28, R28, 0x3340, R29 ;  /* 0x000033401c1c7816 */ /* 0x008fc6000000001d */
[----:B----4-:R-:W3:Y:S01]  /*20f10*/  LDL.LU R29, [R1+0xa38] ;  /* 0x000a3800011d7983 */ /* 0x010ee20000300800 */
[----:B-----5:R-:W-:Y:S02]  /*20f20*/  PRMT R27, R2, 0x3340, R3 ;  /* 0x00003340021b7816 */ /* 0x020fe40000000003 */
[----:B0-----:R-:W-:Y:S02]  /*20f30*/  LOP3.LUT R23, R23, 0x1c, R24, 0xf8, !PT ;  /* 0x0000001c17177812 */ /* 0x001fe400078ef818 */
[----:B------:R-:W-:-:S04]  /*20f40*/  PRMT R24, R21, 0x3340, R20 ;  /* 0x0000334015187816 */ /* 0x000fc80000000014 */
[----:B------:R-:W-:Y:S02]  /*20f50*/  PRMT R24, R24, 0x5410, R25 ;  /* 0x0000541018187816 */ /* 0x000fe40000000019 */
[----:B------:R-:W4:Y:S01]  /*20f60*/  LDL.LU R25, [R1] ;  /* 0x0000000001197983 */ /* 0x000f220000300800 */
[----:B--2---:R-:W-:Y:S02]  /*20f70*/  LOP3.LUT R23, R23, 0x60, R19, 0xf8, !PT ;  /* 0x0000006017177812 */ /* 0x004fe400078ef813 */
[----:B------:R-:W-:Y:S01]  /*20f80*/  PRMT R19, R27, 0x5410, R11 ;  /* 0x000054101b137816 */ /* 0x000fe2000000000b */
[----:B------:R-:W-:Y:S01]  /*20f90*/  STL [R1+0x24], R24 ;  /* 0x0000241801007387 */ /* 0x000fe20000100800 */
[----:B------:R-:W-:Y:S02]  /*20fa0*/  LOP3.LUT R0, R0, 0xffff, RZ, 0xc0, !PT ;  /* 0x0000ffff00007812 */ /* 0x000fe400078ec0ff */
[----:B------:R-:W-:Y:S01]  /*20fb0*/  LOP3.LUT R5, R5, 0xffff, RZ, 0xc0, !PT ;  /* 0x0000ffff05057812 */ /* 0x000fe200078ec0ff */
[----:B------:R-:W-:Y:S01]  /*20fc0*/  STL [R1+0xa30], R23 ;  /* 0x000a301701007387 */ /* 0x000fe20000100800 */
[----:B------:R-:W-:-:S03]  /*20fd0*/  LOP3.LUT R9, R9, 0xffff, RZ, 0xc0, !PT ;  /* 0x0000ffff09097812 */ /* 0x000fc600078ec0ff */
[----:B------:R0:W-:Y:S02]  /*20fe0*/  STL [R1+0xa34], R19 ;  /* 0x000a341301007387 */ /* 0x0001e40000100800 */
[----:B0-----:R-:W-:Y:S02]  /*20ff0*/  PRMT R19, R28, 0x5410, R26 ;  /* 0x000054101c137816 */ /* 0x001fe4000000001a */
[----:B------:R-:W-:Y:S02]  /*21000*/  PRMT R28, R9, 0x3340, R1 ;  /* 0x00003340091c7816 */ /* 0x000fe40000000001 */
[----:B------:R-:W-:Y:S01]  /*21010*/  LOP3.LUT R10, R10, 0xffff, RZ, 0xc0, !PT ;  /* 0x0000ffff0a0a7812 */ /* 0x000fe200078ec0ff */
[----:B------:R0:W-:Y:S01]  /*21020*/  STL [R1+0x18], R19 ;  /* 0x0000181301007387 */ /* 0x0001e20000100800 */
[----:B------:R-:W-:Y:S02]  /*21030*/  LOP3.LUT R6, R6, 0xffff, RZ, 0xc0, !PT ;  /* 0x0000ffff06067812 */ /* 0x000fe400078ec0ff */
[----:B------:R-:W-:-:S02]  /*21040*/  LOP3.LUT R13, R13, 0xffff, RZ, 0xc0, !PT ;  /* 0x0000ffff0d0d7812 */ /* 0x000fc400078ec0ff */
[----:B------:R-:W-:Y:S02]  /*21050*/  LOP3.LUT R17, R17, 0xffff, RZ, 0xc0, !PT ;  /* 0x0000ffff11117812 */ /* 0x000fe400078ec0ff */
[----:B------:R-:W-:Y:S02]  /*21060*/  LOP3.LUT R15, R15, 0xffff, RZ, 0xc0, !PT ;  /* 0x0000ffff0f0f7812 */ /* 0x000fe400078ec0ff */
[----:B------:R-:W-:Y:S02]  /*21070*/  LOP3.LUT R23, R4, 0xffff, RZ, 0xc0, !PT ;  /* 0x0000ffff04177812 */ /* 0x000fe400078ec0ff */
[----:B0-----:R-:W-:Y:S02]  /*21080*/  LOP3.LUT R19, R8, 0xffff, RZ, 0xc0, !PT ;  /* 0x0000ffff08137812 */ /* 0x001fe400078ec0ff */
[--C-:B------:R-:W-:Y:S02]  /*21090*/  PRMT R27, R6, 0x3340, R1.reuse ;  /* 0x00003340061b7816 */ /* 0x100fe40000000001 */
[----:B------:R-:W-:-:S02]  /*210a0*/  PRMT R4, R17, 0x3340, R1 ;  /* 0x0000334011047816 */ /* 0x000fc40000000001 */
[----:B------:R-:W-:Y:S02]  /*210b0*/  PRMT R8, R23, 0x3340, R1 ;  /* 0x0000334017087816 */ /* 0x000fe40000000001 */
[----:B------:R-:W-:Y:S02]  /*210c0*/  LOP3.LUT R14, R14, 0xffff, RZ, 0xc0, !PT ;  /* 0x0000ffff0e0e7812 */ /* 0x000fe400078ec0ff */
[----:B------:R-:W-:Y:S02]  /*210d0*/  LOP3.LUT R16, R16, 0xffff, RZ, 0xc0, !PT ;  /* 0x0000ffff10107812 */ /* 0x000fe400078ec0ff */
[----:B------:R-:W-:Y:S02]  /*210e0*/  LOP3.LUT R18, R18, 0xffff, RZ, 0xc0, !PT ;  /* 0x0000ffff12127812 */ /* 0x000fe400078ec0ff */
[----:B---3--:R-:W-:Y:S02]  /*210f0*/  LOP3.LUT R11, R29, 0xffff, RZ, 0xc0, !PT ;  /* 0x0000ffff1d0b7812 */ /* 0x008fe400078ec0ff */
[----:B------:R-:W-:-:S04]  /*21100*/  PRMT R29, R0, 0x3340, R5 ;  /* 0x00003340001d7816 */ /* 0x000fc80000000005 */
[----:B------:R-:W-:Y:S02]  /*21110*/  PRMT R28, R29, 0x5410, R28 ;  /* 0x000054101d1c7816 */ /* 0x000fe4000000001c */
[----:B------:R-:W0:Y:S01]  /*21120*/  S2R R29, SR_TID.X ;  /* 0x00000000001d7919 */ /* 0x000e220000002100 */
[----:B------:R2:W-:Y:S01]  /*21130*/  STL [R1+0x2c], R11 ;  /* 0x00002c0b01007387 */ /* 0x0005e20000100800 */
[----:B----4-:R-:W-:Y:S02]  /*21140*/  LOP3.LUT R24, R25, 0xffff, RZ, 0xc0, !PT ;  /* 0x0000ffff19187812 */ /* 0x010fe400078ec0ff */
[----:B------:R-:W-:Y:S02]  /*21150*/  PRMT R25, R13, 0x3340, R15 ;  /* 0x000033400d197816 */ /* 0x000fe4000000000f */
[----:B------:R-:W-:Y:S02]  /*21160*/  PRMT R26, R24, 0x3340, R10 ;  /* 0x00003340181a7816 */ /* 0x000fe4000000000a */
[----:B--2---:R-:W-:-:S02]  /*21170*/  PRMT R11, R11, 0x3340, R19 ;  /* 0x000033400b0b7816 */ /* 0x004fc40000000013 */
[----:B------:R-:W-:Y:S02]  /*21180*/  PRMT R26, R26, 0x5410, R27 ;  /* 0x000054101a1a7816 */ /* 0x000fe4000000001b */
[----:B------:R-:W-:Y:S02]  /*21190*/  PRMT R4, R25, 0x5410, R4 ;  /* 0x0000541019047816 */ /* 0x000fe40000000004 */
[----:B------:R-:W-:Y:S02]  /*211a0*/  PRMT R8, R11, 0x5410, R8 ;  /* 0x000054100b087816 */ /* 0x000fe40000000008 */
[----:B------:R-:W-:Y:S02]  /*211b0*/  SHF.R.U32.HI R27, RZ, 0x8, R20 ;  /* 0x00000008ff1b7819 */ /* 0x000fe40000011614 */
[----:B------:R-:W-:Y:S02]  /*211c0*/  PRMT R25, R14, 0x3340, R16 ;  /* 0x000033400e197816 */ /* 0x000fe40000000010 */
[----:B0-----:R-:W-:-:S02]  /*211d0*/  LOP3.LUT R29, R29, 0x180, RZ, 0xc0, !PT ;  /* 0x000001801d1d7812 */ /* 0x001fc400078ec0ff */
[----:B------:R-:W-:Y:S02]  /*211e0*/  SHF.R.U32.HI R11, RZ, 0x8, R12 ;  /* 0x00000008ff0b7819 */ /* 0x000fe4000001160c */
[----:B------:R-:W-:Y:S02]  /*211f0*/  PRMT R20, R18, 0x3340, R1 ;  /* 0x0000334012147816 */ /* 0x000fe40000000001 */
[----:B------:R-:W-:Y:S02]  /*21200*/  SHF.R.U32.HI R29, RZ, 0x2, R29 ;  /* 0x00000002ff1d7819 */ /* 0x000fe4000001161d */
[----:B------:R-:W-:Y:S02]  /*21210*/  LOP3.LUT R12, R27, 0xffff, RZ, 0xc0, !PT ;  /* 0x0000ffff1b0c7812 */ /* 0x000fe400078ec0ff */
[----:B------:R-:W-:Y:S02]  /*21220*/  LOP3.LUT R27, R11, 0xffff, RZ, 0xc0, !PT ;  /* 0x0000ffff0b1b7812 */ /* 0x000fe400078ec0ff */
[----:B------:R-:W-:-:S02]  /*21230*/  PRMT R20, R25, 0x5410, R20 ;  /* 0x0000541019147816 */ /* 0x000fc40000000014 */
[----:B------:R-:W2:Y:S01]  /*21240*/  LDL.LU R25, [R1+0x4] ;  /* 0x0000040001197983 */ /* 0x000ea20000300800 */
[----:B------:R-:W-:-:S03]  /*21250*/  LOP3.LUT R11, R22, R29, RZ, 0x3c, !PT ;  /* 0x0000001d160b7212 */ /* 0x000fc600078e3cff */
[----:B------:R-:W3:Y:S04]  /*21260*/  LDL.LU R22, [R1+0xc] ;  /* 0x00000c0001167983 */ /* 0x000ee80000300800 */
[----:B------:R-:W4:Y:S01]  /*21270*/  LDL.LU R29, [R1+0x8] ;  /* 0x00000800011d7983 */ /* 0x000f220000300800 */
[----:B------:R-:W-:Y:S02]  /*21280*/  SHF.R.U32.HI R21, RZ, 0x8, R21 ;  /* 0x00000008ff157819 */ /* 0x000fe40000011615 */
[----:B------:R-:W-:Y:S02]  /*21290*/  SHF.R.U32.HI R3, RZ, 0x8, R3 ;  /* 0x00000008ff037819 */ /* 0x000fe40000011603 */
[----:B------:R-:W-:Y:S02]  /*212a0*/  SHF.R.U32.HI R2, RZ, 0x8, R2 ;  /* 0x00000008ff027819 */ /* 0x000fe40000011602 */
[----:B------:R-:W-:-:S02]  /*212b0*/  LOP3.LUT R21, R21, 0xffff, RZ, 0xc0, !PT ;  /* 0x0000ffff15157812 */ /* 0x000fc400078ec0ff */
[----:B------:R-:W-:Y:S02]  /*212c0*/  LOP3.LUT R3, R3, 0xffff, RZ, 0xc0, !PT ;  /* 0x0000ffff03037812 */ /* 0x000fe400078ec0ff */
[----:B------:R-:W-:Y:S02]  /*212d0*/  LOP3.LUT R2, R2, 0xffff, RZ, 0xc0, !PT ;  /* 0x0000ffff02027812 */ /* 0x000fe400078ec0ff */
[----:B------:R-:W-:Y:S02]  /*212e0*/  PRMT R12, R21, 0x3340, R12 ;  /* 0x00003340150c7816 */ /* 0x000fe4000000000c */
[----:B------:R-:W-:Y:S02]  /*212f0*/  PRMT R2, R2, 0x3340, R3 ;  /* 0x0000334002027816 */ /* 0x000fe40000000003 */
[----:B---3--:R-:W-:Y:S02]  /*21300*/  SHF.R.U32.HI R21, RZ, 0x8, R22 ;  /* 0x00000008ff157819 */ /* 0x008fe40000011616 */
[----:B----4-:R-:W-:-:S02]  /*21310*/  SHF.R.U32.HI R22, RZ, 0x8, R29 ;  /* 0x00000008ff167819 */ /* 0x010fc4000001161d */
[----:B------:R-:W3:Y:S04]  /*21320*/  LDL.LU R29, [R1+0x38] ;  /* 0x00003800011d7983 */ /* 0x000ee80000300800 */
[----:B------:R-:W4:Y:S01]  /*21330*/  LDL.LU R3, [R1+0x2c] ;  /* 0x00002c0001037983 */ /* 0x000f220000300800 */
[----:B------:R-:W-:Y:S02]  /*21340*/  SHF.R.U32.HI R0, RZ, 0x8, R0 ;  /* 0x00000008ff007819 */ /* 0x000fe40000011600 */
[----:B------:R-:W-:Y:S02]  /*21350*/  SHF.R.U32.HI R5, RZ, 0x8, R5 ;  /* 0x00000008ff057819 */ /* 0x000fe40000011605 */
[----:B------:R-:W-:Y:S02]  /*21360*/  LOP3.LUT R22, R22, 0xffff, RZ, 0xc0, !PT ;  /* 0x0000ffff16167812 */ /* 0x000fe400078ec0ff */
[----:B------:R-:W-:-:S02]  /*21370*/  LOP3.LUT R21, R21, 0xffff, RZ, 0xc0, !PT ;  /* 0x0000ffff15157812 */ /* 0x000fc400078ec0ff */
[----:B------:R-:W-:Y:S02]  /*21380*/  LOP3.LUT R5, R5, 0xffff, RZ, 0xc0, !PT ;  /* 0x0000ffff05057812 */ /* 0x000fe400078ec0ff */
[----:B------:R-:W-:Y:S02]  /*21390*/  LOP3.LUT R0, R0, 0xffff, RZ, 0xc0, !PT ;  /* 0x0000ffff00007812 */ /* 0x000fe400078ec0ff */
[----:B------:R-:W-:Y:S02]  /*213a0*/  SHF.R.U32.HI R13, RZ, 0x8, R13 ;  /* 0x00000008ff0d7819 */ /* 0x000fe4000001160d */
[----:B------:R-:W-:Y:S02]  /*213b0*/  SHF.R.U32.HI R15, RZ, 0x8, R15 ;  /* 0x00000008ff0f7819 */ /* 0x000fe4000001160f */
[----:B------:R-:W-:Y:S02]  /*213c0*/  PRMT R21, R21, 0x3340, R22 ;  /* 0x0000334015157816 */ /* 0x000fe40000000016 */
[----:B------:R-:W-:-:S02]  /*213d0*/  SHF.R.U32.HI R22, RZ, 0x8, R17 ;  /* 0x00000008ff167819 */ /* 0x000fc40000011611 */
[----:B------:R-:W-:Y:S02]  /*213e0*/  SHF.R.U32.HI R24, RZ, 0x8, R24 ;  /* 0x00000008ff187819 */ /* 0x000fe40000011618 */
[----:B------:R-:W-:Y:S02]  /*213f0*/  SHF.R.U32.HI R10, RZ, 0x8, R10 ;  /* 0x00000008ff0a7819 */ /* 0x000fe4000001160a */
[----:B------:R-:W-:Y:S02]  /*21400*/  PRMT R0, R0, 0x3340, R5 ;  /* 0x0000334000007816 */ /* 0x000fe40000000005 */
[----:B------:R-:W-:Y:S02]  /*21410*/  SHF.R.U32.HI R17, RZ, 0x8, R19 ;  /* 0x00000008ff117819 */ /* 0x000fe40000011613 */
[----:B------:R-:W-:Y:S01]  /*21420*/  SHF.R.U32.HI R5, RZ, 0x8, R23 ;  /* 0x00000008ff057819 */ /* 0x000fe20000011617 */
[----:B------:R-:W5:Y:S01]  /*21430*/  LDL.LU R19, [R1+0xa34] ;  /* 0x000a340001137983 */ /* 0x000f620000300800 */
[----:B------:R-:W-:-:S02]  /*21440*/  LOP3.LUT R15, R15, 0xffff, RZ, 0xc0, !PT ;  /* 0x0000ffff0f0f7812 */ /* 0x000fc400078ec0ff */
[----:B------:R-:W-:Y:S01]  /*21450*/  LOP3.LUT R13, R13, 0xffff, RZ, 0xc0, !PT ;  /* 0x0000ffff0d0d7812 */ /* 0x000fe200078ec0ff */
[----:B------:R-:W2:Y:S01]  /*21460*/  LDL.LU R23, [R1+0xa30] ;  /* 0x000a300001177983 */ /* 0x000ea20000300800 */
[----:B------:R-:W-:Y:S02]  /*21470*/  LOP3.LUT R10, R10, 0xffff, RZ, 0xc0, !PT ;  /* 0x0000ffff0a0a7812 */ /* 0x000fe400078ec0ff */
[----:B------:R-:W-:Y:S02]  /*21480*/  LOP3.LUT R24, R24, 0xffff, RZ, 0xc0, !PT ;  /* 0x0000ffff18187812 */ /* 0x000fe400078ec0ff */
[----:B------:R-:W-:Y:S02]  /*21490*/  LOP3.LUT R17, R17, 0xffff, RZ, 0xc0, !PT ;  /* 0x0000ffff11117812 */ /* 0x000fe400078ec0ff */
[----:B------:R-:W-:Y:S02]  /*214a0*/  PRMT R13, R13, 0x3340, R15 ;  /* 0x000033400d0d7816 */ /* 0x000fe4000000000f */
[----:B------:R-:W-:-:S02]  /*214b0*/  LOP3.LUT R5, R5, 0xffff, RZ, 0xc0, !PT ;  /* 0x0000ffff05057812 */ /* 0x000fc400078ec0ff */
[----:B------:R-:W-:Y:S02]  /*214c0*/  SHF.R.U32.HI R15, RZ, 0x8, R16 ;  /* 0x00000008ff0f7819 */ /* 0x000fe40000011610 */
[----:B------:R-:W-:Y:S02]  /*214d0*/  PRMT R10, R24, 0x3340, R10 ;  /* 0x00003340180a7816 */ /* 0x000fe4000000000a */
[----:B------:R-:W-:Y:S02]  /*214e0*/  SHF.R.U32.HI R24, RZ, 0x8, R14 ;  /* 0x00000008ff187819 */ /* 0x000fe4000001160e */
[----:B------:R-:W2:Y:S01]  /*214f0*/  LDL.LU R14, [R1+0x14] ;  /* 0x00001400010e7983 */ /* 0x000ea20000300800 */
[----:B------:R-:W-:Y:S02]  /*21500*/  SHF.R.U32.HI R16, RZ, 0x8, R18 ;  /* 0x00000008ff107819 */ /* 0x000fe40000011612 */
[----:B------:R-:W-:Y:S02]  /*21510*/  LOP3.LUT R18, R15, 0xffff, RZ, 0xc0, !PT ;  /* 0x0000ffff0f127812 */ /* 0x000fe400078ec0ff */
[----:B----4-:R-:W-:-:S04]  /*21520*/  SHF.R.U32.HI R3, RZ, 0x8, R3 ;  /* 0x00000008ff037819 */ /* 0x010fc80000011603 */
[----:B------:R-:W-:-:S04]  /*21530*/  LOP3.LUT R3, R3, 0xffff, RZ, 0xc0, !PT ;  /* 0x0000ffff03037812 */ /* 0x000fc800078ec0ff */
[----:B------:R-:W-:Y:S02]  /*21540*/  PRMT R17, R3, 0x3340, R17 ;  /* 0x0000334003117816 */ /* 0x000fe40000000011 */
[----:B------:R-:W-:Y:S02]  /*21550*/  PRMT R3, R5, 0x3340, R1 ;  /* 0x0000334005037816 */ /* 0x000fe40000000001 */
[----:B---3--:R-:W-:Y:S02]  /*21560*/  LOP3.LUT R5, R29, 0xffff, RZ, 0xc0, !PT ;  /* 0x0000ffff1d057812 */ /* 0x008fe400078ec0ff */
[----:B------:R-:W3:Y:S04]  /*21570*/  LDL.LU R29, [R1+0x30] ;  /* 0x00003000011d7983 */ /* 0x000ee80000300800 */
[----:B------:R-:W4:Y:S01]  /*21580*/  LDL.LU R15, [R1+0x24] ;  /* 0x00002400010f7983 */ /* 0x000f220000300800 */
[----:B------:R-:W-:Y:S01]  /*21590*/  SHF.R.U32.HI R7, RZ, 0x8, R7 ;  /* 0x00000008ff077819 */ /* 0x000fe20000011607 */
[----:B------:R-:W-:Y:S01]  /*215a0*/  ULEA UR4, UR5, UR4, 0x18 ;  /* 0x0000000405047291 */ /* 0x000fe2000f8ec0ff */
[----:B------:R-:W-:Y:S01]  /*215b0*/  LOP3.LUT R24, R24, 0xffff, RZ, 0xc0, !PT ;  /* 0x0000ffff18187812 */ /* 0x000fe200078ec0ff */
[----:B------:R-:W0:Y:S01]  /*215c0*/  LDCU UR5, c[0x0][0x3b4] ;  /* 0x00007680ff0577ac */ /* 0x000e220008000800 */
[----:B------:R-:W-:-:S02]  /*215d0*/  LOP3.LUT R7, R7, 0xffff, RZ, 0xc0, !PT ;  /* 0x0000ffff07077812 */ /* 0x000fc400078ec0ff */
[--C-:B------:R-:W-:Y:S02]  /*215e0*/  PRMT R27, R27, 0x3340, R1.reuse ;  /* 0x000033401b1b7816 */ /* 0x100fe40000000001 */
[----:B------:R-:W-:Y:S02]  /*215f0*/  PRMT R24, R24, 0x3340, R18 ;  /* 0x0000334018187816 */ /* 0x000fe40000000012 */
[----:B------:R-:W-:Y:S02]  /*21600*/  PRMT R7, R7, 0x3340, R1 ;  /* 0x0000334007077816 */ /* 0x000fe40000000001 */
[----:B------:R-:W-:Y:S02]  /*21610*/  PRMT R12, R12, 0x5410, R27 ;  /* 0x000054100c0c7816 */ /* 0x000fe4000000001b */
[----:B------:R-:W-:Y:S02]  /*21620*/  PRMT R2, R2, 0x5410, R7 ;  /* 0x0000541002027816 */ /* 0x000fe40000000007 */
[----:B--2---:R-:W-:-:S04]  /*21630*/  LOP3.LUT R14, R14, 0xffff, RZ, 0xc0, !PT ;  /* 0x0000ffff0e0e7812 */ /* 0x004fc800078ec0ff */
[----:B-----5:R-:W-:Y:S02]  /*21640*/  PRMT R18, R19, 0x4210, R14 ;  /* 0x0000421013127816 */ /* 0x020fe4000000000e */
[----:B------:R-:W2:Y:S04]  /*21650*/  LDL.LU R19, [R1+0xa2c] ;  /* 0x000a2c0001137983 */ /* 0x000ea80000300800 */
[----:B------:R-:W-:Y:S01]  /*21660*/  STS [R23+UR4+0x80], R18 ;  /* 0x0000801217007988 */ /* 0x000fe20008000804 */
[----:B------:R-:W-:-:S04]  /*21670*/  SHF.R.U32.HI R25, RZ, 0x8, R25 ;  /* 0x00000008ff197819 */ /* 0x000fc80000011619 */
[----:B------:R-:W-:-:S04]  /*21680*/  LOP3.LUT R25, R25, 0xffff, RZ, 0xc0, !PT ;  /* 0x0000ffff19197812 */ /* 0x000fc800078ec0ff */
[----:B------:R-:W-:-:S04]  /*21690*/  PRMT R25, R25, 0x3340, R1 ;  /* 0x0000334019197816 */ /* 0x000fc80000000001 */
[----:B------:R-:W-:Y:S02]  /*216a0*/  PRMT R21, R21, 0x5410, R25 ;  /* 0x0000541015157816 */ /* 0x000fe40000000019 */
[----:B------:R-:W-:Y:S02]  /*216b0*/  PRMT R2, R2, 0x5210, R14 ;  /* 0x0000521002027816 */ /* 0x000fe4000000000e */
[----:B----4-:R-:W-:-:S05]  /*216c0*/  PRMT R15, R15, 0x4210, R5 ;  /* 0x000042100f0f7816 */ /* 0x010fca0000000005 */
[----:B------:R4:W-:Y:S04]  /*216d0*/  STS [R23+UR4], R15 ;  /* 0x0000000f17007988 */ /* 0x0009e80008000804 */
[----:B----4-:R-:W4:Y:S04]  /*216e0*/  LDL.LU R15, [R1+0x10] ;  /* 0x00001000010f7983 */ /* 0x010f280000300800 */
[----:B------:R-:W5:Y:S04]  /*216f0*/  LDL.LU R27, [R1+0x34] ;  /* 0x00003400011b7983 */ /* 0x000f680000300800 */
[----:B------:R-:W2:Y:S04]  /*21700*/  LDL.LU R18, [R1+0x18] ;  /* 0x0000180001127983 */ /* 0x000ea80000300800 */
[----:B------:R-:W2:Y:S04]  /*21710*/  LDL.LU R7, [R1+0x3c] ;  /* 0x00003c0001077983 */ /* 0x000ea80000300800 */
[----:B------:R-:W3:Y:S04]  /*21720*/  LDL.LU R25, [R1+0x28] ;  /* 0x0000280001197983 */ /* 0x000ee80000300800 */
[----:B------:R-:W3:Y:S01]  /*21730*/  LDL.LU R14, [R1+0x994] ;  /* 0x00099400010e7983 */ /* 0x000ee20000300800 */
[----:B------:R-:W-:-:S02]  /*21740*/  SHF.R.U32.HI R9, RZ, 0x8, R9 ;  /* 0x00000008ff097819 */ /* 0x000fc40000011609 */
[----:B------:R-:W-:Y:S02]  /*21750*/  SHF.R.U32.HI R6, RZ, 0x8, R6 ;  /* 0x00000008ff067819 */ /* 0x000fe40000011606 */
[----:B------:R-:W-:Y:S02]  /*21760*/  LOP3.LUT R9, R9, 0xffff, RZ, 0xc0, !PT ;  /* 0x0000ffff09097812 */ /* 0x000fe400078ec0ff */
[----:B------:R-:W-:Y:S02]  /*21770*/  LOP3.LUT R6, R6, 0xffff, RZ, 0xc0, !PT ;  /* 0x0000ffff06067812 */ /* 0x000fe400078ec0ff */
[--C-:B------:R-:W-:Y:S02]  /*21780*/  PRMT R9, R9, 0x3340, R1.reuse ;  /* 0x0000334009097816 */ /* 0x100fe40000000001 */
[----:B------:R-:W-:Y:S02]  /*21790*/  PRMT R6, R6, 0x3340, R1 ;  /* 0x0000334006067816 */ /* 0x000fe40000000001 */
[----:B------:R-:W-:-:S02]  /*217a0*/  PRMT R0, R0, 0x5410, R9 ;  /* 0x0000541000007816 */ /* 0x000fc40000000009 */
[----:B------:R-:W-:Y:S02]  /*217b0*/  PRMT R6, R10, 0x5410, R6 ;  /* 0x000054100a067816 */ /* 0x000fe40000000006 */
[----:B------:R-:W-:Y:S02]  /*217c0*/  LOP3.LUT R22, R22, 0xffff, RZ, 0xc0, !PT ;  /* 0x0000ffff16167812 */ /* 0x000fe400078ec0ff */
[----:B------:R-:W-:Y:S02]  /*217d0*/  PRMT R12, R12, 0x5210, R5 ;  /* 0x000052100c0c7816 */ /* 0x000fe40000000005 */
[----:B------:R-:W-:-:S04]  /*217e0*/  PRMT R22, R22, 0x3340, R1 ;  /* 0x0000334016167816 */ /* 0x000fc80000000001 */
[----:B------:R-:W-:Y:S01]  /*217f0*/  PRMT R13, R13, 0x5410, R22 ;  /* 0x000054100d0d7816 */ /* 0x000fe20000000016 */
[----:B------:R-:W-:Y:S04]  /*21800*/  STS [R23+UR4+0x100], R12 ;  /* 0x0001000c17007988 */ /* 0x000fe80008000804 */
[----:B------:R-:W-:Y:S01]  /*21810*/  STS [R23+UR4+0x180], R2 ;  /* 0x0001800217007988 */ /* 0x000fe20008000804 */
[----:B------:R-:W-:Y:S02]  /*21820*/  PRMT R3, R17, 0x5410, R3 ;  /* 0x0000541011037816 */ /* 0x000fe40000000003 */
[----:B--2---:R-:W-:-:S04]  /*21830*/  LOP3.LUT R7, R7, 0xffff, RZ, 0xc0, !PT ;  /* 0x0000ffff07077812 */ /* 0x004fc800078ec0ff */
[--C-:B------:R-:W-:Y:S02]  /*21840*/  PRMT R9, R18, 0x4210, R7.reuse ;  /* 0x0000421012097816 */ /* 0x100fe40000000007 */
[----:B------:R-:W-:Y:S02]  /*21850*/  PRMT R21, R21, 0x5210, R7 ;  /* 0x0000521015157816 */ /* 0x000fe40000000007 */
[----:B-----5:R-:W-:-:S04]  /*21860*/  LOP3.LUT R7, R27, 0xffff, RZ, 0xc0, !PT ;  /* 0x0000ffff1b077812 */ /* 0x020fc800078ec0ff */
[--C-:B------:R-:W-:Y:S02]  /*21870*/  PRMT R26, R26, 0x4210, R7.reuse ;  /* 0x000042101a1a7816 */ /* 0x100fe40000000007 */
[----:B------:R-:W-:Y:S02]  /*21880*/  PRMT R6, R6, 0x5210, R7 ;  /* 0x0000521006067816 */ /* 0x000fe40000000007 */
[----:B---3--:R-:W-:Y:S02]  /*21890*/  LOP3.LUT R7, R29, 0xffff, RZ, 0xc0, !PT ;  /* 0x0000ffff1d077812 */ /* 0x008fe400078ec0ff */
[----:B------:R-:W2:Y:S01]  /*218a0*/  S2R R29, SR_TID.X ;  /* 0x00000000001d7919 */ /* 0x000ea20000002100 */
[----:B------:R-:W-:-:S04]  /*218b0*/  LOP3.LUT R5, R25, 0xffff, RZ, 0xc0, !PT ;  /* 0x0000ffff19057812 */ /* 0x000fc800078ec0ff */
[--C-:B------:R-:W-:Y:S02]  /*218c0*/  PRMT R28, R28, 0x4210, R5.reuse ;  /* 0x000042101c1c7816 */ /* 0x100fe40000000005 */
[----:B------:R-:W-:Y:S02]  /*218d0*/  PRMT R0, R0, 0x5210, R5 ;  /* 0x0000521000007816 */ /* 0x000fe40000000005 */
[----:B----4-:R-:W-:-:S04]  /*218e0*/  LOP3.LUT R5, R15, 0xffff, RZ, 0xc0, !PT ;  /* 0x0000ffff0f057812 */ /* 0x010fc800078ec0ff */
[--C-:B------:R-:W-:Y:S02]  /*218f0*/  PRMT R4, R4, 0x4210, R5.reuse ;  /* 0x0000421004047816 */ /* 0x100fe40000000005 */
[----:B------:R-:W-:Y:S02]  /*21900*/  PRMT R13, R13, 0x5210, R5 ;  /* 0x000052100d0d7816 */ /* 0x000fe40000000005 */
[----:B------:R-:W-:-:S05]  /*21910*/  LOP3.LUT R5, R23, 0x20, RZ, 0x3c, !PT ;  /* 0x0000002017057812 */ /* 0x000fca00078e3cff */
[----:B------:R3:W-:Y:S01]  /*21920*/  STS [R5+UR4+0x2000], R9 ;  /* 0x0020000905007988 */ /* 0x0007e20008000804 */
[----:B--2---:R-:W-:-:S05]  /*21930*/  LEA.HI R27, R29, 0x78, RZ, 0x1a ;  /* 0x000000781d1b7811 */ /* 0x004fca00078fd0ff */
[----:B------:R-:W-:Y:S01]  /*21940*/  IMAD.IADD R22, R14, 0x1, R27 ;  /* 0x000000010e167824 */ /* 0x000fe200078e021b */
[----:B------:R-:W-:-:S05]  /*21950*/  LEA.HI R27, R29, 0x68, RZ, 0x1a ;  /* 0x000000681d1b7811 */ /* 0x000fca00078fd0ff */
[C---:B---3--:R-:W-:Y:S01]  /*21960*/  IMAD.IADD R9, R14.reuse, 0x1, R27 ;  /* 0x000000010e097824 */ /* 0x048fe200078e021b */
[----:B------:R-:W-:Y:S01]  /*21970*/  LEA.HI R27, R29, 0x48, RZ, 0x1a ;  /* 0x000000481d1b7811 */ /* 0x000fe200078fd0ff */
[----:B------:R-:W-:Y:S04]  /*21980*/  STS [R5+UR4+0x2100], R21 ;  /* 0x0021001505007988 */ /* 0x000fe80008000804 */
[----:B------:R-:W-:Y:S04]  /*21990*/  STS [R5+UR4+0x2080], R28 ;  /* 0x0020801c05007988 */ /* 0x000fe80008000804 */
[----:B------:R2:W-:Y:S02]  /*219a0*/  STS [R5+UR4+0x2180], R0 ;  /* 0x0021800005007988 */ /* 0x0005e40008000804 */
[----:B--2---:R-:W-:-:S02]  /*219b0*/  IMAD.IADD R5, R14, 0x1, R27 ;  /* 0x000000010e057824 */ /* 0x004fc400078e021b */
[----:B------:R-:W2:Y:S01]  /*219c0*/  S2R R27, SR_TID.X ;  /* 0x00000000001b7919 */ /* 0x000ea20000002100 */
[--C-:B------:R-:W-:Y:S02]  /*219d0*/  PRMT R8, R8, 0x4210, R7.reuse ;  /* 0x0000421008087816 */ /* 0x100fe40000000007 */
[----:B------:R-:W-:Y:S02]  /*219e0*/  PRMT R3, R3, 0x5210, R7 ;  /* 0x0000521003037816 */ /* 0x000fe40000000007 */
[C---:B------:R-:W-:Y:S02]  /*219f0*/  LOP3.LUT R7, R23.reuse, 0x40, RZ, 0x3c, !PT ;  /* 0x0000004017077812 */ /* 0x040fe400078e3cff */
[----:B------:R-:W-:-:S03]  /*21a00*/  LOP3.LUT R15, R23, 0x60, RZ, 0x3c, !PT ;  /* 0x00000060170f7812 */ /* 0x000fc600078e3cff */
[----:B------:R-:W-:Y:S04]  /*21a10*/  STS [R7+UR4+0x4000], R26 ;  /* 0x0040001a07007988 */ /* 0x000fe80008000804 */
[----:B------:R3:W-:Y:S04]  /*21a20*/  STS [R7+UR4+0x4100], R6 ;  /* 0x0041000607007988 */ /* 0x0007e80008000804 */
[----:B------:R-:W-:Y:S04]  /*21a30*/  STS [R7+UR4+0x4080], R4 ;  /* 0x0040800407007988 */ /* 0x000fe80008000804 */
[----:B------:R-:W-:Y:S01]  /*21a40*/  STS [R7+UR4+0x4180], R13 ;  /* 0x0041800d07007988 */ /* 0x000fe20008000804 */
[----:B--2---:R-:W-:-:S03]  /*21a50*/  SHF.R.U32.HI R12, RZ, 0x6, R27 ;  /* 0x00000006ff0c7819 */ /* 0x004fc6000001161b */
[----:B------:R2:W-:Y:S01]  /*21a60*/  STS [R15+UR4+0x6100], R3 ;  /* 0x006100030f007988 */ /* 0x0005e20008000804 */
[----:B------:R-:W-:Y:S02]  /*21a70*/  SGXT.U32 R12, R12, 0x3 ;  /* 0x000000030c0c781a */ /* 0x000fe40000000000 */
[----:B---3--:R-:W-:Y:S01]  /*21a80*/  LEA.HI R6, R27, R14, RZ, 0x1a ;  /* 0x0000000e1b067211 */ /* 0x008fe200078fd0ff */
[----:B------:R-:W-:Y:S01]  /*21a90*/  STL [R1+0xa24], R22 ;  /* 0x000a241601007387 */ /* 0x000fe20000100800 */
[----:B--2---:R-:W-:-:S03]  /*21aa0*/  LOP3.LUT R3, R14, 0x1e0, R12, 0xfe, !PT ;  /* 0x000001e00e037812 */ /* 0x004fc600078efe0c */
[----:B------:R-:W-:Y:S01]  /*21ab0*/  STL [R1+0xa28], R9 ;  /* 0x000a280901007387 */ /* 0x000fe20000100800 */
[----:B------:R-:W-:-:S03]  /*21ac0*/  LOP3.LUT R4, R14, 0x1c0, R12, 0xfe, !PT ;  /* 0x000001c00e047812 */ /* 0x000fc600078efe0c */
[----:B------:R2:W-:Y:S04]  /*21ad0*/  STL [R1+0xa20], R6 ;  /* 0x000a200601007387 */ /* 0x0005e80000100800 */
[----:B------:R3:W-:Y:S04]  /*21ae0*/  STL [R1+0x64], R3 ;  /* 0x0000640301007387 */ /* 0x0007e80000100800 */
[----:B------:R4:W-:Y:S01]  /*21af0*/  STL [R1+0x60], R4 ;  /* 0x0000600401007387 */ /* 0x0009e20000100800 */
[C-C-:B--2---:R-:W-:Y:S02]  /*21b00*/  LOP3.LUT R6, R14.reuse, 0x1a0, R12.reuse, 0xfe, !PT ;  /* 0x000001a00e067812 */ /* 0x144fe400078efe0c */
[----:B---3--:R-:W-:-:S02]  /*21b10*/  LOP3.LUT R3, R14, 0x1b0, R12, 0xfe, !PT ;  /* 0x000001b00e037812 */ /* 0x008fc400078efe0c */
[----:B----4-:R-:W-:-:S03]  /*21b20*/  LOP3.LUT R4, R14, 0x190, R12, 0xfe, !PT ;  /* 0x000001900e047812 */ /* 0x010fc600078efe0c */
[----:B------:R2:W-:Y:S04]  /*21b30*/  STL [R1+0x5c], R3 ;  /* 0x00005c0301007387 */ /* 0x0005e80000100800 */
[----:B------:R3:W-:Y:S01]  /*21b40*/  STL [R1+0x58], R6 ;  /* 0x0000580601007387 */ /* 0x0007e20000100800 */
[----:B--2---:R-:W-:-:S03]  /*21b50*/  LOP3.LUT R3, R14, 0x180, R12, 0xfe, !PT ;  /* 0x000001800e037812 */ /* 0x004fc600078efe0c */
[----:B------:R2:W-:Y:S01]  /*21b60*/  STL [R1+0x54], R4 ;  /* 0x0000540401007387 */ /* 0x0005e20000100800 */
[----:B---3--:R-:W-:-:S03]  /*21b70*/  LOP3.LUT R6, R14, 0x170, R12, 0xfe, !PT ;  /* 0x000001700e067812 */ /* 0x008fc600078efe0c */
[----:B------:R3:W-:Y:S01]  /*21b80*/  STL [R1+0x48], R3 ;  /* 0x0000480301007387 */ /* 0x0007e20000100800 */
[----:B--2---:R-:W-:-:S03]  /*21b90*/  LOP3.LUT R4, R14, 0x160, R12, 0xfe, !PT ;  /* 0x000001600e047812 */ /* 0x004fc600078efe0c */
[----:B------:R2:W-:Y:S01]  /*21ba0*/  STL [R1+0x4c], R6 ;  /* 0x00004c0601007387 */ /* 0x0005e20000100800 */
[----:B---3--:R-:W-:-:S03]  /*21bb0*/  LOP3.LUT R3, R14, 0x150, R12, 0xfe, !PT ;  /* 0x000001500e037812 */ /* 0x008fc600078efe0c */
[----:B------:R3:W-:Y:S04]  /*21bc0*/  STL [R1+0x40], R4 ;  /* 0x0000400401007387 */ /* 0x0007e80000100800 */
[----:B------:R4:W-:Y:S01]  /*21bd0*/  STL [R1+0x44], R3 ;  /* 0x0000440301007387 */ /* 0x0009e20000100800 */
[C-C-:B--2---:R-:W-:Y:S02]  /*21be0*/  LOP3.LUT R6, R14.reuse, 0x140, R12.reuse, 0xfe, !PT ;  /* 0x000001400e067812 */ /* 0x144fe400078efe0c */
[----:B---3--:R-:W-:-:S03]  /*21bf0*/  LOP3.LUT R4, R14, 0x130, R12, 0xfe, !PT ;  /* 0x000001300e047812 */ /* 0x008fc600078efe0c */
[----:B------:R-:W-:Y:S01]  /*21c00*/  STL [R1+0x3c], R6 ;  /* 0x00003c0601007387 */ /* 0x000fe20000100800 */
[----:B----4-:R-:W-:-:S03]  /*21c10*/  LOP3.LUT R3, R14, 0x120, R12, 0xfe, !PT ;  /* 0x000001200e037812 */ /* 0x010fc600078efe0c */
[----:B------:R2:W-:Y:S04]  /*21c20*/  STL [R1+0x38], R4 ;  /* 0x0000380401007387 */ /* 0x0005e80000100800 */
[----:B------:R-:W-:Y:S04]  /*21c30*/  STL [R1+0x34], R3 ;  /* 0x0000340301007387 */ /* 0x000fe80000100800 */
[----:B--2---:R-:W2:Y:S01]  /*21c40*/  LDL.LU R4, [R1+0xa1c] ;  /* 0x000a1c0001047983 */ /* 0x004ea20000300800 */
[----:B------:R-:W-:-:S04]  /*21c50*/  LOP3.LUT R16, R16, 0xffff, RZ, 0xc0, !PT ;  /* 0x0000ffff10107812 */ /* 0x000fc800078ec0ff */
[----:B------:R-:W-:Y:S02]  /*21c60*/  PRMT R16, R16, 0x3340, R1 ;  /* 0x0000334010107816 */ /* 0x000fe40000000001 */
[----:B------:R-:W-:Y:S02]  /*21c70*/  LOP3.LUT R19, R19, 0xffff, RZ, 0xc0, !PT ;  /* 0x0000ffff13137812 */ /* 0x000fe400078ec0ff */
[----:B------:R-:W-:Y:S02]  /*21c80*/  PRMT R16, R24, 0x5410, R16 ;  /* 0x0000541018107816 */ /* 0x000fe40000000010 */
[--C-:B------:R-:W-:Y:S02]  /*21c90*/  PRMT R20, R20, 0x4210, R19.reuse ;  /* 0x0000421014147816 */ /* 0x100fe40000000013 */
[----:B------:R-:W-:Y:S01]  /*21ca0*/  PRMT R16, R16, 0x5210, R19 ;  /* 0x0000521010107816 */ /* 0x000fe20000000013 */
[----:B------:R-:W-:Y:S04]  /*21cb0*/  STS [R15+UR4+0x6000], R8 ;  /* 0x006000080f007988 */ /* 0x000fe80008000804 */
[----:B------:R-:W-:Y:S04]  /*21cc0*/  STS [R15+UR4+0x6080], R20 ;  /* 0x006080140f007988 */ /* 0x000fe80008000804 */
[----:B------:R3:W-:Y:S01]  /*21cd0*/  STS [R15+UR4+0x6180], R16 ;  /* 0x006180100f007988 */ /* 0x0007e20008000804 */
[----:B------:R-:W-:Y:S01]  /*21ce0*/  BAR.SYNC.DEFER_BLOCKING 0x0 ;  /* 0x0000000000007b1d */ /* 0x000fe20000010000 */
[----:B------:R-:W-:-:S02]  /*21cf0*/  LEA.HI R27, R27, 0x8, RZ, 0x1a ;  /* 0x000000081b1b7811 */ /* 0x000fc400078fd0ff */
[C---:B------:R-:W-:Y:S02]  /*21d00*/  LEA.HI R18, R29.reuse, 0x58, RZ, 0x1a ;  /* 0x000000581d127811 */ /* 0x040fe400078fd0ff */
[C---:B------:R-:W-:Y:S01]  /*21d10*/  LEA.HI R25, R29.reuse, 0x38, RZ, 0x1a ;  /* 0x000000381d197811 */ /* 0x040fe200078fd0ff */
[C---:B---3--:R-:W-:Y:S02]  /*21d20*/  IMAD.IADD R15, R14.reuse, 0x1, R27 ;  /* 0x000000010e0f7824 */ /* 0x048fe400078e021b */
[C---:B------:R-:W-:Y:S01]  /*21d30*/  IMAD.IADD R2, R14.reuse, 0x1, R18 ;  /* 0x000000010e027824 */ /* 0x040fe200078e0212 */
[C---:B------:R-:W-:Y:S01]  /*21d40*/  LEA.HI R18, R29.reuse, 0x28, RZ, 0x1a ;  /* 0x000000281d127811 */ /* 0x040fe200078fd0ff */
[C---:B------:R-:W-:Y:S01]  /*21d50*/  IMAD.IADD R19, R14.reuse, 0x1, R25 ;  /* 0x000000010e137824 */ /* 0x040fe200078e0219 */
[----:B------:R-:W-:Y:S01]  /*21d60*/  LEA.HI R29, R29, 0x18, RZ, 0x1a ;  /* 0x000000181d1d7811 */ /* 0x000fe200078fd0ff */
[----:B------:R-:W3:Y:S04]  /*21d70*/  LDS R9, [R11+UR4+0x600] ;  /* 0x000600040b097984 */ /* 0x000ee80008000800 */
[----:B------:R-:W4:Y:S04]  /*21d80*/  LDS R22, [R11+UR4+0x800] ;  /* 0x000800040b167984 */ /* 0x000f280008000800 */
[----:B------:R-:W5:Y:S04]  /*21d90*/  LDS R27, [R11+UR4+0xa00] ;  /* 0x000a00040b1b7984 */ /* 0x000f680008000800 */
[----:B------:R-:W0:Y:S04]  /*21da0*/  LDS R24, [R11+UR4] ;  /* 0x000000040b187984 */ /* 0x000e280008000800 */
[----:B------:R-:W0:Y:S01]  /*21db0*/  LDS R25, [R11+UR4+0x200] ;  /* 0x000200040b197984 */ /* 0x000e220008000800 */
[----:B------:R-:W-:-:S02]  /*21dc0*/  IMAD.IADD R17, R14, 0x1, R29 ;  /* 0x000000010e117824 */ /* 0x000fc400078e021d */
[----:B------:R-:W0:Y:S01]  /*21dd0*/  LDC R29, c[0x0][0x3b8] ;  /* 0x0000ee00ff1d7b82 */ /* 0x000e220000000800 */
[C-C-:B------:R-:W-:Y:S01]  /*21de0*/  LOP3.LUT R3, R14.reuse, 0x110, R12.reuse, 0xfe, !PT ;  /* 0x000001100e037812 */ /* 0x140fe200078efe0c */
[----:B------:R-:W0:Y:S01]  /*21df0*/  LDS R28, [R11+UR4+0x400] ;  /* 0x000400040b1c7984 */ /* 0x000e220008000800 */
[----:B------:R-:W-:-:S03]  /*21e00*/  LOP3.LUT R7, R14, 0x100, R12, 0xfe, !PT ;  /* 0x000001000e077812 */ /* 0x000fc600078efe0c */
[----:B------:R1:W-:Y:S01]  /*21e10*/  STL [R1+0x2c], R3 ;  /* 0x00002c0301007387 */ /* 0x0003e20000100800 */
[----:B------:R-:W-:-:S03]  /*21e20*/  LOP3.LUT R6, R14, 0xe0, R12, 0xfe, !PT ;  /* 0x000000e00e067812 */ /* 0x000fc600078efe0c */
[----:B------:R3:W-:Y:S01]  /*21e30*/  STL [R1+0x30], R7 ;  /* 0x0000300701007387 */ /* 0x0007e20000100800 */
[C-C-:B-1----:R-:W-:Y:S02]  /*21e40*/  LOP3.LUT R3, R14.reuse, 0xf0, R12.reuse, 0xfe, !PT ;  /* 0x000000f00e037812 */ /* 0x142fe400078efe0c */
[----:B---3--:R-:W-:-:S03]  /*21e50*/  LOP3.LUT R7, R14, 0xd0, R12, 0xfe, !PT ;  /* 0x000000d00e077812 */ /* 0x008fc600078efe0c */
[----:B------:R1:W-:Y:S01]  /*21e60*/  STL [R1+0x24], R3 ;  /* 0x0000240301007387 */ /* 0x0003e20000100800 */
[C---:B------:R-:W-:Y:S02]  /*21e70*/  LOP3.LUT R8, R14.reuse, R12, RZ, 0xfc, !PT ;  /* 0x0000000c0e087212 */ /* 0x040fe400078efcff */
[C-C-:B------:R-:W-:Y:S01]  /*21e80*/  LOP3.LUT R0, R14.reuse, 0x1f0, R12.reuse, 0xfe, !PT ;  /* 0x000001f00e007812 */ /* 0x140fe200078efe0c */
[----:B------:R3:W-:Y:S01]  /*21e90*/  STL [R1+0x28], R6 ;  /* 0x0000280601007387 */ /* 0x0007e20000100800 */
[----:B-1----:R-:W-:-:S03]  /*21ea0*/  LOP3.LUT R3, R14, 0xc0, R12, 0xfe, !PT ;  /* 0x000000c00e037812 */ /* 0x002fc600078efe0c */
[----:B------:R1:W-:Y:S01]  /*21eb0*/  STL [R1+0x20], R7 ;  /* 0x0000200701007387 */ /* 0x0003e20000100800 */
[----:B---3--:R-:W-:-:S03]  /*21ec0*/  LOP3.LUT R6, R14, 0xb0, R12, 0xfe, !PT ;  /* 0x000000b00e067812 */ /* 0x008fc600078efe0c */
[----:B------:R3:W-:Y:S01]  /*21ed0*/  STL [R1+0x1c], R3 ;  /* 0x00001c0301007387 */ /* 0x0007e20000100800 */
[----:B-1----:R-:W-:-:S03]  /*21ee0*/  LOP3.LUT R7, R14, 0xa0, R12, 0xfe, !PT ;  /* 0x000000a00e077812 */ /* 0x002fc600078efe0c */
[----:B------:R1:W-:Y:S01]  /*21ef0*/  STL [R1+0x18], R6 ;  /* 0x0000180601007387 */ /* 0x0003e20000100800 */
[----:B---3--:R-:W-:-:S03]  /*21f00*/  LOP3.LUT R3, R14, 0x90, R12, 0xfe, !PT ;  /* 0x000000900e037812 */ /* 0x008fc600078efe0c */
[----:B------:R3:W-:Y:S01]  /*21f10*/  STL [R1+0x10], R7 ;  /* 0x0000100701007387 */ /* 0x0007e20000100800 */
[C---:B------:R-:W-:Y:S01]  /*21f20*/  IMAD.IADD R23, R14.reuse, 0x1, R18 ;  /* 0x000000010e177824 */ /* 0x040fe200078e0212 */
[C-C-:B------:R-:W-:Y:S02]  /*21f30*/  LOP3.LUT R21, R14.reuse, 0x1d0, R12.reuse, 0xfe, !PT ;  /* 0x000001d00e157812 */ /* 0x140fe400078efe0c */
[----:B------:R0:W-:Y:S01]  /*21f40*/  STL [R1+0x14], R3 ;  /* 0x0000140301007387 */ /* 0x0001e20000100800 */
[C-C-:B------:R-:W-:Y:S02]  /*21f50*/  LOP3.LUT R10, R14.reuse, 0x70, R12.reuse, 0xfe, !PT ;  /* 0x000000700e0a7812 */ /* 0x140fe400078efe0c */
[C-C-:B-1----:R-:W-:Y:S02]  /*21f60*/  LOP3.LUT R6, R14.reuse, 0x80, R12.reuse, 0xfe, !PT ;  /* 0x000000800e067812 */ /* 0x142fe400078efe0c */
[C-C-:B------:R-:W-:Y:S02]  /*21f70*/  LOP3.LUT R18, R14.reuse, 0x40, R12.reuse, 0xfe, !PT ;  /* 0x000000400e127812 */ /* 0x140fe400078efe0c */
[----:B---3--:R-:W-:-:S02]  /*21f80*/  LOP3.LUT R7, R14, 0x50, R12, 0xfe, !PT ;  /* 0x000000500e077812 */ /* 0x008fc400078efe0c */
[C-C-:B------:R-:W-:Y:S02]  /*21f90*/  LOP3.LUT R20, R14.reuse, 0x30, R12.reuse, 0xfe, !PT ;  /* 0x000000300e147812 */ /* 0x140fe400078efe0c */
[C-C-:B0-----:R-:W-:Y:S02]  /*21fa0*/  LOP3.LUT R3, R14.reuse, 0x60, R12.reuse, 0xfe, !PT ;  /* 0x000000600e037812 */ /* 0x141fe400078efe0c */
[C-C-:B------:R-:W-:Y:S02]  /*21fb0*/  LOP3.LUT R26, R14.reuse, 0x20, R12.reuse, 0xfe, !PT ;  /* 0x000000200e1a7812 */ /* 0x140fe400078efe0c */
[----:B------:R-:W-:Y:S01]  /*21fc0*/  LOP3.LUT R16, R14, 0x10, R12, 0xfe, !PT ;  /* 0x000000100e107812 */ /* 0x000fe200078efe0c */
[----:B------:R-:W-:Y:S04]  /*21fd0*/  STL [R1], R9 ;  /* 0x0000000901007387 */ /* 0x000fe80000100800 */
[----:B----4-:R-:W-:Y:S04]  /*21fe0*/  STL [R1+0x8], R22 ;  /* 0x0000081601007387 */ /* 0x010fe80000100800 */
[----:B-----5:R0:W-:Y:S02]  /*21ff0*/  STL [R1+0x4], R27 ;  /* 0x0000041b01007387 */ /* 0x0201e40000100800 */
[----:B0-----:R-:W-:-:S02]  /*22000*/  PRMT R27, R24, 0x7770, RZ ;  /* 0x00007770181b7816 */ /* 0x001fc400000000ff */
[C---:B--2---:R-:W-:Y:S01]  /*22010*/  ISETP.GE.AND P0, PT, R4.reuse, UR10, PT ;  /* 0x0000000a04007c0c */ /* 0x044fe2000bf06270 */
[----:B------:R-:W-:Y:S01]  /*22020*/  IMAD R4, R4, UR5, RZ ;  /* 0x0000000504047c24 */ /* 0x000fe2000f8e02ff */
[----:B------:R-:W0:Y:S02]  /*22030*/  LDCU UR5, c[0x0][0x39c] ;  /* 0x00007380ff0577ac */ /* 0x000e240008000800 */
[C---:B------:R-:W-:Y:S01]  /*22040*/  ISETP.LT.AND P4, PT, R8.reuse, UR11, !P0 ;  /* 0x0000000b08007c0c */ /* 0x040fe2000c781270 */
[-C--:B------:R-:W-:Y:S01]  /*22050*/  IMAD R8, R8, R29.reuse, RZ ;  /* 0x0000001d08087224 */ /* 0x080fe200078e02ff */
[----:B------:R-:W-:Y:S02]  /*22060*/  ISETP.LT.AND P1, PT, R0, UR16, !P0 ;  /* 0x0000001000007c0c */ /* 0x000fe4000c721270 */
[C---:B------:R-:W-:Y:S01]  /*22070*/  ISETP.LT.AND P3, PT, R15.reuse, UR6, !P0 ;  /* 0x000000060f007c0c */ /* 0x040fe2000c761270 */
[----:B------:R-:W-:Y:S01]  /*22080*/  IMAD R15, R15, R29, RZ ;  /* 0x0000001d0f0f7224 */ /* 0x000fe200078e02ff */
[C---:B------:R-:W-:Y:S01]  /*22090*/  IADD3 R0, P2, PT, R4.reuse, UR8, RZ ;  /* 0x0000000804007c10 */ /* 0x040fe2000ff5e0ff */
[----:B------:R-:W1:Y:S03]  /*220a0*/  LDCU UR6, c[0x0][0x39c] ;  /* 0x00007380ff0677ac */ /* 0x000e660008000800 */
[----:B------:R-:W-:Y:S01]  /*220b0*/  LEA.HI.X.SX32 R4, R4, UR9, 0x1, P2 ;  /* 0x0000000904047c11 */ /* 0x000fe200090f0eff */
[----:B------:R-:W2:Y:S01]  /*220c0*/  LDCU UR9, c[0x0][0x39c] ;  /* 0x00007380ff0977ac */ /* 0x000ea20008000800 */
[----:B------:R-:W-:-:S02]  /*220d0*/  IADD3 R12, P5, PT, R8, R0, RZ ;  /* 0x00000000080c7210 */ /* 0x000fc40007fbe0ff */
[C---:B------:R-:W-:Y:S01]  /*220e0*/  IADD3 R14, P6, PT, R15.reuse, R0, RZ ;  /* 0x000000000f0e7210 */ /* 0x040fe20007fde0ff */
[----:B------:R-:W3:Y:S01]  /*220f0*/  LDCU UR8, c[0x0][0x39c] ;  /* 0x00007380ff0877ac */ /* 0x000ee20008000800 */
[C---:B------:R-:W-:Y:S01]  /*22100*/  ISETP.LT.AND P2, PT, R16.reuse, UR7, !P0 ;  /* 0x0000000710007c0c */ /* 0x040fe2000c741270 */
[----:B------:R-:W-:Y:S01]  /*22110*/  IMAD R16, R16, R29, RZ ;  /* 0x0000001d10107224 */ /* 0x000fe200078e02ff */
[-C--:B------:R-:W-:Y:S01]  /*22120*/  LEA.HI.X.SX32 R13, R8, R4.reuse, 0x1, P5 ;  /* 0x00000004080d7211 */ /* 0x080fe200028f0eff */
[----:B------:R-:W4:Y:S01]  /*22130*/  LDCU UR7, c[0x0][0x39c] ;  /* 0x00007380ff0777ac */ /* 0x000f220008000800 */
[----:B------:R-:W-:Y:S02]  /*22140*/  LEA.HI.X.SX32 R15, R15, R4, 0x1, P6 ;  /* 0x000000040f0f7211 */ /* 0x000fe400030f0eff */
[----:B------:R-:W-:Y:S01]  /*22150*/  PRMT R29, R25, 0x7770, RZ ;  /* 0x00007770191d7816 */ /* 0x000fe200000000ff */
[----:B------:R5:W-:Y:S04]  /*22160*/  @P4 STG.E.U8 desc[UR12][R12.64], R27 ;  /* 0x0000001b0c004986 */ /* 0x000be8000c10110c */
[----:B------:R0:W-:Y:S01]  /*22170*/  @P3 STG.E.U8 desc[UR12][R14.64], R29 ;  /* 0x0000001d0e003986 */ /* 0x0001e2000c10110c */
[----:B-----5:R-:W5:Y:S01]  /*22180*/  LDC R12, c[0x0][0x3b8] ;  /* 0x0000ee00ff0c7b82 */ /* 0x020f620000000800 */
[----:B------:R-:W-:-:S02]  /*22190*/  ISETP.LT.AND P4, PT, R17, UR14, !P0 ;  /* 0x0000000e11007c0c */ /* 0x000fc4000c781270 */
[----:B------:R-:W1:Y:S01]  /*221a0*/  LDS R29, [R11+UR4+0xc00] ;  /* 0x000c00040b1d7984 */ /* 0x000e620008000800 */
[----:B0-----:R-:W-:-:S04]  /*221b0*/  IADD3 R14, P3, PT, R16, R0, RZ ;  /* 0x00000000100e7210 */ /* 0x001fc80007f7e0ff */
[----:B------:R-:W-:Y:S02]  /*221c0*/  LEA.HI.X.SX32 R15, R16, R4, 0x1, P3 ;  /* 0x00000004100f7211 */ /* 0x000fe400018f0eff */
[----:B------:R-:W-:-:S05]  /*221d0*/  PRMT R16, R28, 0x7770, RZ ;  /* 0x000077701c107816 */ /* 0x000fca00000000ff */
[----:B------:R0:W-:Y:S02]  /*221e0*/  @P2 STG.E.U8 desc[UR12][R14.64], R16 ;  /* 0x000000100e002986 */ /* 0x0001e4000c10110c */
[----:B0-----:R-:W0:Y:S01]  /*221f0*/  LDC R15, c[0x0][0x3b8] ;  /* 0x0000ee00ff0f7b82 */ /* 0x001e220000000800 */
[-C--:B-----5:R-:W-:Y:S01]  /*22200*/  IMAD R13, R17, R12.reuse, RZ ;  /* 0x0000000c110d7224 */ /* 0x0a0fe200078e02ff */
[C---:B------:R-:W-:Y:S01]  /*22210*/  ISETP.LT.AND P3, PT, R26.reuse, UR15, !P0 ;  /* 0x0000000f1a007c0c */ /* 0x040fe2000c761270 */
[----:B------:R-:W-:Y:S01]  /*22220*/  IMAD R26, R26, R12, RZ ;  /* 0x0000000c1a1a7224 */ /* 0x000fe200078e02ff */
[----:B------:R-:W-:Y:S01]  /*22230*/  PRMT R27, R9, 0x7770, RZ ;  /* 0x00007770091b7816 */ /* 0x000fe200000000ff */
[----:B------:R-:W5:Y:S01]  /*22240*/  LDS R12, [R11+UR4+0xe00] ;  /* 0x000e00040b0c7984 */ /* 0x000f620008000800 */
[CC--:B------:R-:W-:Y:S02]  /*22250*/  IADD3 R16, P5, PT, R13.reuse, R0.reuse, RZ ;  /* 0x000000000d107210 */ /* 0x0c0fe40007fbe0ff */
[----:B------:R-:W-:Y:S01]  /*22260*/  IADD3 R14, P6, PT, R26, R0, RZ ;  /* 0x000000001a0e7210 */ /* 0x000fe20007fde0ff */
[----:B------:R-:W3:Y:S01]  /*22270*/  LDL.LU R9, [R1+0xa28] ;  /* 0x000a280001097983 */ /* 0x000ee20000300800 */
[----:B------:R-:W-:-:S02]  /*22280*/  LEA.HI.X.SX32 R17, R13, R4, 0x1, P5 ;  /* 0x000000040d117211 */ /* 0x000fc400028f0eff */
[----:B------:R-:W-:Y:S01]  /*22290*/  ISETP.LT.AND P2, PT, R23, UR5, !P0 ;  /* 0x0000000517007c0c */ /* 0x000fe2000c741270 */
[----:B------:R-:W-:Y:S01]  /*222a0*/  LDS R13, [R11+UR4+0x1000] ;  /* 0x001000040b0d7984 */ /* 0x000fe20008000800 */
[----:B--2---:R-:W-:Y:S01]  /*222b0*/  ISETP.LT.AND P5, PT, R21, UR9, !P0 ;  /* 0x0000000915007c0c */ /* 0x004fe2000c7a1270 */
[----:B------:R-:W2:Y:S02]  /*222c0*/  LDCU UR5, c[0x0][0x39c] ;  /* 0x00007380ff0577ac */ /* 0x000ea40008000800 */
[----:B------:R1:W-:Y:S04]  /*222d0*/  @P4 STG.E.U8 desc[UR12][R16.64], R27 ;  /* 0x0000001b10004986 */ /* 0x0003e8000c10110c */
[----:B------:R-:W2:Y:S01]  /*222e0*/  LDS R21, [R11+UR4+0x1200] ;  /* 0x001200040b157984 */ /* 0x000ea20008000800 */
[----:B0-----:R-:W-:Y:S01]  /*222f0*/  IMAD R23, R23, R15, RZ ;  /* 0x0000000f17177224 */ /* 0x001fe200078e02ff */
[----:B------:R-:W-:-:S02]  /*22300*/  LEA.HI.X.SX32 R15, R26, R4, 0x1, P6 ;  /* 0x000000041a0f7211 */ /* 0x000fc400030f0eff */
[----:B------:R-:W-:Y:S02]  /*22310*/  PRMT R26, R22, 0x7770, RZ ;  /* 0x00007770161a7816 */ /* 0x000fe400000000ff */
[----:B------:R-:W2:Y:S04]  /*22320*/  LDL.LU R22, [R1+0xa24] ;  /* 0x000a240001167983 */ /* 0x000ea80000300800 */
[----:B-1----:R-:W2:Y:S01]  /*22330*/  LDL.LU R27, [R1+0x4] ;  /* 0x00000400011b7983 */ /* 0x002ea20000300800 */
[----:B------:R-:W-:-:S04]  /*22340*/  IADD3 R16, P4, PT, R23, R0, RZ ;  /* 0x0000000017107210 */ /* 0x000fc80007f9e0ff */
[----:B------:R-:W-:Y:S02]  /*22350*/  LEA.HI.X.SX32 R17, R23, R4, 0x1, P4 ;  /* 0x0000000417117211 */ /* 0x000fe400020f0eff */
[----:B------:R-:W0:Y:S01]  /*22360*/  LDC R23, c[0x0][0x3b8] ;  /* 0x0000ee00ff177b82 */ /* 0x000e220000000800 */
[----:B------:R1:W-:Y:S01]  /*22370*/  @P3 STG.E.U8 desc[UR12][R14.64], R26 ;  /* 0x0000001a0e003986 */ /* 0x0003e2000c10110c */
[C---:B------:R-:W-:Y:S01]  /*22380*/  ISETP.LT.AND P3, PT, R20.reuse, UR6, !P0 ;  /* 0x0000000614007c0c */ /* 0x040fe2000c761270 */
[----:B------:R-:W0:Y:S01]  /*22390*/  LDCU UR6, c[0x0][0x39c] ;  /* 0x00007380ff0677ac */ /* 0x000e220008000800 */
[----:B-1----:R-:W-:Y:S01]  /*223a0*/  PRMT R26, R29, 0x7770, RZ ;  /* 0x000077701d1a7816 */ /* 0x002fe200000000ff */
[-C--:B0-----:R-:W-:Y:S02]  /*223b0*/  IMAD R20, R20, R23.reuse, RZ ;  /* 0x0000001714147224 */ /* 0x081fe400078e02ff */
[CC--:B------:R-:W-:Y:S02]  /*223c0*/  IMAD R15, R19.reuse, R23.reuse, RZ ;  /* 0x00000017130f7224 */ /* 0x0c0fe400078e02ff */
[----:B------:R-:W-:Y:S01]  /*223d0*/  IMAD R23, R18, R23, RZ ;  /* 0x0000001712177224 */ /* 0x000fe200078e02ff */
[----:B----4-:R-:W-:Y:S01]  /*223e0*/  ISETP.LT.AND P4, PT, R19, UR7, !P0 ;  /* 0x0000000713007c0c */ /* 0x010fe2000c781270 */
[----:B------:R-:W0:Y:S01]  /*223f0*/  LDCU UR7, c[0x0][0x39c] ;  /* 0x00007380ff0777ac */ /* 0x000e220008000800 */
[----:B------:R-:W1:Y:S01]  /*22400*/  LDS R19, [R11+UR4+0x1400] ;  /* 0x001400040b137984 */ /* 0x000e620008000800 */
[----:B--2---:R-:W-:-:S05]  /*22410*/  PRMT R14, R27, 0x7770, RZ ;  /* 0x000077701b0e7816 */ /* 0x004fca00000000ff */
[----:B------:R2:W-:Y:S02]  /*22420*/  @P2 STG.E.U8 desc[UR12][R16.64], R14 ;  /* 0x0000000e10002986 */ /* 0x0005e4000c10110c */
[----:B--2---:R-:W-:-:S04]  /*22430*/  IADD3 R16, P6, PT, R20, R0, RZ ;  /* 0x0000000014107210 */ /* 0x004fc80007fde0ff */
[----:B------:R-:W-:Y:S02]  /*22440*/  LEA.HI.X.SX32 R17, R20, R4, 0x1, P6 ;  /* 0x0000000414117211 */ /* 0x000fe400030f0eff */
[----:B---3--:R-:W-:Y:S01]  /*22450*/  ISETP.LT.AND P2, PT, R18, UR8, !P0 ;  /* 0x0000000812007c0c */ /* 0x008fe2000c741270 */
[----:B------:R-:W2:Y:S04]  /*22460*/  LDS R20, [R11+UR4+0x1600] ;  /* 0x001600040b147984 */ /* 0x000ea80008000800 */
[----:B------:R3:W-:Y:S01]  /*22470*/  @P3 STG.E.U8 desc[UR12][R16.64], R26 ;  /* 0x0000001a10003986 */ /* 0x0007e2000c10110c */
[-C--:B------:R-:W-:Y:S01]  /*22480*/  IADD3 R14, P6, PT, R15, R0.reuse, RZ ;  /* 0x000000000f0e7210 */ /* 0x080fe20007fde0ff */
[----:B------:R-:W4:Y:S01]  /*22490*/  LDCU UR8, c[0x0][0x39c] ;  /* 0x00007380ff0877ac */ /* 0x000f220008000800 */
[----:B---3--:R-:W-:-:S04]  /*224a0*/  IADD3 R16, P3, PT, R23, R0, RZ ;  /* 0x0000000017107210 */ /* 0x008fc80007f7e0ff */
[-C--:B------:R-:W-:Y:S02]  /*224b0*/  LEA.HI.X.SX32 R17, R23, R4.reuse, 0x1, P3 ;  /* 0x0000000417117211 */ /* 0x080fe400018f0eff */
[----:B------:R-:W3:Y:S01]  /*224c0*/  LDC R23, c[0x0][0x3b8] ;  /* 0x0000ee00ff177b82 */ /* 0x000ee20000000800 */
[----:B------:R-:W-:Y:S02]  /*224d0*/  LEA.HI.X.SX32 R15, R15, R4, 0x1, P6 ;  /* 0x000000040f0f7211 */ /* 0x000fe400030f0eff */
[----:B-----5:R-:W-:-:S05]  /*224e0*/  PRMT R18, R12, 0x7770, RZ ;  /* 0x000077700c127816 */ /* 0x020fca00000000ff */
[----:B------:R5:W-:Y:S01]  /*224f0*/  @P4 STG.E.U8 desc[UR12][R14.64], R18 ;  /* 0x000000120e004986 */ /* 0x000be2000c10110c */
[----:B------:R-:W-:Y:S01]  /*22500*/  ISETP.LT.AND P4, PT, R5, UR5, !P0 ;  /* 0x0000000505007c0c */ /* 0x000fe2000c781270 */
[----:B------:R-:W0:Y:S01]  /*22510*/  LDCU UR5, c[0x0][0x39c] ;  /* 0x00007380ff0577ac */ /* 0x000e220008000800 */
[----:B------:R-:W-:Y:S01]  /*22520*/  PRMT R26, R21, 0x7770, RZ ;  /* 0x00007770151a7816 */ /* 0x000fe200000000ff */
[----:B------:R-:W0:Y:S01]  /*22530*/  LDS R18, [R11+UR4+0x1800] ;  /* 0x001800040b127984 */ /* 0x000e220008000800 */
[----:B-----5:R-:W-:Y:S01]  /*22540*/  PRMT R14, R13, 0x7770, RZ ;  /* 0x000077700d0e7816 */ /* 0x020fe200000000ff */
[----:B---3--:R-:W-:-:S04]  /*22550*/  IMAD R15, R5, R23, RZ ;  /* 0x00000017050f7224 */ /* 0x008fc800078e02ff */
[----:B------:R3:W-:Y:S01]  /*22560*/  @P2 STG.E.U8 desc[UR12][R16.64], R14 ;  /* 0x0000000e10002986 */ /* 0x0007e2000c10110c */
[----:B------:R-:W-:Y:S01]  /*22570*/  ISETP.LT.AND P3, PT, R7, UR6, !P0 ;  /* 0x0000000607007c0c */ /* 0x000fe2000c761270 */
[----:B------:R-:W5:Y:S02]  /*22580*/  LDCU UR6, c[0x0][0x39c] ;  /* 0x00007380ff0677ac */ /* 0x000f640008000800 */
[----:B------:R-:W1:Y:S01]  /*22590*/  LDS R5, [R11+UR4+0x1a00] ;  /* 0x001a00040b057984 */ /* 0x000e620008000800 */
[----:B---3--:R-:W-:-:S04]  /*225a0*/  IADD3 R14, P2, PT, R15, R0, RZ ;  /* 0x000000000f0e7210 */ /* 0x008fc80007f5e0ff */
[----:B------:R-:W-:-:S05]  /*225b0*/  LEA.HI.X.SX32 R15, R15, R4, 0x1, P2 ;  /* 0x000000040f0f7211 */ /* 0x000fca00010f0eff */
[----:B------:R3:W-:Y:S02]  /*225c0*/  @P4 STG.E.U8 desc[UR12][R14.64], R26 ;  /* 0x0000001a0e004986 */ /* 0x0007e4000c10110c */
[----:B---3--:R-:W3:Y:S01]  /*225d0*/  LDC R15, c[0x0][0x3b8] ;  /* 0x0000ee00ff0f7b82 */ /* 0x008ee20000000800 */
[-C--:B------:R-:W-:Y:S01]  /*225e0*/  IMAD R17, R7, R23.reuse, RZ ;  /* 0x0000001707117224 */ /* 0x080fe200078e02ff */
[C---:B0-----:R-:W-:Y:S01]  /*225f0*/  ISETP.LT.AND P2, PT, R2.reuse, UR7, !P0 ;  /* 0x0000000702007c0c */ /* 0x041fe2000c741270 */
[----:B------:R-:W-:Y:S01]  /*22600*/  IMAD R23, R2, R23, RZ ;  /* 0x0000001702177224 */ /* 0x000fe200078e02ff */
[----:B------:R-:W5:Y:S01]  /*22610*/  LDL.LU R26, [R1+0x14] ;  /* 0x00001400011a7983 */ /* 0x000f620000300800 */
[----:B------:R-:W0:Y:S01]  /*22620*/  LDCU UR7, c[0x0][0x39c] ;  /* 0x00007380ff0777ac */ /* 0x000e220008000800 */
[-C--:B------:R-:W-:Y:S02]  /*22630*/  IADD3 R16, P6, PT, R17, R0.reuse, RZ ;  /* 0x0000000011107210 */ /* 0x080fe40007fde0ff */
[----:B------:R-:W-:Y:S01]  /*22640*/  IADD3 R2, P4, PT, R23, R0, RZ ;  /* 0x0000000017027210 */ /* 0x000fe20007f9e0ff */
[----:B------:R-:W0:Y:S01]  /*22650*/  LDS R7, [R11+UR4+0x1c00] ;  /* 0x001c00040b077984 */ /* 0x000e220008000800 */
[----:B------:R-:W-:-:S02]  /*22660*/  LEA.HI.X.SX32 R17, R17, R4, 0x1, P6 ;  /* 0x0000000411117211 */ /* 0x000fc400030f0eff */
[C---:B------:R-:W-:Y:S01]  /*22670*/  ISETP.LT.AND P6, PT, R3.reuse, UR5, !P0 ;  /* 0x0000000503007c0c */ /* 0x040fe2000c7c1270 */
[----:B------:R-:W0:Y:S01]  /*22680*/  LDCU UR5, c[0x0][0x39c] ;  /* 0x00007380ff0577ac */ /* 0x000e220008000800 */
[----:B------:R-:W0:Y:S01]  /*22690*/  LDS R11, [R11+UR4+0x1e00] ;  /* 0x001e00040b0b7984 */ /* 0x000e220008000800 */
[----:B------:R-:W0:Y:S01]  /*226a0*/  LDCU UR4, c[0x0][0x39c] ;  /* 0x00007380ff0477ac */ /* 0x000e220008000800 */
[----:B---3--:R-:W-:Y:S01]  /*226b0*/  IMAD R14, R3, R15, RZ ;  /* 0x0000000f030e7224 */ /* 0x008fe200078e02ff */
[----:B-1----:R-:W-:Y:S02]  /*226c0*/  PRMT R15, R19, 0x7770, RZ ;  /* 0x00007770130f7816 */ /* 0x002fe400000000ff */
[----:B------:R-:W-:Y:S02]  /*226d0*/  LEA.HI.X.SX32 R3, R23, R4, 0x1, P4 ;  /* 0x0000000417037211 */ /* 0x000fe400020f0eff */
[----:B--2---:R-:W-:Y:S01]  /*226e0*/  PRMT R23, R20, 0x7770, RZ ;  /* 0x0000777014177816 */ /* 0x004fe200000000ff */
[----:B------:R1:W-:Y:S04]  /*226f0*/  @P3 STG.E.U8 desc[UR12][R16.64], R15 ;  /* 0x0000000f10003986 */ /* 0x0003e8000c10110c */
[----:B------:R2:W-:Y:S01]  /*22700*/  @P2 STG.E.U8 desc[UR12][R2.64], R23 ;  /* 0x0000001702002986 */ /* 0x0005e2000c10110c */
[----:B-1----:R-:W1:Y:S03]  /*22710*/  LDC R17, c[0x0][0x3b8] ;  /* 0x0000ee00ff117b82 */ /* 0x002e660000000800 */
[----:B--2---:R-:W2:Y:S01]  /*22720*/  LDL.LU R23, [R1+0x10] ;  /* 0x0000100001177983 */ /* 0x004ea20000300800 */
[----:B------:R-:W-:-:S02]  /*22730*/  IADD3 R2, P2, PT, R14, R0, RZ ;  /* 0x000000000e027210 */ /* 0x000fc40007f5e0ff */
[----:B----4-:R-:W-:Y:S02]  /*22740*/  ISETP.LT.AND P4, PT, R9, UR8, !P0 ;  /* 0x0000000809007c0c */ /* 0x010fe4000c781270 */
[----:B------:R-:W-:Y:S02]  /*22750*/  LEA.HI.X.SX32 R3, R14, R4, 0x1, P2 ;  /* 0x000000040e037211 */ /* 0x000fe400010f0eff */
[----:B------:R-:W-:-:S05]  /*22760*/  PRMT R15, R18, 0x7770, RZ ;  /* 0x00007770120f7816 */ /* 0x000fca00000000ff */
[----:B------:R3:W-:Y:S01]  /*22770*/  @P6 STG.E.U8 desc[UR12][R2.64], R15 ;  /* 0x0000000f02006986 */ /* 0x0007e2000c10110c */
[----:B-1----:R-:W-:-:S05]  /*22780*/  IMAD R9, R9, R17, RZ ;  /* 0x0000001109097224 */ /* 0x002fca00078e02ff */
[----:B------:R-:W-:-:S04]  /*22790*/  IADD3 R14, P2, PT, R9, R0, RZ ;  /* 0x00000000090e7210 */ /* 0x000fc80007f5e0ff */
[----:B---3--:R-:W-:Y:S02]  /*227a0*/  LEA.HI.X.SX32 R15, R9, R4, 0x1, P2 ;  /* 0x00000004090f7211 */ /* 0x008fe400010f0eff */
[----:B0-----:R-:W-:Y:S01]  /*227b0*/  ISETP.LT.AND P2, PT, R6, UR5, !P0 ;  /* 0x0000000506007c0c */ /* 0x001fe2000c741270 */
[----:B------:R-:W0:Y:S01]  /*227c0*/  LDCU UR5, c[0x0][0x39c] ;  /* 0x00007380ff0577ac */ /* 0x000e220008000800 */
[----:B------:R-:W3:Y:S01]  /*227d0*/  LDL.LU R6, [R1+0xa20] ;  /* 0x000a200001067983 */ /* 0x000ee20000300800 */
[C---:B-----5:R-:W-:Y:S01]  /*227e0*/  ISETP.LT.AND P3, PT, R10.reuse, UR6, !P0 ;  /* 0x000000060a007c0c */ /* 0x060fe2000c761270 */
[----:B------:R-:W-:Y:S01]  /*227f0*/  IMAD R10, R10, R17, RZ ;  /* 0x000000110a0a7224 */ /* 0x000fe200078e02ff */
[----:B------:R-:W-:Y:S01]  /*22800*/  PRMT R3, R5, 0x7770, RZ ;  /* 0x0000777005037816 */ /* 0x000fe200000000ff */
[----:B------:R-:W1:Y:S03]  /*22810*/  LDCU UR6, c[0x0][0x39c] ;  /* 0x00007380ff0677ac */ /* 0x000e660008000800 */
[----:B------:R-:W-:Y:S01]  /*22820*/  IADD3 R2, P6, PT, R10, R0, RZ ;  /* 0x000000000a027210 */ /* 0x000fe20007fde0ff */
[----:B------:R4:W-:Y:S01]  /*22830*/  @P4 STG.E.U8 desc[UR12][R14.64], R3 ;  /* 0x000000030e004986 */ /* 0x0009e2000c10110c */
[----:B------:R-:W-:-:S02]  /*22840*/  PRMT R9, R7, 0x7770, RZ ;  /* 0x0000777007097816 */ /* 0x000fc400000000ff */
[C---:B------:R-:W-:Y:S01]  /*22850*/  ISETP.LT.AND P4, PT, R22.reuse, UR4, !P0 ;  /* 0x0000000416007c0c */ /* 0x040fe2000c781270 */
[----:B------:R-:W-:Y:S01]  /*22860*/  IMAD R22, R22, R17, RZ ;  /* 0x0000001116167224 */ /* 0x000fe200078e02ff */
[----:B------:R-:W-:Y:S01]  /*22870*/  PRMT R16, R11, 0x7770, RZ ;  /* 0x000077700b107816 */ /* 0x000fe200000000ff */
[----:B------:R-:W5:Y:S01]  /*22880*/  LDCU UR4, c[0x0][0x39c] ;  /* 0x00007380ff0477ac */ /* 0x000f620008000800 */
[----:B----4-:R-:W-:Y:S01]  /*22890*/  LEA.HI.X.SX32 R3, R10, R4, 0x1, P6 ;  /* 0x000000040a037211 */ /* 0x010fe200030f0eff */
[----:B------:R-:W-:Y:S02]  /*228a0*/  IMAD R10, R17, 0x80, R8 ;  /* 0x00000080110a7824 */ /* 0x000fe400078e0208 */
[----:B------:R-:W4:Y:S04]  /*228b0*/  LDL R17, [R1+0x8] ;  /* 0x0000080001117983 */ /* 0x000f280000100800 */
[----:B------:R0:W-:Y:S01]  /*228c0*/  @P3 STG.E.U8 desc[UR12][R2.64], R9 ;  /* 0x0000000902003986 */ /* 0x0001e2000c10110c */
[----:B------:R-:W-:-:S04]  /*228d0*/  IADD3 R8, P3, PT, R22, R0, RZ ;  /* 0x0000000016087210 */ /* 0x000fc80007f7e0ff */
[----:B0-----:R-:W-:Y:S02]  /*228e0*/  LEA.HI.X.SX32 R9, R22, R4, 0x1, P3 ;  /* 0x0000000416097211 */ /* 0x001fe400018f0eff */
[C---:B------:R-:W-:Y:S01]  /*228f0*/  IADD3 R2, P6, PT, R10.reuse, R0, RZ ;  /* 0x000000000a027210 */ /* 0x040fe20007fde0ff */
[----:B------:R-:W0:Y:S02]  /*22900*/  LDC R22, c[0x0][0x3b8] ;  /* 0x0000ee00ff167b82 */ /* 0x000e240000000800 */
[----:B------:R1:W-:Y:S04]  /*22910*/  @P4 STG.E.U8 desc[UR12][R8.64], R16 ;  /* 0x0000001008004986 */ /* 0x0003e8000c10110c */
[----:B-1----:R-:W4:Y:S01]  /*22920*/  LDL R16, [R1] ;  /* 0x0000000001107983 */ /* 0x002f220000100800 */
[----:B------:R-:W-:-:S02]  /*22930*/  LEA.HI.X.SX32 R3, R10, R4, 0x1, P6 ;  /* 0x000000040a037211 */ /* 0x000fc400030f0eff */
[----:B------:R-:W-:-:S05]  /*22940*/  PRMT R15, R24, 0x7771, RZ ;  /* 0x00007771180f7816 */ /* 0x000fca00000000ff */
[----:B------:R1:W-:Y:S01]  /*22950*/  @P2 STG.E.U8 desc[UR12][R2.64], R15 ;  /* 0x0000000f02002986 */ /* 0x0003e2000c10110c */
[----:B-----5:R-:W-:Y:S02]  /*22960*/  ISETP.LT.AND P2, PT, R26, UR4, !P0 ;  /* 0x000000041a007c0c */ /* 0x020fe4000c741270 */
[----:B--2---:R-:W-:Y:S01]  /*22970*/  ISETP.LT.AND P4, PT, R23, UR7, !P0 ;  /* 0x0000000717007c0c */ /* 0x004fe2000c781270 */
[----:B0-----:R-:W-:Y:S01]  /*22980*/  IMAD R10, R22, 0x10, R10 ;  /* 0x00000010160a7824 */ /* 0x001fe200078e020a */
[----:B------:R-:W2:Y:S01]  /*22990*/  LDL.LU R23, [R1+0x18] ;  /* 0x0000180001177983 */ /* 0x000ea20000300800 */
[----:B------:R-:W0:Y:S03]  /*229a0*/  LDCU UR4, c[0x0][0x39c] ;  /* 0x00007380ff0477ac */ /* 0x000e260008000800 */
[----:B------:R-:W5:Y:S01]  /*229b0*/  LDL.LU R26, [R1+0x1c] ;  /* 0x00001c00011a7983 */ /* 0x000f620000300800 */
[----:B-1----:R-:W-:Y:S01]  /*229c0*/  PRMT R3, R25, 0x7771, RZ ;  /* 0x0000777119037816 */ /* 0x002fe200000000ff */
[----:B------:R-:W1:Y:S01]  /*229d0*/  LDCU UR7, c[0x0][0x39c] ;  /* 0x00007380ff0777ac */ /* 0x000e620008000800 */
[----:B---3--:R-:W-:-:S05]  /*229e0*/  VIADD R14, R6, 0x88 ;  /* 0x00000088060e7836 */ /* 0x008fca0000000000 */
[C---:B------:R-:W-:Y:S01]  /*229f0*/  ISETP.LT.AND P3, PT, R14.reuse, UR6, !P0 ;  /* 0x000000060e007c0c */ /* 0x040fe2000c761270 */
[----:B------:R-:W-:Y:S01]  /*22a00*/  IMAD R14, R14, R22, RZ ;  /* 0x000000160e0e7224 */ /* 0x000fe200078e02ff */
[----:B------:R-:W3:Y:S04]  /*22a10*/  LDCU UR6, c[0x0][0x39c] ;  /* 0x00007380ff0677ac */ /* 0x000ee80008000800 */
[----:B------:R-:W-:-:S04]  /*22a20*/  IADD3 R8, P6, PT, R14, R0, RZ ;  /* 0x000000000e087210 */ /* 0x000fc80007fde0ff */
[----:B------:R-:W-:Y:S01]  /*22a30*/  LEA.HI.X.SX32 R9, R14, R4, 0x1, P6 ;  /* 0x000000040e097211 */ /* 0x000fe200030f0eff */
[----:B------:R-:W-:Y:S01]  /*22a40*/  VIADD R14, R6, 0x98 ;  /* 0x00000098060e7836 */ /* 0x000fe20000000000 */
[----:B------:R-:W-:-:S03]  /*22a50*/  IADD3 R2, P6, PT, R10, R0, RZ ;  /* 0x000000000a027210 */ /* 0x000fc60007fde0ff */
[----:B------:R0:W-:Y:S01]  /*22a60*/  @P3 STG.E.U8 desc[UR12][R8.64], R3 ;  /* 0x0000000308003986 */ /* 0x0001e2000c10110c */
[----:B------:R-:W-:Y:S01]  /*22a70*/  ISETP.LT.AND P3, PT, R14, UR5, !P0 ;  /* 0x000000050e007c0c */ /* 0x000fe2000c761270 */
[----:B------:R-:W2:Y:S01]  /*22a80*/  LDCU UR5, c[0x0][0x39c] ;  /* 0x00007380ff0577ac */ /* 0x000ea20008000800 */
[----:B0-----:R-:W-:Y:S01]  /*22a90*/  LEA.HI.X.SX32 R3, R10, R4, 0x1, P6 ;  /* 0x000000040a037211 */ /* 0x001fe200030f0eff */
[-C--:B------:R-:W-:Y:S01]  /*22aa0*/  IMAD R8, R14, R22.reuse, RZ ;  /* 0x000000160e087224 */ /* 0x080fe200078e02ff */
[----:B------:R-:W-:Y:S01]  /*22ab0*/  PRMT R9, R28, 0x7771, RZ ;  /* 0x000077711c097816 */ /* 0x000fe200000000ff */
[----:B------:R-:W-:Y:S02]  /*22ac0*/  VIADD R14, R6, 0xa8 ;  /* 0x000000a8060e7836 */ /* 0x000fe40000000000 */
[----:B------:R-:W-:Y:S02]  /*22ad0*/  IMAD R10, R22, 0x10, R10 ;  /* 0x00000010160a7824 */ /* 0x000fe400078e020a */
[----:B------:R0:W-:Y:S01]  /*22ae0*/  @P2 STG.E.U8 desc[UR12][R2.64], R9 ;  /* 0x0000000902002986 */ /* 0x0001e2000c10110c */
[C---:B------:R-:W-:Y:S01]  /*22af0*/  ISETP.LT.AND P6, PT, R14.reuse, UR4, !P0 ;  /* 0x000000040e007c0c */ /* 0x040fe2000c7c1270 */
[----:B------:R-:W5:Y:S01]  /*22b00*/  LDCU UR4, c[0x0][0x39c] ;  /* 0x00007380ff0477ac */ /* 0x000f620008000800 */
[----:B------:R-:W-:Y:S01]  /*22b10*/  IMAD R14, R14, R22, RZ ;  /* 0x000000160e0e7224 */ /* 0x000fe200078e02ff */
[----:B0-----:R-:W-:-:S04]  /*22b20*/  IADD3 R2, P2, PT, R8, R0, RZ ;  /* 0x0000000008027210 */ /* 0x001fc80007f5e0ff */
[----:B------:R-:W-:Y:S02]  /*22b30*/  LEA.HI.X.SX32 R3, R8, R4, 0x1, P2 ;  /* 0x0000000408037211 */ /* 0x000fe400010f0eff */
[----:B----4-:R-:W-:Y:S02]  /*22b40*/  PRMT R9, R16, 0x7771, RZ ;  /* 0x0000777110097816 */ /* 0x010fe400000000ff */
[C---:B------:R-:W-:Y:S01]  /*22b50*/  IADD3 R8, P2, PT, R10.reuse, R0, RZ ;  /* 0x000000000a087210 */ /* 0x040fe20007f5e0ff */
[----:B------:R-:W4:Y:S04]  /*22b60*/  LDL.LU R16, [R1+0x20] ;  /* 0x0000200001107983 */ /* 0x000f280000300800 */
[----:B------:R0:W-:Y:S02]  /*22b70*/  @P3 STG.E.U8 desc[UR12][R2.64], R9 ;  /* 0x0000000902003986 */ /* 0x0001e4000c10110c */
[----:B0-----:R-:W-:-:S02]  /*22b80*/  LEA.HI.X.SX32 R9, R10, R4, 0x1, P2 ;  /* 0x000000040a097211 */ /* 0x001fc400010f0eff */
[----:B------:R-:W-:Y:S01]  /*22b90*/  PRMT R3, R17, 0x7771, RZ ;  /* 0x0000777111037816 */ /* 0x000fe200000000ff */
[----:B------:R-:W-:Y:S01]  /*22ba0*/  IMAD R10, R22, 0x10, R10 ;  /* 0x00000010160a7824 */ /* 0x000fe200078e020a */
[----:B------:R-:W-:-:S03]  /*22bb0*/  IADD3 R2, P3, PT, R14, R0, RZ ;  /* 0x000000000e027210 */ /* 0x000fc60007f7e0ff */
[----:B------:R0:W-:Y:S02]  /*22bc0*/  @P4 STG.E.U8 desc[UR12][R8.64], R3 ;  /* 0x0000000308004986 */ /* 0x0001e4000c10110c */
[----:B0-----:R-:W-:Y:S02]  /*22bd0*/  LEA.HI.X.SX32 R3, R14, R4, 0x1, P3 ;  /* 0x000000040e037211 */ /* 0x001fe400018f0eff */
[----:B------:R-:W-:Y:S02]  /*22be0*/  PRMT R9, R27, 0x7771, RZ ;  /* 0x000077711b097816 */ /* 0x000fe400000000ff */
[----:B------:R-:W-:-:S03]  /*22bf0*/  IADD3 R8, P3, PT, R10, R0, RZ ;  /* 0x000000000a087210 */ /* 0x000fc60007f7e0ff */
[----:B------:R0:W-:Y:S02]  /*22c00*/  @P6 STG.E.U8 desc[UR12][R2.64], R9 ;  /* 0x0000000902006986 */ /* 0x0001e4000c10110c */
[----:B0-----:R-:W-:Y:S02]  /*22c10*/  LEA.HI.X.SX32 R9, R10, R4, 0x1, P3 ;  /* 0x000000040a097211 */ /* 0x001fe400018f0eff */
[----:B--2---:R-:W-:Y:S01]  /*22c20*/  ISETP.LT.AND P2, PT, R23, UR5, !P0 ;  /* 0x0000000517007c0c */ /* 0x004fe2000c741270 */
[----:B------:R-:W0:Y:S01]  /*22c30*/  LDCU UR5, c[0x0][0x39c] ;  /* 0x00007380ff0577ac */ /* 0x000e220008000800 */
[----:B------:R-:W1:Y:S01]  /*22c40*/  LDL.LU R23, [R1+0x24] ;  /* 0x0000240001177983 */ /* 0x000e620000300800 */
[----:B-----5:R-:W-:Y:S01]  /*22c50*/  ISETP.LT.AND P3, PT, R26, UR4, !P0 ;  /* 0x000000041a007c0c */ /* 0x020fe2000c761270 */
[----:B------:R-:W-:Y:S02]  /*22c60*/  VIADD R14, R6, 0xb8 ;  /* 0x000000b8060e7836 */ /* 0x000fe40000000000 */
[----:B------:R-:W2:Y:S01]  /*22c70*/  LDL.LU R26, [R1+0x28] ;  /* 0x00002800011a7983 */ /* 0x000ea20000300800 */
[----:B------:R-:W-:Y:S01]  /*22c80*/  PRMT R3, R29, 0x7771, RZ ;  /* 0x000077711d037816 */ /* 0x000fe200000000ff */
[----:B------:R-:W-:Y:S01]  /*22c90*/  IMAD R10, R22, 0x10, R10 ;  /* 0x00000010160a7824 */ /* 0x000fe200078e020a */
[----:B------:R-:W5:Y:S01]  /*22ca0*/  LDCU UR4, c[0x0][0x39c] ;  /* 0x00007380ff0477ac */ /* 0x000f620008000800 */
[C---:B---3--:R-:W-:Y:S01]  /*22cb0*/  ISETP.LT.AND P4, PT, R14.reuse, UR6, !P0 ;  /* 0x000000060e007c0c */ /* 0x048fe2000c781270 */
[----:B------:R-:W-:Y:S01]  /*22cc0*/  IMAD R14, R14, R22, RZ ;  /* 0x000000160e0e7224 */ /* 0x000fe200078e02ff */
[----:B------:R-:W4:Y:S01]  /*22cd0*/  LDCU UR6, c[0x0][0x39c] ;  /* 0x00007380ff0677ac */ /* 0x000f220008000800 */
[----:B------:R3:W-:Y:S03]  /*22ce0*/  @P2 STG.E.U8 desc[UR12][R8.64], R3 ;  /* 0x0000000308002986 */ /* 0x0007e6000c10110c */
[----:B------:R-:W-:Y:S01]  /*22cf0*/  IADD3 R2, P6, PT, R14, R0, RZ ;  /* 0x000000000e027210 */ /* 0x000fe20007fde0ff */
[----:B---3--:R-:W-:-:S03]  /*22d00*/  VIADD R8, R6, 0xc8 ;  /* 0x000000c806087836 */ /* 0x008fc60000000000 */
[----:B------:R-:W-:Y:S02]  /*22d10*/  LEA.HI.X.SX32 R3, R14, R4, 0x1, P6 ;  /* 0x000000040e037211 */ /* 0x000fe400030f0eff */
[----:B------:R-:W-:Y:S01]  /*22d20*/  PRMT R9, R12, 0x7771, RZ ;  /* 0x000077710c097816 */ /* 0x000fe200000000ff */
[C---:B------:R-:W-:Y:S01]  /*22d30*/  IMAD R14, R8.reuse, R22, RZ ;  /* 0x00000016080e7224 */ /* 0x040fe200078e02ff */
[----:B0-----:R-:W-:Y:S01]  /*22d40*/  ISETP.LT.AND P2, PT, R8, UR5, !P0 ;  /* 0x0000000508007c0c */ /* 0x001fe2000c741270 */
[----:B------:R-:W2:Y:S01]  /*22d50*/  LDCU UR5, c[0x0][0x39c] ;  /* 0x00007380ff0577ac */ /* 0x000ea20008000800 */
[-C--:B------:R-:W-:Y:S01]  /*22d60*/  IADD3 R8, P6, PT, R10, R0.reuse, RZ ;  /* 0x000000000a087210 */ /* 0x080fe20007fde0ff */
[----:B------:R0:W-:Y:S01]  /*22d70*/  @P4 STG.E.U8 desc[UR12][R2.64], R9 ;  /* 0x0000000902004986 */ /* 0x0001e2000c10110c */
[----:B------:R-:W-:Y:S02]  /*22d80*/  PRMT R15, R13, 0x7771, RZ ;  /* 0x000077710d0f7816 */ /* 0x000fe400000000ff */
[----:B0-----:R-:W-:-:S02]  /*22d90*/  IADD3 R2, P4, PT, R14, R0, RZ ;  /* 0x000000000e027210 */ /* 0x001fc40007f9e0ff */
[-C--:B------:R-:W-:Y:S01]  /*22da0*/  LEA.HI.X.SX32 R9, R10, R4.reuse, 0x1, P6 ;  /* 0x000000040a097211 */ /* 0x080fe200030f0eff */
[----:B------:R-:W-:Y:S01]  /*22db0*/  IMAD R10, R22, 0x10, R10 ;  /* 0x00000010160a7824 */ /* 0x000fe200078e020a */
[----:B------:R-:W-:Y:S02]  /*22dc0*/  LEA.HI.X.SX32 R3, R14, R4, 0x1, P4 ;  /* 0x000000040e037211 */ /* 0x000fe400020f0eff */
[----:B------:R-:W-:Y:S01]  /*22dd0*/  PRMT R14, R21, 0x7771, RZ ;  /* 0x00007771150e7816 */ /* 0x000fe200000000ff */
[----:B------:R0:W-:Y:S04]  /*22de0*/  @P3 STG.E.U8 desc[UR12][R8.64], R15 ;  /* 0x0000000f08003986 */ /* 0x0001e8000c10110c */
[----:B------:R3:W-:Y:S01]  /*22df0*/  @P2 STG.E.U8 desc[UR12][R2.64], R14 ;  /* 0x0000000e02002986 */ /* 0x0007e2000c10110c */
[----:B0-----:R-:W-:Y:S01]  /*22e00*/  VIADD R9, R6, 0xd8 ;  /* 0x000000d806097836 */ /* 0x001fe20000000000 */
[----:B------:R-:W-:-:S03]  /*22e10*/  IADD3 R8, P4, PT, R10, R0, RZ ;  /* 0x000000000a087210 */ /* 0x000fc60007f9e0ff */
[C---:B---3--:R-:W-:Y:S01]  /*22e20*/  IMAD R3, R9.reuse, R22, RZ ;  /* 0x0000001609037224 */ /* 0x048fe200078e02ff */
[----:B-----5:R-:W-:Y:S01]  /*22e30*/  ISETP.LT.AND P3, PT, R9, UR4, !P0 ;  /* 0x0000000409007c0c */ /* 0x020fe2000c761270 */
[----:B------:R-:W0:Y:S01]  /*22e40*/  LDCU UR4, c[0x0][0x39c] ;  /* 0x00007380ff0477ac */ /* 0x000e220008000800 */
[----:B------:R-:W-:Y:S02]  /*22e50*/  LEA.HI.X.SX32 R9, R10, R4, 0x1, P4 ;  /* 0x000000040a097211 */ /* 0x000fe400020f0eff */
[----:B------:R-:W-:Y:S02]  /*22e60*/  PRMT R14, R19, 0x7771, RZ ;  /* 0x00007771130e7816 */ /* 0x000fe400000000ff */
[----:B----4-:R-:W-:Y:S02]  /*22e70*/  ISETP.LT.AND P6, PT, R16, UR6, !P0 ;  /* 0x0000000610007c0c */ /* 0x010fe4000c7c1270 */
[----:B-1----:R-:W-:-:S11]  /*22e80*/  ISETP.LT.AND P2, PT, R23, UR7, !P0 ;  /* 0x0000000717007c0c */ /* 0x002fd6000c741270 */
[----:B------:R1:W-:Y:S01]  /*22e90*/  @P6 STG.E.U8 desc[UR12][R8.64], R14 ;  /* 0x0000000e08006986 */ /* 0x0003e2000c10110c */
[----:B------:R-:W-:Y:S01]  /*22ea0*/  IADD3 R2, P4, PT, R3, R0, RZ ;  /* 0x0000000003027210 */ /* 0x000fe20007f9e0ff */
[----:B------:R-:W-:Y:S01]  /*22eb0*/  IMAD R10, R22, 0x10, R10 ;  /* 0x00000010160a7824 */ /* 0x000fe200078e020a */
[----:B------:R-:W-:Y:S01]  /*22ec0*/  PRMT R16, R5, 0x7771, RZ ;  /* 0x0000777105107816 */ /* 0x000fe200000000ff */
[----:B------:R-:W3:Y:S01]  /*22ed0*/  LDL.LU R23, [R1+0x2c] ;  /* 0x00002c0001177983 */ /* 0x000ee20000300800 */
[----:B--2---:R-:W-:Y:S01]  /*22ee0*/  ISETP.LT.AND P6, PT, R26, UR5, !P0 ;  /* 0x000000051a007c0c */ /* 0x004fe2000c7c1270 */
[----:B------:R-:W3:Y:S02]  /*22ef0*/  LDCU UR7, c[0x0][0x39c] ;  /* 0x00007380ff0777ac */ /* 0x000ee40008000800 */
[----:B------:R-:W2:Y:S01]  /*22f00*/  LDL.LU R26, [R1+0x30] ;  /* 0x00003000011a7983 */ /* 0x000ea20000300800 */
[----:B------:R-:W-:Y:S01]  /*22f10*/  LEA.HI.X.SX32 R3, R3, R4, 0x1, P4 ;  /* 0x0000000403037211 */ /* 0x000fe200020f0eff */
[----:B------:R-:W4:Y:S01]  /*22f20*/  LDCU UR5, c[0x0][0x39c] ;  /* 0x00007380ff0577ac */ /* 0x000f220008000800 */
[----:B-1----:R-:W-:Y:S01]  /*22f30*/  PRMT R9, R20, 0x7771, RZ ;  /* 0x0000777114097816 */ /* 0x002fe200000000ff */
[----:B------:R-:W-:Y:S01]  /*22f40*/  VIADD R14, R6, 0xe8 ;  /* 0x000000e8060e7836 */ /* 0x000fe20000000000 */
[----:B------:R-:W-:Y:S01]  /*22f50*/  IADD3 R8, P4, PT, R10, R0, RZ ;  /* 0x000000000a087210 */ /* 0x000fe20007f9e0ff */
[----:B------:R-:W1:Y:S02]  /*22f60*/  LDCU UR6, c[0x0][0x39c] ;  /* 0x00007380ff0677ac */ /* 0x000e640008000800 */
[----:B------:R5:W-:Y:S01]  /*22f70*/  @P3 STG.E.U8 desc[UR12][R2.64], R9 ;  /* 0x0000000902003986 */ /* 0x000be2000c10110c */
[----:B0-----:R-:W-:Y:S01]  /*22f80*/  ISETP.LT.AND P3, PT, R14, UR4, !P0 ;  /* 0x000000040e007c0c */ /* 0x001fe2000c761270 */
[----:B------:R-:W2:Y:S01]  /*22f90*/  LDCU UR4, c[0x0][0x39c] ;  /* 0x00007380ff0477ac */ /* 0x000ea20008000800 */
[----:B-----5:R-:W-:Y:S01]  /*22fa0*/  LEA.HI.X.SX32 R9, R10, R4, 0x1, P4 ;  /* 0x000000040a097211 */ /* 0x020fe200020f0eff */
[----:B------:R-:W-:Y:S01]  /*22fb0*/  IMAD R2, R14, R22, RZ ;  /* 0x000000160e027224 */ /* 0x000fe200078e02ff */
[----:B------:R-:W-:Y:S01]  /*22fc0*/  PRMT R3, R18, 0x7771, RZ ;  /* 0x0000777112037816 */ /* 0x000fe200000000ff */
[----:B------:R-:W-:-:S04]  /*22fd0*/  IMAD R10, R22, 0x10, R10 ;  /* 0x00000010160a7824 */ /* 0x000fc800078e020a */
[----:B------:R0:W-:Y:S02]  /*22fe0*/  @P6 STG.E.U8 desc[UR12][R8.64], R3 ;  /* 0x0000000308006986 */ /* 0x0001e4000c10110c */
[----:B0-----:R-:W-:-:S04]  /*22ff0*/  IADD3 R8, P4, PT, R2, R0, RZ ;  /* 0x0000000002087210 */ /* 0x001fc80007f9e0ff */
[----:B------:R-:W-:Y:S02]  /*23000*/  LEA.HI.X.SX32 R9, R2, R4, 0x1, P4 ;  /* 0x0000000402097211 */ /* 0x000fe400020f0eff */
[----:B------:R-:W-:-:S03]  /*23010*/  IADD3 R2, P6, PT, R10, R0, RZ ;  /* 0x000000000a027210 */ /* 0x000fc60007fde0ff */
[----:B------:R0:W-:Y:S01]  /*23020*/  @P3 STG.E.U8 desc[UR12][R8.64], R16 ;  /* 0x0000001008003986 */ /* 0x0001e2000c10110c */
[----:B------:R-:W-:Y:S02]  /*23030*/  LEA.HI.X.SX32 R3, R10, R4, 0x1, P6 ;  /* 0x000000040a037211 */ /* 0x000fe400030f0eff */
[----:B------:R-:W-:-:S05]  /*23040*/  PRMT R15, R7, 0x7771, RZ ;  /* 0x00007771070f7816 */ /* 0x000fca00000000ff */
[----:B------:R5:W-:Y:S01]  /*23050*/  @P2 STG.E.U8 desc[UR12][R2.64], R15 ;  /* 0x0000000f02002986 */ /* 0x000be2000c10110c */
[----:B---3--:R-:W-:Y:S01]  /*23060*/  ISETP.LT.AND P3, PT, R23, UR7, !P0 ;  /* 0x0000000717007c0c */ /* 0x008fe2000c761270 */
[----:B------:R-:W-:Y:S02]  /*23070*/  VIADD R14, R6, 0xf8 ;  /* 0x000000f8060e7836 */ /* 0x000fe40000000000 */
[----:B------:R-:W3:Y:S01]  /*23080*/  LDL.LU R23, [R1+0x34] ;  /* 0x0000340001177983 */ /* 0x000ee20000300800 */
[----:B------:R-:W-:Y:S01]  /*23090*/  IMAD R10, R22, 0x10, R10 ;  /* 0x00000010160a7824 */ /* 0x000fe200078e020a */
[----:B--2---:R-:W-:Y:S01]  /*230a0*/  ISETP.LT.AND P2, PT, R26, UR4, !P0 ;  /* 0x000000041a007c0c */ /* 0x004fe2000c741270 */
[----:B------:R-:W2:Y:S01]  /*230b0*/  LDCU UR4, c[0x0][0x39c] ;  /* 0x00007380ff0477ac */ /* 0x000ea20008000800 */
[----:B0-----:R-:W3:Y:S01]  /*230c0*/  LDL R16, [R1] ;  /* 0x0000000001107983 */ /* 0x001ee20000100800 */
[----:B-----5:R-:W-:Y:S01]  /*230d0*/  PRMT R3, R11, 0x7771, RZ ;  /* 0x000077710b037816 */ /* 0x020fe200000000ff */
[----:B------:R-:W0:Y:S02]  /*230e0*/  LDCU UR7, c[0x0][0x39c] ;  /* 0x00007380ff0777ac */ /* 0x000e240008000800 */
[----:B------:R-:W5:Y:S01]  /*230f0*/  LDL.LU R26, [R1+0x38] ;  /* 0x00003800011a7983 */ /* 0x000f620000300800 */
[C---:B----4-:R-:W-:Y:S01]  /*23100*/  ISETP.LT.AND P4, PT, R14.reuse, UR5, !P0 ;  /* 0x000000050e007c0c */ /* 0x050fe2000c781270 */
[----:B------:R-:W-:Y:S01]  /*23110*/  IMAD R14, R14, R22, RZ ;  /* 0x000000160e0e7224 */ /* 0x000fe200078e02ff */
[----:B------:R-:W4:Y:S04]  /*23120*/  LDCU UR5, c[0x0][0x39c] ;  /* 0x00007380ff0577ac */ /* 0x000f280008000800 */
[----:B------:R-:W-:-:S04]  /*23130*/  IADD3 R8, P6, PT, R14, R0, RZ ;  /* 0x000000000e087210 */ /* 0x000fc80007fde0ff */
[----:B------:R-:W-:Y:S01]  /*23140*/  LEA.HI.X.SX32 R9, R14, R4, 0x1, P6 ;  /* 0x000000040e097211 */ /* 0x000fe200030f0eff */
[----:B------:R-:W-:Y:S01]  /*23150*/  VIADD R14, R6, 0x108 ;  /* 0x00000108060e7836 */ /* 0x000fe20000000000 */
[----:B------:R-:W-:-:S03]  /*23160*/  IADD3 R2, P6, PT, R10, R0, RZ ;  /* 0x000000000a027210 */ /* 0x000fc60007fde0ff */
[----:B------:R0:W-:Y:S01]  /*23170*/  @P4 STG.E.U8 desc[UR12][R8.64], R3 ;  /* 0x0000000308004986 */ /* 0x0001e2000c10110c */
[----:B-1----:R-:W-:Y:S01]  /*23180*/  ISETP.LT.AND P4, PT, R14, UR6, !P0 ;  /* 0x000000060e007c0c */ /* 0x002fe2000c781270 */
[----:B------:R-:W1:Y:S01]  /*23190*/  LDCU UR6, c[0x0][0x39c] ;  /* 0x00007380ff0677ac */ /* 0x000e620008000800 */
[----:B0-----:R-:W-:Y:S01]  /*231a0*/  LEA.HI.X.SX32 R3, R10, R4, 0x1, P6 ;  /* 0x000000040a037211 */ /* 0x001fe200030f0eff */
[-C--:B------:R-:W-:Y:S01]  /*231b0*/  IMAD R8, R14, R22.reuse, RZ ;  /* 0x000000160e087224 */ /* 0x080fe200078e02ff */
[----:B------:R-:W-:Y:S01]  /*231c0*/  PRMT R9, R24, 0x7772, RZ ;  /* 0x0000777218097816 */ /* 0x000fe200000000ff */
[----:B------:R-:W-:Y:S02]  /*231d0*/  VIADD R14, R6, 0x118 ;  /* 0x00000118060e7836 */ /* 0x000fe40000000000 */
[----:B------:R-:W-:Y:S02]  /*231e0*/  IMAD R10, R22, 0x10, R10 ;  /* 0x00000010160a7824 */ /* 0x000fe400078e020a */
[----:B------:R0:W-:Y:S01]  /*231f0*/  @P2 STG.E.U8 desc[UR12][R2.64], R9 ;  /* 0x0000000902002986 */ /* 0x0001e2000c10110c */
[C---:B--2---:R-:W-:Y:S01]  /*23200*/  ISETP.LT.AND P6, PT, R14.reuse, UR4, !P0 ;  /* 0x000000040e007c0c */ /* 0x044fe2000c7c1270 */
[----:B------:R-:W5:Y:S01]  /*23210*/  LDCU UR4, c[0x0][0x39c] ;  /* 0x00007380ff0477ac */ /* 0x000f620008000800 */
[----:B------:R-:W-:Y:S01]  /*23220*/  IMAD R14, R14, R22, RZ ;  /* 0x000000160e0e7224 */ /* 0x000fe200078e02ff */
[----:B0-----:R-:W-:-:S02]  /*23230*/  IADD3 R2, P2, PT, R8, R0, RZ ;  /* 0x0000000008027210 */ /* 0x001fc40007f5e0ff */
[----:B------:R-:W-:Y:S02]  /*23240*/  PRMT R9, R25, 0x7772, RZ ;  /* 0x0000777219097816 */ /* 0x000fe400000000ff */
[----:B------:R-:W-:Y:S02]  /*23250*/  LEA.HI.X.SX32 R3, R8, R4, 0x1, P2 ;  /* 0x0000000408037211 */ /* 0x000fe400010f0eff */
[----:B------:R-:W-:-:S03]  /*23260*/  IADD3 R8, P2, PT, R10, R0, RZ ;  /* 0x000000000a087210 */ /* 0x000fc60007f5e0ff */
[----:B------:R0:W-:Y:S02]  /*23270*/  @P4 STG.E.U8 desc[UR12][R2.64], R9 ;  /* 0x0000000902004986 */ /* 0x0001e4000c10110c */
[----:B0-----:R-:W-:Y:S02]  /*23280*/  LEA.HI.X.SX32 R9, R10, R4, 0x1, P2 ;  /* 0x000000040a097211 */ /* 0x001fe400010f0eff */
[----:B------:R-:W-:Y:S01]  /*23290*/  PRMT R3, R28, 0x7772, RZ ;  /* 0x000077721c037816 */ /* 0x000fe200000000ff */
[----:B------:R-:W-:Y:S01]  /*232a0*/  IMAD R10, R22, 0x10, R10 ;  /* 0x00000010160a7824 */ /* 0x000fe200078e020a */
[----:B------:R-:W-:-:S03]  /*232b0*/  IADD3 R2, P4, PT, R14, R0, RZ ;  /* 0x000000000e027210 */ /* 0x000fc60007f9e0ff */
[----:B------:R0:W-:Y:S02]  /*232c0*/  @P3 STG.E.U8 desc[UR12][R8.64], R3 ;  /* 0x0000000308003986 */ /* 0x0001e4000c10110c */
[----:B0-----:R-:W-:Y:S02]  /*232d0*/  LEA.HI.X.SX32 R3, R14, R4, 0x1, P4 ;  /* 0x000000040e037211 */ /* 0x001fe400020f0eff */
[----:B------:R-:W-:Y:S02]  /*232e0*/  IADD3 R8, P3, PT, R10, R0, RZ ;  /* 0x000000000a087210 */ /* 0x000fe40007f7e0ff */
[----:B---3--:R-:W-:Y:S02]  /*232f0*/  PRMT R9, R16, 0x7772, RZ ;  /* 0x0000777210097816 */ /* 0x008fe400000000ff */
[----:B----4-:R-:W-:Y:S01]  /*23300*/  ISETP.LT.AND P2, PT, R23, UR5, !P0 ;  /* 0x0000000517007c0c */ /* 0x010fe2000c741270 */
[----:B------:R-:W0:Y:S01]  /*23310*/  LDCU UR5, c[0x0][0x39c] ;  /* 0x00007380ff0577ac */ /* 0x000e220008000800 */
[----:B------:R-:W2:Y:S04]  /*23320*/  LDL.LU R23, [R1+0x3c] ;  /* 0x00003c0001177983 */ /* 0x000ea80000300800 */
[----:B------:R3:W-:Y:S02]  /*23330*/  @P6 STG.E.U8 desc[UR12][R2.64], R9 ;  /* 0x0000000902006986 */ /* 0x0007e4000c10110c */
[----:B---3--:R-:W-:-:S02]  /*23340*/  LEA.HI.X.SX32 R9, R10, R4, 0x1, P3 ;  /* 0x000000040a097211 */ /* 0x008fc400018f0eff */
[----:B-----5:R-:W-:Y:S01]  /*23350*/  ISETP.LT.AND P3, PT, R26, UR4, !P0 ;  /* 0x000000041a007c0c */ /* 0x020fe2000c761270 */
[----:B------:R-:W-:Y:S01]  /*23360*/  VIADD R14, R6, 0x128 ;  /* 0x00000128060e7836 */ /* 0x000fe20000000000 */
[----:B------:R-:W3:Y:S01]  /*23370*/  LDL.LU R26, [R1+0x40] ;  /* 0x00004000011a7983 */ /* 0x000ee20000300800 */
[----:B------:R-:W-:Y:S01]  /*23380*/  PRMT R3, R17, 0x7772, RZ ;  /* 0x0000777211037816 */ /* 0x000fe200000000ff */
[----:B------:R-:W-:Y:S01]  /*23390*/  IMAD R10, R22, 0x10, R10 ;  /* 0x00000010160a7824 */ /* 0x000fe200078e020a */
[----:B------:R-:W-:Y:S01]  /*233a0*/  PRMT R15, R29, 0x7772, RZ ;  /* 0x000077721d0f7816 */ /* 0x000fe200000000ff */
[----:B------:R-:W4:Y:S01]  /*233b0*/  LDL.LU R17, [R1+0x44] ;  /* 0x0000440001117983 */ /* 0x000f220000300800 */
[C---:B-1----:R-:W-:Y:S01]  /*233c0*/  ISETP.LT.AND P4, PT, R14.reuse, UR6, !P0 ;  /* 0x000000060e007c0c */ /* 0x042fe2000c781270 */
[----:B------:R-:W-:Y:S01]  /*233d0*/  IMAD R14, R14, R22, RZ ;  /* 0x000000160e0e7224 */ /* 0x000fe200078e02ff */
[----:B------:R-:W2:Y:S01]  /*233e0*/  LDCU UR6, c[0x0][0x39c] ;  /* 0x00007380ff0677ac */ /* 0x000ea20008000800 */
[----:B------:R1:W-:Y:S03]  /*233f0*/  @P2 STG.E.U8 desc[UR12][R8.64], R3 ;  /* 0x0000000308002986 */ /* 0x0003e6000c10110c */
[----:B------:R-:W-:Y:S01]  /*23400*/  IADD3 R2, P6, PT, R14, R0, RZ ;  /* 0x000000000e027210 */ /* 0x000fe20007fde0ff */
[----:B------:R-:W5:Y:S01]  /*23410*/  LDCU UR4, c[0x0][0x39c] ;  /* 0x00007380ff0477ac */ /* 0x000f620008000800 */
[----:B-1----:R-:W-:-:S02]  /*23420*/  VIADD R8, R6, 0x138 ;  /* 0x0000013806087836 */ /* 0x002fc40000000000 */
[----:B------:R-:W-:Y:S02]  /*23430*/  LEA.HI.X.SX32 R3, R14, R4, 0x1, P6 ;  /* 0x000000040e037211 */ /* 0x000fe400030f0eff */
[----:B------:R-:W-:Y:S01]  /*23440*/  PRMT R9, R27, 0x7772, RZ ;  /* 0x000077721b097816 */ /* 0x000fe200000000ff */
[C---:B------:R-:W-:Y:S01]  /*23450*/  IMAD R14, R8.reuse, R22, RZ ;  /* 0x00000016080e7224 */ /* 0x040fe200078e02ff */
[----:B0-----:R-:W-:Y:S01]  /*23460*/  ISETP.LT.AND P2, PT, R8, UR5, !P0 ;  /* 0x0000000508007c0c */ /* 0x001fe2000c741270 */
[----:B------:R-:W4:Y:S01]  /*23470*/  LDCU UR5, c[0x0][0x39c] ;  /* 0x00007380ff0577ac */ /* 0x000f220008000800 */
[-C--:B------:R-:W-:Y:S01]  /*23480*/  IADD3 R8, P6, PT, R10, R0.reuse, RZ ;  /* 0x000000000a087210 */ /* 0x080fe20007fde0ff */
[----:B------:R0:W-:Y:S02]  /*23490*/  @P4 STG.E.U8 desc[UR12][R2.64], R9 ;  /* 0x0000000902004986 */ /* 0x0001e4000c10110c */
[----:B0-----:R-:W-:Y:S02]  /*234a0*/  IADD3 R2, P4, PT, R14, R0, RZ ;  /* 0x000000000e027210 */ /* 0x001fe40007f9e0ff */
[----:B------:R-:W-:-:S02]  /*234b0*/  LEA.HI.X.SX32 R9, R10, R4, 0x1, P6 ;  /* 0x000000040a097211 */ /* 0x000fc400030f0eff */
[----:B------:R-:W-:Y:S02]  /*234c0*/  LEA.HI.X.SX32 R3, R14, R4, 0x1, P4 ;  /* 0x000000040e037211 */ /* 0x000fe400020f0eff */
[----:B------:R-:W-:Y:S01]  /*234d0*/  PRMT R14, R12, 0x7772, RZ ;  /* 0x000077720c0e7816 */ /* 0x000fe200000000ff */
[----:B------:R0:W-:Y:S04]  /*234e0*/  @P3 STG.E.U8 desc[UR12][R8.64], R15 ;  /* 0x0000000f08003986 */ /* 0x0001e8000c10110c */
[----:B------:R1:W-:Y:S01]  /*234f0*/  @P2 STG.E.U8 desc[UR12][R2.64], R14 ;  /* 0x0000000e02002986 */ /* 0x0003e2000c10110c */
[----:B---3--:R-:W-:Y:S01]  /*23500*/  ISETP.LT.AND P2, PT, R26, UR7, !P0 ;  /* 0x000000071a007c0c */ /* 0x008fe2000c741270 */
[----:B------:R-:W-:Y:S02]  /*23510*/  IMAD R10, R22, 0x10, R10 ;  /* 0x00000010160a7824 */ /* 0x000fe400078e020a */
[----:B------:R-:W3:Y:S01]  /*23520*/  LDL.LU R26, [R1+0x48] ;  /* 0x00004800011a7983 */ /* 0x000ee20000300800 */
[----:B--2---:R-:W-:Y:S01]  /*23530*/  ISETP.LT.AND P6, PT, R23, UR6, !P0 ;  /* 0x0000000617007c0c */ /* 0x004fe2000c7c1270 */
[----:B0-----:R-:W-:Y:S01]  /*23540*/  VIADD R9, R6, 0x148 ;  /* 0x0000014806097836 */ /* 0x001fe20000000000 */
[----:B-1----:R-:W-:Y:S01]  /*23550*/  PRMT R14, R13, 0x7772, RZ ;  /* 0x000077720d0e7816 */ /* 0x002fe200000000ff */
[----:B------:R-:W3:Y:S01]  /*23560*/  LDCU UR7, c[0x0][0x39c] ;  /* 0x00007380ff0777ac */ /* 0x000ee20008000800 */
[C---:B------:R-:W-:Y:S01]  /*23570*/  IADD3 R8, P4, PT, R10.reuse, R0, RZ ;  /* 0x000000000a087210 */ /* 0x040fe20007f9e0ff */
[C---:B------:R-:W-:Y:S01]  /*23580*/  IMAD R3, R9.reuse, R22, RZ ;  /* 0x0000001609037224 */ /* 0x040fe200078e02ff */
[----:B-----5:R-:W-:Y:S01]  /*23590*/  ISETP.LT.AND P3, PT, R9, UR4, !P0 ;  /* 0x0000000409007c0c */ /* 0x020fe2000c761270 */
[----:B------:R-:W0:Y:S01]  /*235a0*/  LDCU UR4, c[0x0][0x39c] ;  /* 0x00007380ff0477ac */ /* 0x000e220008000800 */
[----:B------:R-:W-:Y:S01]  /*235b0*/  LEA.HI.X.SX32 R9, R10, R4, 0x1, P4 ;  /* 0x000000040a097211 */ /* 0x000fe200020f0eff */
[----:B------:R-:W-:Y:S01]  /*235c0*/  IMAD R10, R22, 0x10, R10 ;  /* 0x00000010160a7824 */ /* 0x000fe200078e020a */
[----:B------:R-:W-:Y:S01]  /*235d0*/  IADD3 R2, P4, PT, R3, R0, RZ ;  /* 0x0000000003027210 */ /* 0x000fe20007f9e0ff */
[----:B------:R-:W1:Y:S02]  /*235e0*/  LDCU UR6, c[0x0][0x39c] ;  /* 0x00007380ff0677ac */ /* 0x000e640008000800 */
[----:B------:R2:W-:Y:S01]  /*235f0*/  @P6 STG.E.U8 desc[UR12][R8.64], R14 ;  /* 0x0000000e08006986 */ /* 0x0005e2000c10110c */
[----:B----4-:R-:W-:Y:S01]  /*23600*/  ISETP.LT.AND P6, PT, R17, UR5, !P0 ;  /* 0x0000000511007c0c */ /* 0x010fe2000c7c1270 */
[----:B------:R-:W4:Y:S02]  /*23610*/  LDCU UR5, c[0x0][0x39c] ;  /* 0x00007380ff0577ac */ /* 0x000f240008000800 */
[----:B------:R-:W5:Y:S01]  /*23620*/  LDL.LU R17, [R1+0x4c] ;  /* 0x00004c0001117983 */ /* 0x000f620000300800 */
[----:B------:R-:W-:-:S02]  /*23630*/  LEA.HI.X.SX32 R3, R3, R4, 0x1, P4 ;  /* 0x0000000403037211 */ /* 0x000fc400020f0eff */
[----:B--2---:R-:W-:Y:S01]  /*23640*/  PRMT R9, R21, 0x7772, RZ ;  /* 0x0000777215097816 */ /* 0x004fe200000000ff */
[----:B------:R-:W-:Y:S01]  /*23650*/  VIADD R14, R6, 0x158 ;  /* 0x00000158060e7836 */ /* 0x000fe20000000000 */
[----:B------:R-:W-:-:S03]  /*23660*/  IADD3 R8, P4, PT, R10, R0, RZ ;  /* 0x000000000a087210 */ /* 0x000fc60007f9e0ff */
[----:B------:R2:W-:Y:S01]  /*23670*/  @P3 STG.E.U8 desc[UR12][R2.64], R9 ;  /* 0x0000000902003986 */ /* 0x0005e2000c10110c */
[----:B0-----:R-:W-:Y:S01]  /*23680*/  ISETP.LT.AND P3, PT, R14, UR4, !P0 ;  /* 0x000000040e007c0c */ /* 0x001fe2000c761270 */
[----:B------:R-:W5:Y:S01]  /*23690*/  LDCU UR4, c[0x0][0x39c] ;  /* 0x00007380ff0477ac */ /* 0x000f620008000800 */
[----:B--2---:R-:W-:Y:S01]  /*236a0*/  LEA.HI.X.SX32 R9, R10, R4, 0x1, P4 ;  /* 0x000000040a097211 */ /* 0x004fe200020f0eff */
[----:B------:R-:W-:Y:S01]  /*236b0*/  IMAD R2, R14, R22, RZ ;  /* 0x000000160e027224 */ /* 0x000fe200078e02ff */
[----:B------:R-:W-:-:S05]  /*236c0*/  PRMT R3, R19, 0x7772, RZ ;  /* 0x0000777213037816 */ /* 0x000fca00000000ff */
[----:B------:R0:W-:Y:S01]  /*236d0*/  @P6 STG.E.U8 desc[UR12][R8.64], R3 ;  /* 0x0000000308006986 */ /* 0x0001e2000c10110c */
[----:B------:R-:W-:Y:S02]  /*236e0*/  PRMT R16, R20, 0x7772, RZ ;  /* 0x0000777214107816 */ /* 0x000fe400000000ff */
[----:B0-----:R-:W-:-:S04]  /*236f0*/  IADD3 R8, P4, PT, R2, R0, RZ ;  /* 0x0000000002087210 */ /* 0x001fc80007f9e0ff */
[----:B------:R-:W-:-:S05]  /*23700*/  LEA.HI.X.SX32 R9, R2, R4, 0x1, P4 ;  /* 0x0000000402097211 */ /* 0x000fca00020f0eff */
[----:B------:R0:W-:Y:S01]  /*23710*/  @P3 STG.E.U8 desc[UR12][R8.64], R16 ;  /* 0x0000001008003986 */ /* 0x0001e2000c10110c */
[----:B---3--:R-:W-:Y:S01]  /*23720*/  ISETP.LT.AND P3, PT, R26, UR7, !P0 ;  /* 0x000000071a007c0c */ /* 0x008fe2000c761270 */
[----:B------:R-:W-:Y:S02]  /*23730*/  IMAD R10, R22, 0x10, R10 ;  /* 0x00000010160a7824 */ /* 0x000fe400078e020a */
[----:B------:R-:W2:Y:S01]  /*23740*/  LDL.LU R26, [R1+0x54] ;  /* 0x00005400011a7983 */ /* 0x000ea20000300800 */
[----:B------:R-:W-:Y:S01]  /*23750*/  VIADD R14, R6, 0x168 ;  /* 0x00000168060e7836 */ /* 0x000fe20000000000 */
[----:B------:R-:W-:Y:S01]  /*23760*/  PRMT R15, R18, 0x7772, RZ ;  /* 0x00007772120f7816 */ /* 0x000fe200000000ff */
[----:B------:R-:W3:Y:S01]  /*23770*/  LDCU UR7, c[0x0][0x39c] ;  /* 0x00007380ff0777ac */ /* 0x000ee20008000800 */
[----:B------:R-:W-:Y:S01]  /*23780*/  IADD3 R2, P6, PT, R10, R0, RZ ;  /* 0x000000000a027210 */ /* 0x000fe20007fde0ff */
[----:B0-----:R-:W3:Y:S01]  /*23790*/  LDL.LU R16, [R1+0x8] ;  /* 0x0000080001107983 */ /* 0x001ee20000300800 */
[C---:B----4-:R-:W-:Y:S01]  /*237a0*/  ISETP.LT.AND P4, PT, R14.reuse, UR5, !P0 ;  /* 0x000000050e007c0c */ /* 0x050fe2000c781270 */
[----:B------:R-:W-:Y:S01]  /*237b0*/  IMAD R14, R14, R22, RZ ;  /* 0x000000160e0e7224 */ /* 0x000fe200078e02ff */
[----:B------:R-:W-:Y:S01]  /*237c0*/  LEA.HI.X.SX32 R3, R10, R4, 0x1, P6 ;  /* 0x000000040a037211 */ /* 0x000fe200030f0eff */
[----:B------:R-:W-:Y:S01]  /*237d0*/  IMAD R10, R22, 0x10, R10 ;  /* 0x00000010160a7824 */ /* 0x000fe200078e020a */
[----:B------:R-:W2:Y:S02]  /*237e0*/  LDCU UR5, c[0x0][0x39c] ;  /* 0x00007380ff0577ac */ /* 0x000ea40008000800 */
[C---:B------:R-:W-:Y:S01]  /*237f0*/  IADD3 R8, P6, PT, R14.reuse, R0, RZ ;  /* 0x000000000e087210 */ /* 0x040fe20007fde0ff */
[----:B------:R0:W-:Y:S01]  /*23800*/  @P2 STG.E.U8 desc[UR12][R2.64], R15 ;  /* 0x0000000f02002986 */ /* 0x0001e2000c10110c */
[----:B-----5:R-:W-:Y:S01]  /*23810*/  ISETP.LT.AND P2, PT, R17, UR4, !P0 ;  /* 0x0000000411007c0c */ /* 0x020fe2000c741270 */
[----:B------:R-:W4:Y:S01]  /*23820*/  LDCU UR4, c[0x0][0x39c] ;  /* 0x00007380ff0477ac */ /* 0x000f220008000800 */
[----:B------:R-:W-:Y:S01]  /*23830*/  LEA.HI.X.SX32 R9, R14, R4, 0x1, P6 ;  /* 0x000000040e097211 */ /* 0x000fe200030f0eff */
[----:B------:R-:W-:Y:S01]  /*23840*/  VIADD R14, R6, 0x178 ;  /* 0x00000178060e7836 */ /* 0x000fe20000000000 */
[----:B0-----:R-:W-:-:S02]  /*23850*/  PRMT R3, R5, 0x7772, RZ ;  /* 0x0000777205037816 */ /* 0x001fc400000000ff */
        /* <DEDUP_REMOVED lines=10> */
[C---:B----4-:R-:W-:Y:S01]  /*23900*/  ISETP.LT.AND P6, PT, R14.reuse, UR4, !P0 ;  /* 0x000000040e007c0c */ /* 0x050fe2000c7c1270 */
[----:B------:R-:W-:Y:S01]  /*23910*/  IMAD R14, R14, R22, RZ ;  /* 0x000000160e0e7224 */ /* 0x000fe200078e02ff */
[----:B------:R-:W-:Y:S01]  /*23920*/  PRMT R24, R24, 0x7773, RZ ;  /* 0x0000777318187816 */ /* 0x000fe200000000ff */
[----:B------:R-:W-:Y:S01]  /*23930*/  IMAD R15, R22, 0x10, R10 ;  /* 0x00000010160f7824 */ /* 0x000fe200078e020a */
[----:B------:R-:W4:Y:S01]  /*23940*/  LDCU UR4, c[0x0][0x39c] ;  /* 0x00007380ff0477ac */ /* 0x000f220008000800 */
[----:B0-----:R-:W-:-:S02]  /*23950*/  IADD3 R2, P2, PT, R8, R0, RZ ;  /* 0x0000000008027210 */ /* 0x001fc40007f5e0ff */
[----:B------:R-:W-:Y:S02]  /*23960*/  PRMT R9, R11, 0x7772, RZ ;  /* 0x000077720b097816 */ /* 0x000fe400000000ff */
[----:B------:R-:W-:Y:S02]  /*23970*/  LEA.HI.X.SX32 R3, R8, R4, 0x1, P2 ;  /* 0x0000000408037211 */ /* 0x000fe400010f0eff */
[----:B------:R-:W-:-:S03]  /*23980*/  IADD3 R8, P2, PT, R10, R0, RZ ;  /* 0x000000000a087210 */ /* 0x000fc60007f5e0ff */
[----:B------:R0:W-:Y:S02]  /*23990*/  @P4 STG.E.U8 desc[UR12][R2.64], R9 ;  /* 0x0000000902004986 */ /* 0x0001e4000c10110c */
[----:B0-----:R-:W-:Y:S02]  /*239a0*/  LEA.HI.X.SX32 R9, R10, R4, 0x1, P2 ;  /* 0x000000040a097211 */ /* 0x001fe400010f0eff */
[----:B------:R-:W-:-:S03]  /*239b0*/  IADD3 R2, P4, PT, R14, R0, RZ ;  /* 0x000000000e027210 */ /* 0x000fc60007f9e0ff */
[----:B------:R0:W-:Y:S01]  /*239c0*/  @P3 STG.E.U8 desc[UR12][R8.64], R24 ;  /* 0x0000001808003986 */ /* 0x0001e2000c10110c */
[----:B------:R-:W-:Y:S02]  /*239d0*/  LEA.HI.X.SX32 R3, R14, R4, 0x1, P4 ;  /* 0x000000040e037211 */ /* 0x000fe400020f0eff */
[----:B--2---:R-:W-:Y:S01]  /*239e0*/  ISETP.LT.AND P2, PT, R26, UR5, !P0 ;  /* 0x000000051a007c0c */ /* 0x004fe2000c741270 */
[----:B------:R-:W2:Y:S01]  /*239f0*/  LDCU UR5, c[0x0][0x39c] ;  /* 0x00007380ff0577ac */ /* 0x000ea20008000800 */
[----:B------:R-:W5:Y:S04]  /*23a00*/  LDL.LU R26, [R1+0x60] ;  /* 0x00006000011a7983 */ /* 0x000f680000300800 */
[----:B0-----:R-:W2:Y:S04]  /*23a10*/  LDL.LU R24, [R1+0x5c] ;  /* 0x00005c0001187983 */ /* 0x001ea80000300800 */
[----:B------:R-:W2:Y:S04]  /*23a20*/  LDL.LU R14, [R1] ;  /* 0x00000000010e7983 */ /* 0x000ea80000300800 */
[----:B------:R-:W4:Y:S01]  /*23a30*/  LDL.LU R10, [R1+0x58] ;  /* 0x00005800010a7983 */ /* 0x000f220000300800 */
[----:B------:R-:W-:Y:S01]  /*23a40*/  VIADD R17, R6, 0x198 ;  /* 0x0000019806117836 */ /* 0x000fe20000000000 */
[----:B------:R-:W-:-:S02]  /*23a50*/  IADD3 R8, P3, PT, R15, R0, RZ ;  /* 0x000000000f087210 */ /* 0x000fc40007f7e0ff */
[----:B------:R-:W-:Y:S02]  /*23a60*/  PRMT R25, R25, 0x7773, RZ ;  /* 0x0000777319197816 */ /* 0x000fe400000000ff */
[C---:B-1----:R-:W-:Y:S01]  /*23a70*/  ISETP.LT.AND P4, PT, R17.reuse, UR6, !P0 ;  /* 0x0000000611007c0c */ /* 0x042fe2000c781270 */
[----:B------:R-:W-:Y:S01]  /*23a80*/  IMAD R17, R17, R22, RZ ;  /* 0x0000001611117224 */ /* 0x000fe200078e02ff */
[----:B------:R-:W-:Y:S02]  /*23a90*/  LEA.HI.X.SX32 R9, R15, R4, 0x1, P3 ;  /* 0x000000040f097211 */ /* 0x000fe400018f0eff */
[----:B------:R-:W-:Y:S01]  /*23aa0*/  PRMT R23, R28, 0x7773, RZ ;  /* 0x000077731c177816 */ /* 0x000fe200000000ff */
[----:B------:R0:W-:Y:S01]  /*23ab0*/  @P6 STG.E.U8 desc[UR12][R2.64], R25 ;  /* 0x0000001902006986 */ /* 0x0001e2000c10110c */
[----:B------:R-:W-:Y:S01]  /*23ac0*/  PRMT R27, R27, 0x7773, RZ ;  /* 0x000077731b1b7816 */ /* 0x000fe200000000ff */
[----:B------:R-:W1:Y:S02]  /*23ad0*/  LDCU UR6, c[0x0][0x39c] ;  /* 0x00007380ff0677ac */ /* 0x000e640008000800 */
[----:B------:R3:W-:Y:S01]  /*23ae0*/  @P2 STG.E.U8 desc[UR12][R8.64], R23 ;  /* 0x0000001708002986 */ /* 0x0007e2000c10110c */
[----:B------:R-:W-:Y:S01]  /*23af0*/  IMAD R15, R22, 0x10, R15 ;  /* 0x00000010160f7824 */ /* 0x000fe200078e020f */
[----:B0-----:R-:W-:-:S04]  /*23b00*/  IADD3 R2, P6, PT, R17, R0, RZ ;  /* 0x0000000011027210 */ /* 0x001fc80007fde0ff */
[----:B------:R-:W-:Y:S02]  /*23b10*/  LEA.HI.X.SX32 R3, R17, R4, 0x1, P6 ;  /* 0x0000000411037211 */ /* 0x000fe400030f0eff */
[C---:B---3--:R-:W-:Y:S02]  /*23b20*/  IADD3 R8, P6, PT, R15.reuse, R0, RZ ;  /* 0x000000000f087210 */ /* 0x048fe40007fde0ff */
[----:B------:R-:W-:Y:S02]  /*23b30*/  PRMT R23, R16, 0x7773, RZ ;  /* 0x0000777310177816 */ /* 0x000fe400000000ff */
[----:B------:R-:W-:Y:S02]  /*23b40*/  LEA.HI.X.SX32 R9, R15, R4, 0x1, P6 ;  /* 0x000000040f097211 */ /* 0x000fe400030f0eff */
[----:B----4-:R-:W-:Y:S01]  /*23b50*/  ISETP.LT.AND P3, PT, R10, UR4, !P0 ;  /* 0x000000040a007c0c */ /* 0x010fe2000c761270 */
[----:B------:R-:W-:Y:S01]  /*23b60*/  VIADD R10, R6, 0x1a8 ;  /* 0x000001a8060a7836 */ /* 0x000fe20000000000 */
[----:B--2---:R-:W-:Y:S01]  /*23b70*/  PRMT R25, R14, 0x7773, RZ ;  /* 0x000077730e197816 */ /* 0x004fe200000000ff */
[----:B------:R-:W0:Y:S03]  /*23b80*/  LDCU UR4, c[0x0][0x39c] ;  /* 0x00007380ff0477ac */ /* 0x000e260008000800 */
[C---:B------:R-:W-:Y:S01]  /*23b90*/  ISETP.LT.AND P2, PT, R10.reuse, UR5, !P0 ;  /* 0x000000050a007c0c */ /* 0x040fe2000c741270 */
[----:B------:R-:W5:Y:S01]  /*23ba0*/  LDCU UR5, c[0x0][0x39c] ;  /* 0x00007380ff0577ac */ /* 0x000f620008000800 */
[----:B------:R-:W-:Y:S01]  /*23bb0*/  IMAD R17, R10, R22, RZ ;  /* 0x000000160a117224 */ /* 0x000fe200078e02ff */
[----:B------:R2:W-:Y:S04]  /*23bc0*/  @P4 STG.E.U8 desc[UR12][R2.64], R25 ;  /* 0x0000001902004986 */ /* 0x0005e8000c10110c */
[----:B------:R3:W-:Y:S01]  /*23bd0*/  @P3 STG.E.U8 desc[UR12][R8.64], R23 ;  /* 0x0000001708003986 */ /* 0x0007e2000c10110c */
[----:B--2---:R-:W-:-:S04]  /*23be0*/  IADD3 R2, P4, PT, R17, R0, RZ ;  /* 0x0000000011027210 */ /* 0x004fc80007f9e0ff */
[----:B------:R-:W-:-:S05]  /*23bf0*/  LEA.HI.X.SX32 R3, R17, R4, 0x1, P4 ;  /* 0x0000000411037211 */ /* 0x000fca00020f0eff */
[----:B------:R2:W-:Y:S01]  /*23c00*/  @P2 STG.E.U8 desc[UR12][R2.64], R27 ;  /* 0x0000001b02002986 */ /* 0x0005e2000c10110c */
[----:B-----5:R-:W-:Y:S01]  /*23c10*/  ISETP.LT.AND P2, PT, R26, UR5, !P0 ;  /* 0x000000051a007c0c */ /* 0x020fe2000c741270 */
[----:B------:R-:W-:Y:S01]  /*23c20*/  IMAD R15, R22, 0x10, R15 ;  /* 0x00000010160f7824 */ /* 0x000fe200078e020f */
[----:B-1----:R-:W-:Y:S01]  /*23c30*/  ISETP.LT.AND P6, PT, R24, UR6, !P0 ;  /* 0x0000000618007c0c */ /* 0x002fe2000c7c1270 */
[----:B------:R-:W4:Y:S01]  /*23c40*/  LDL.LU R26, [R1+0x64] ;  /* 0x00006400011a7983 */ /* 0x000f220000300800 */
[----:B------:R-:W-:Y:S01]  /*23c50*/  VIADD R10, R6, 0x1b8 ;  /* 0x000001b8060a7836 */ /* 0x000fe20000000000 */
[----:B------:R-:W1:Y:S01]  /*23c60*/  LDCU UR6, c[0x0][0x39c] ;  /* 0x00007380ff0677ac */ /* 0x000e620008000800 */
[C---:B---3--:R-:W-:Y:S02]  /*23c70*/  IADD3 R8, P4, PT, R15.reuse, R0, RZ ;  /* 0x000000000f087210 */ /* 0x048fe40007f9e0ff */
[C---:B------:R-:W-:Y:S01]  /*23c80*/  IMAD R17, R10.reuse, R22, RZ ;  /* 0x000000160a117224 */ /* 0x040fe200078e02ff */
[----:B0-----:R-:W-:Y:S01]  /*23c90*/  ISETP.LT.AND P3, PT, R10, UR4, !P0 ;  /* 0x000000040a007c0c */ /* 0x001fe2000c761270 */
[----:B------:R-:W0:Y:S01]  /*23ca0*/  LDCU UR4, c[0x0][0x39c] ;  /* 0x00007380ff0477ac */ /* 0x000e220008000800 */
[----:B------:R-:W-:Y:S01]  /*23cb0*/  LEA.HI.X.SX32 R9, R15, R4, 0x1, P4 ;  /* 0x000000040f097211 */ /* 0x000fe200020f0eff */
[----:B------:R-:W-:Y:S01]  /*23cc0*/  VIADD R10, R6, 0x1c8 ;  /* 0x000001c8060a7836 */ /* 0x000fe20000000000 */
[----:B--2---:R-:W-:Y:S01]  /*23cd0*/  IADD3 R2, P4, PT, R17, R0, RZ ;  /* 0x0000000011027210 */ /* 0x004fe20007f9e0ff */
[----:B------:R-:W-:Y:S01]  /*23ce0*/  IMAD R15, R22, 0x10, R15 ;  /* 0x00000010160f7824 */ /* 0x000fe200078e020f */
[----:B------:R-:W-:Y:S01]  /*23cf0*/  PRMT R29, R29, 0x7773, RZ ;  /* 0x000077731d1d7816 */ /* 0x000fe200000000ff */
[----:B------:R-:W4:Y:S01]  /*23d00*/  LDCU UR5, c[0x0][0x39c] ;  /* 0x00007380ff0577ac */ /* 0x000f220008000800 */
[----:B------:R-:W-:Y:S01]  /*23d10*/  LEA.HI.X.SX32 R3, R17, R4, 0x1, P4 ;  /* 0x0000000411037211 */ /* 0x000fe200020f0eff */
[----:B------:R-:W-:Y:S01]  /*23d20*/  IMAD R17, R10, R22, RZ ;  /* 0x000000160a117224 */ /* 0x000fe200078e02ff */
[----:B------:R-:W-:Y:S01]  /*23d30*/  PRMT R23, R12, 0x7773, RZ ;  /* 0x000077730c177816 */ /* 0x000fe200000000ff */
[----:B------:R2:W-:Y:S01]  /*23d40*/  @P6 STG.E.U8 desc[UR12][R8.64], R29 ;  /* 0x0000001d08006986 */ /* 0x0005e2000c10110c */
[----:B------:R-:W-:Y:S01]  /*23d50*/  VIADD R12, R6, 0x1d8 ;  /* 0x000001d8060c7836 */ /* 0x000fe20000000000 */
[----:B-1----:R-:W-:-:S02]  /*23d60*/  ISETP.LT.AND P6, PT, R10, UR6, !P0 ;  /* 0x000000060a007c0c */ /* 0x002fc4000c7c1270 */
[----:B------:R1:W-:Y:S01]  /*23d70*/  @P3 STG.E.U8 desc[UR12][R2.64], R23 ;  /* 0x0000001702003986 */ /* 0x0003e2000c10110c */
[----:B------:R-:W3:Y:S01]  /*23d80*/  LDCU UR6, c[0x0][0x39c] ;  /* 0x00007380ff0677ac */ /* 0x000ee20008000800 */
[-C--:B--2---:R-:W-:Y:S02]  /*23d90*/  IADD3 R8, P4, PT, R15, R0.reuse, RZ ;  /* 0x000000000f087210 */ /* 0x084fe40007f9e0ff */
[----:B-1----:R-:W-:Y:S02]  /*23da0*/  IADD3 R2, P3, PT, R17, R0, RZ ;  /* 0x0000000011027210 */ /* 0x002fe40007f7e0ff */
[-C--:B------:R-:W-:Y:S01]  /*23db0*/  LEA.HI.X.SX32 R9, R15, R4.reuse, 0x1, P4 ;  /* 0x000000040f097211 */ /* 0x080fe200020f0eff */
[----:B------:R-:W-:Y:S01]  /*23dc0*/  IMAD R15, R22, 0x10, R15 ;  /* 0x00000010160f7824 */ /* 0x000fe200078e020f */
[----:B------:R-:W-:Y:S02]  /*23dd0*/  PRMT R27, R13, 0x7773, RZ ;  /* 0x000077730d1b7816 */ /* 0x000fe400000000ff */
[----:B------:R-:W-:Y:S01]  /*23de0*/  LEA.HI.X.SX32 R3, R17, R4, 0x1, P3 ;  /* 0x0000000411037211 */ /* 0x000fe200018f0eff */
[----:B------:R-:W-:-:S02]  /*23df0*/  IMAD R17, R12, R22, RZ ;  /* 0x000000160c117224 */ /* 0x000fc400078e02ff */
[----:B------:R-:W-:Y:S01]  /*23e00*/  IMAD R23, R22, 0x10, R15 ;  /* 0x0000001016177824 */ /* 0x000fe200078e020f */
[----:B------:R-:W-:Y:S01]  /*23e10*/  PRMT R21, R21, 0x7773, RZ ;  /* 0x0000777315157816 */ /* 0x000fe200000000ff */
[----:B------:R-:W-:Y:S01]  /*23e20*/  VIADD R10, R6, 0x1e8 ;  /* 0x000001e8060a7836 */ /* 0x000fe20000000000 */
[----:B0-----:R-:W-:Y:S01]  /*23e30*/  ISETP.LT.AND P4, PT, R12, UR4, !P0 ;  /* 0x000000040c007c0c */ /* 0x001fe2000c781270 */
[----:B------:R0:W-:Y:S01]  /*23e40*/  @P2 STG.E.U8 desc[UR12][R8.64], R27 ;  /* 0x0000001b08002986 */ /* 0x0001e2000c10110c */
[C---:B------:R-:W-:Y:S01]  /*23e50*/  IADD3 R12, P3, PT, R15.reuse, R0, RZ ;  /* 0x000000000f0c7210 */ /* 0x040fe20007f7e0ff */
[----:B------:R-:W-:Y:S02]  /*23e60*/  IMAD R25, R10, R22, RZ ;  /* 0x000000160a197224 */ /* 0x000fe400078e02ff */
[----:B------:R-:W-:Y:S01]  /*23e70*/  VIADD R6, R6, 0x1f8 ;  /* 0x000001f806067836 */ /* 0x000fe20000000000 */
[----:B------:R1:W-:Y:S01]  /*23e80*/  @P6 STG.E.U8 desc[UR12][R2.64], R21 ;  /* 0x0000001502006986 */ /* 0x0003e2000c10110c */
[----:B------:R-:W-:-:S02]  /*23e90*/  LEA.HI.X.SX32 R13, R15, R4, 0x1, P3 ;  /* 0x000000040f0d7211 */ /* 0x000fc400018f0eff */
[-C--:B0-----:R-:W-:Y:S01]  /*23ea0*/  IADD3 R8, P2, PT, R17, R0.reuse, RZ ;  /* 0x0000000011087210 */ /* 0x081fe20007f5e0ff */
[----:B------:R-:W-:Y:S01]  /*23eb0*/  IMAD R27, R22, 0x10, R23 ;  /* 0x00000010161b7824 */ /* 0x000fe200078e0217 */
[----:B------:R-:W-:Y:S02]  /*23ec0*/  IADD3 R14, P6, PT, R25, R0, RZ ;  /* 0x00000000190e7210 */ /* 0x000fe40007fde0ff */
[----:B------:R-:W-:Y:S02]  /*23ed0*/  LEA.HI.X.SX32 R9, R17, R4, 0x1, P2 ;  /* 0x0000000411097211 */ /* 0x000fe400010f0eff */
[----:B-1----:R-:W-:Y:S01]  /*23ee0*/  IADD3 R2, P3, PT, R23, R0, RZ ;  /* 0x0000000017027210 */ /* 0x002fe20007f7e0ff */
[----:B------:R-:W-:Y:S01]  /*23ef0*/  IMAD R21, R6, R22, RZ ;  /* 0x0000001606157224 */ /* 0x000fe200078e02ff */
[----:B------:R-:W-:Y:S02]  /*23f00*/  IADD3 R16, P2, PT, R27, R0, RZ ;  /* 0x000000001b107210 */ /* 0x000fe40007f5e0ff */
[----:B------:R-:W-:-:S02]  /*23f10*/  LEA.HI.X.SX32 R3, R23, R4, 0x1, P3 ;  /* 0x0000000417037211 */ /* 0x000fc400018f0eff */
[-C--:B------:R-:W-:Y:S02]  /*23f20*/  LEA.HI.X.SX32 R17, R27, R4.reuse, 0x1, P2 ;  /* 0x000000041b117211 */ /* 0x080fe400010f0eff */
[----:B------:R-:W-:Y:S02]  /*23f30*/  LEA.HI.X.SX32 R15, R25, R4, 0x1, P6 ;  /* 0x00000004190f7211 */ /* 0x000fe400030f0eff */
[----:B---3--:R-:W-:Y:S02]  /*23f40*/  ISETP.LT.AND P2, PT, R10, UR6, !P0 ;  /* 0x000000060a007c0c */ /* 0x008fe4000c741270 */
[----:B------:R-:W-:Y:S02]  /*23f50*/  IADD3 R22, P6, PT, R21, R0, RZ ;  /* 0x0000000015167210 */ /* 0x000fe40007fde0ff */
[----:B------:R-:W-:Y:S02]  /*23f60*/  PRMT R19, R19, 0x7773, RZ ;  /* 0x0000777313137816 */ /* 0x000fe400000000ff */
[----:B------:R-:W-:-:S02]  /*23f70*/  LEA.HI.X.SX32 R23, R21, R4, 0x1, P6 ;  /* 0x0000000415177211 */ /* 0x000fc400030f0eff */
[----:B------:R-:W-:Y:S02]  /*23f80*/  PRMT R21, R20, 0x7773, RZ ;  /* 0x0000777314157816 */ /* 0x000fe400000000ff */
[----:B------:R-:W-:Y:S02]  /*23f90*/  PRMT R25, R18, 0x7773, RZ ;  /* 0x0000777312197816 */ /* 0x000fe400000000ff */
[----:B------:R-:W-:Y:S01]  /*23fa0*/  PRMT R5, R5, 0x7773, RZ ;  /* 0x0000777305057816 */ /* 0x000fe200000000ff */
[----:B------:R0:W-:Y:S01]  /*23fb0*/  @P5 STG.E.U8 desc[UR12][R12.64], R19 ;  /* 0x000000130c005986 */ /* 0x0001e2000c10110c */
[----:B------:R-:W-:-:S03]  /*23fc0*/  PRMT R7, R7, 0x7773, RZ ;  /* 0x0000777307077816 */ /* 0x000fc600000000ff */
[----:B------:R0:W-:Y:S01]  /*23fd0*/  @P4 STG.E.U8 desc[UR12][R8.64], R21 ;  /* 0x0000001508004986 */ /* 0x0001e2000c10110c */
[----:B------:R-:W-:Y:S02]  /*23fe0*/  PRMT R11, R11, 0x7773, RZ ;  /* 0x000077730b0b7816 */ /* 0x000fe400000000ff */
[----:B----4-:R-:W-:Y:S02]  /*23ff0*/  ISETP.LT.AND P3, PT, R26, UR5, !P0 ;  /* 0x000000051a007c0c */ /* 0x010fe4000c761270 */
[----:B------:R-:W-:-:S11]  /*24000*/  ISETP.LT.AND P0, PT, R6, UR7, !P0 ;  /* 0x0000000706007c0c */ /* 0x000fd6000c701270 */
[----:B------:R0:W-:Y:S04]  /*24010*/  @P3 STG.E.U8 desc[UR12][R2.64], R25 ;  /* 0x0000001902003986 */ /* 0x0001e8000c10110c */
[----:B------:R0:W-:Y:S04]  /*24020*/  @P2 STG.E.U8 desc[UR12][R14.64], R5 ;  /* 0x000000050e002986 */ /* 0x0001e8000c10110c */
[----:B------:R0:W-:Y:S01]  /*24030*/  @P1 STG.E.U8 desc[UR12][R16.64], R7 ;  /* 0x0000000710001986 */ /* 0x0001e2000c10110c */
[----:B------:R-:W-:Y:S05]  /*24040*/  @!P0 EXIT ;  /* 0x000000000000894d */ /* 0x000fea0003800000 */
[----:B------:R-:W-:Y:S01]  /*24050*/  STG.E.U8 desc[UR12][R22.64], R11 ;  /* 0x0000000b16007986 */ /* 0x000fe2000c10110c */
[----:B------:R-:W-:Y:S05]  /*24060*/  EXIT ;  /* 0x000000000000794d */ /* 0x000fea0003800000 */
.L_x_3:
[----:B------:R-:W-:-:S00]  /*24070*/  BRA `(.L_x_3) ;  /* 0xfffffffc00fc7947 */ /* 0x000fc0000383ffff */
[----:B------:R-:W-:-:S00]  /*24080*/  NOP ;  /* 0x0000000000007918 */ /* 0x000fc00000000000 */
[----:B------:R-:W-:-:S00]  /*24090*/  NOP ;  /* 0x0000000000007918 */ /* 0x000fc00000000000 */
[----:B------:R-:W-:-:S00]  /*240a0*/  NOP ;  /* 0x0000000000007918 */ /* 0x000fc00000000000 */
[----:B------:R-:W-:-:S00]  /*240b0*/  NOP ;  /* 0x0000000000007918 */ /* 0x000fc00000000000 */
[----:B------:R-:W-:-:S00]  /*240c0*/  NOP ;  /* 0x0000000000007918 */ /* 0x000fc00000000000 */
[----:B------:R-:W-:-:S00]  /*240d0*/  NOP ;  /* 0x0000000000007918 */ /* 0x000fc00000000000 */
[----:B------:R-:W-:-:S00]  /*240e0*/  NOP ;  /* 0x0000000000007918 */ /* 0x000fc00000000000 */
[----:B------:R-:W-:-:S00]  /*240f0*/  NOP ;  /* 0x0000000000007918 */ /* 0x000fc00000000000 */
.L_x_4:


//--------------------- .nv.shared.matmul_kernel  --------------------------
	.section	.nv.shared.matmul_kernel,"aw",@nobits
	.sectionflags	@""
	.align	16
	.zero		1024


//--------------------- .nv.shared.reserved.0     --------------------------
	.section	.nv.shared.reserved.0,"aw",@nobits
	.weak		__nv_reservedSMEM_offset_0_alias
	.size		__nv_reservedSMEM_offset_0_alias, 0, 64
	.other		__nv_reservedSMEM_offset_0_alias,@"STO_CUDA_RESERVED_SHARED STV_DEFAULT"
__nv_reservedSMEM_offset_0_alias:
	.zero		0
	.zero		64


//--------------------- .nv.constant0.matmul_kernel --------------------------
	.section	.nv.constant0.matmul_kernel,"a",@progbits
	.sectionflags	@""
	.align	4
.nv.constant0.matmul_kernel:
	.zero		976


//--------------------- SYMBOLS --------------------------

	.type		.nv.reservedSmem.offset0,@object
	.size		.nv.reservedSmem.offset0,0x4
	.type		.nv.reservedSmem.cap,@object
	.size		.nv.reservedSmem.cap,0x4
